def matmul_kernel(
    a_ptr,
    b_ptr,
    c_ptr,
    M,
    N,
    K,
    stride_am,
    stride_ak,
    stride_bk,
    stride_bn,
    stride_cm,
    stride_cn,
    BLOCK_M: tl.constexpr,
    BLOCK_N: tl.constexpr,
    BLOCK_K: tl.constexpr,
    GROUP_M: tl.constexpr,
):
    pid = tl.program_id(axis=0)
    num_pid_m = tl.cdiv(M, BLOCK_M)
    num_pid_n = tl.cdiv(N, BLOCK_N)
    num_pid_in_group = GROUP_M * num_pid_n
    group_id = pid // num_pid_in_group
    first_pid_m = group_id * GROUP_M
    group_size_m = min(num_pid_m - first_pid_m, GROUP_M)
    pid_m = first_pid_m + ((pid % num_pid_in_group) % group_size_m)
    pid_n = (pid % num_pid_in_group) // group_size_m

    offs_am = (pid_m * BLOCK_M + tl.arange(0, BLOCK_M)) % M
    offs_bn = (pid_n * BLOCK_N + tl.arange(0, BLOCK_N)) % N
    offs_k = tl.arange(0, BLOCK_K)
    a_ptrs = a_ptr + offs_am[:, None] * stride_am + offs_k[None, :] * stride_ak
    b_ptrs = b_ptr + offs_k[:, None] * stride_bk + offs_bn[None, :] * stride_bn

    acc = tl.zeros((BLOCK_M, BLOCK_N), dtype=tl.float32)
    for kk in range(0, tl.cdiv(K, BLOCK_K)):
        a = tl.load(a_ptrs, mask=offs_k[None, :] < K - kk * BLOCK_K, other=0.0)
        b = tl.load(b_ptrs, mask=offs_k[:, None] < K - kk * BLOCK_K, other=0.0)
        acc = tl.dot(a, b, acc)
        a_ptrs += BLOCK_K * stride_ak
        b_ptrs += BLOCK_K * stride_bk

    c = acc.to(c_ptr.dtype.element_ty)
    offs_cm = pid_m * BLOCK_M + tl.arange(0, BLOCK_M)
    offs_cn = pid_n * BLOCK_N + tl.arange(0, BLOCK_N)
    c_ptrs = c_ptr + offs_cm[:, None] * stride_cm + offs_cn[None, :] * stride_cn
    mask = (offs_cm[:, None] < M) & (offs_cn[None, :] < N)
    tl.store(c_ptrs, c, mask=mask)

# config = {"BLOCK_K": 64, "BLOCK_M": 128, "BLOCK_N": 128, "GROUP_M": 8, "arch": "sm_100", "dtype": "fp16", "num_ctas": 1, "num_stages": 3, "num_warps": 1}
# arch = sm_100


// ===== COMPILED SASS (sm_100a) =====

	.target	sm_100a

	.elftype	@"ET_EXEC"


//--------------------- .note.nv.tkinfo           --------------------------
	.section	.note.nv.tkinfo,"",@"SHT_NOTE"
	.sectionflags	@"SHF_NOTE_NV_TKINFO"
	.tkinfo
        /*0018*/ 	.word	0x00000081
        /*0030*/ 	.string	""
        /*0030*/ 	.string	"ptxas-blackwell"
        /*0030*/ 	.string	"Cuda compilation tools, release 12.9, V12.9.86"
        /*0030*/ 	.string	"Build cuda_12.9.r12.9/compiler.36037853_0"
        /*0030*/ 	.string	"-v  -suppress-debug-info  -lineinfo  -arch sm_100a "



//--------------------- .note.nv.cuver            --------------------------
	.section	.note.nv.cuver,"",@"SHT_NOTE"
	.sectionflags	@"SHF_NOTE_NV_CUVER"
        /*0018*/ 	.short	0x0001
        /*001a*/ 	.short	0x0064
        /*001c*/ 	.short	0x0001
        /*001e*/ 	.short	0x0000
        /*0020*/ 	.short	0x0001
        /*0022*/ 	.short	0x0000


//--------------------- .nv.info                  --------------------------
	.section	.nv.info,"",@"SHT_CUDA_INFO"
	.align	4


	//----- nvinfo : EIATTR_REGCOUNT
	.align		4
        /*0000*/ 	.byte	0x04, 0x2f
        /*0002*/ 	.short	(.L_1 - .L_0)
	.align		4
.L_0:
        /*0004*/ 	.word	index@(matmul_kernel)
        /*0008*/ 	.word	0x00000040


	//----- nvinfo : EIATTR_FRAME_SIZE
	.align		4
.L_1:
        /*000c*/ 	.byte	0x04, 0x11
        /*000e*/ 	.short	(.L_3 - .L_2)
	.align		4
.L_2:
        /*0010*/ 	.word	index@(matmul_kernel)
        /*0014*/ 	.word	0x00003988


	//----- nvinfo : EIATTR_MIN_STACK_SIZE
	.align		4
.L_3:
        /*0018*/ 	.byte	0x04, 0x12
        /*001a*/ 	.short	(.L_5 - .L_4)
	.align		4
.L_4:
        /*001c*/ 	.word	index@(matmul_kernel)
        /*0020*/ 	.word	0x00003988
.L_5:


//--------------------- .nv.info.matmul_kernel    --------------------------
	.section	.nv.info.matmul_kernel,"",@"SHT_CUDA_INFO"
	.sectionflags	@""
	.align	4


	//----- nvinfo : EIATTR_CUDA_API_VERSION
	.align		4
        /*0000*/ 	.byte	0x04, 0x37
        /*0002*/ 	.short	(.L_7 - .L_6)
.L_6:
        /*0004*/ 	.word	0x00000081


	//----- nvinfo : EIATTR_KPARAM_INFO
	.align		4
.L_7:
        /*0008*/ 	.byte	0x04, 0x17
        /*000a*/ 	.short	(.L_9 - .L_8)
.L_8:
        /*000c*/ 	.word	0x00000000
        /*0010*/ 	.short	0x000d
        /*0012*/ 	.short	0x0048
        /*0014*/ 	.byte	0x00, 0xf4, 0x21, 0x00


	//----- nvinfo : EIATTR_KPARAM_INFO
	.align		4
.L_9:
        /*0018*/ 	.byte	0x04, 0x17
        /*001a*/ 	.short	(.L_11 - .L_10)
.L_10:
        /*001c*/ 	.word	0x00000000
        /*0020*/ 	.short	0x000c
        /*0022*/ 	.short	0x0040
        /*0024*/ 	.byte	0x00, 0xf4, 0x21, 0x00


	//----- nvinfo : EIATTR_KPARAM_INFO
	.align		4
.L_11:
        /*0028*/ 	.byte	0x04, 0x17
        /*002a*/ 	.short	(.L_13 - .L_12)
.L_12:
        /*002c*/ 	.word	0x00000000
        /*0030*/ 	.short	0x000b
        /*0032*/ 	.short	0x0038
        /*0034*/ 	.byte	0x00, 0xf0, 0x11, 0x00


	//----- nvinfo : EIATTR_KPARAM_INFO
	.align		4
.L_13:
        /*0038*/ 	.byte	0x04, 0x17
        /*003a*/ 	.short	(.L_15 - .L_14)
.L_14:
        /*003c*/ 	.word	0x00000000
        /*0040*/ 	.short	0x000a
        /*0042*/ 	.short	0x0034
        /*0044*/ 	.byte	0x00, 0xf0, 0x11, 0x00


	//----- nvinfo : EIATTR_KPARAM_INFO
	.align		4
.L_15:
        /*0048*/ 	.byte	0x04, 0x17
        /*004a*/ 	.short	(.L_17 - .L_16)
.L_16:
        /*004c*/ 	.word	0x00000000
        /*0050*/ 	.short	0x0009
        /*0052*/ 	.short	0x0030
        /*0054*/ 	.byte	0x00, 0xf0, 0x11, 0x00


	//----- nvinfo : EIATTR_KPARAM_INFO
	.align		4
.L_17:
        /*0058*/ 	.byte	0x04, 0x17
        /*005a*/ 	.short	(.L_19 - .L_18)
.L_18:
        /*005c*/ 	.word	0x00000000
        /*0060*/ 	.short	0x0008
        /*0062*/ 	.short	0x002c
        /*0064*/ 	.byte	0x00, 0xf0, 0x11, 0x00


	//----- nvinfo : EIATTR_KPARAM_INFO
	.align		4
.L_19:
        /*0068*/ 	.byte	0x04, 0x17
        /*006a*/ 	.short	(.L_21 - .L_20)
.L_20:
        /*006c*/ 	.word	0x00000000
        /*0070*/ 	.short	0x0007
        /*0072*/ 	.short	0x0028
        /*0074*/ 	.byte	0x00, 0xf0, 0x11, 0x00


	//----- nvinfo : EIATTR_KPARAM_INFO
	.align		4
.L_21:
        /*0078*/ 	.byte	0x04, 0x17
        /*007a*/ 	.short	(.L_23 - .L_22)
.L_22:
        /*007c*/ 	.word	0x00000000
        /*0080*/ 	.short	0x0006
        /*0082*/ 	.short	0x0024
        /*0084*/ 	.byte	0x00, 0xf0, 0x11, 0x00


	//----- nvinfo : EIATTR_KPARAM_INFO
	.align		4
.L_23:
        /*0088*/ 	.byte	0x04, 0x17
        /*008a*/ 	.short	(.L_25 - .L_24)
.L_24:
        /*008c*/ 	.word	0x00000000
        /*0090*/ 	.short	0x0005
        /*0092*/ 	.short	0x0020
        /*0094*/ 	.byte	0x00, 0xf0, 0x11, 0x00


	//----- nvinfo : EIATTR_KPARAM_INFO
	.align		4
.L_25:
        /*0098*/ 	.byte	0x04, 0x17
        /*009a*/ 	.short	(.L_27 - .L_26)
.L_26:
        /*009c*/ 	.word	0x00000000
        /*00a0*/ 	.short	0x0004
        /*00a2*/ 	.short	0x001c
        /*00a4*/ 	.byte	0x00, 0xf0, 0x11, 0x00


	//----- nvinfo : EIATTR_KPARAM_INFO
	.align		4
.L_27:
        /*00a8*/ 	.byte	0x04, 0x17
        /*00aa*/ 	.short	(.L_29 - .L_28)
.L_28:
        /*00ac*/ 	.word	0x00000000
        /*00b0*/ 	.short	0x0003
        /*00b2*/ 	.short	0x0018
        /*00b4*/ 	.byte	0x00, 0xf0, 0x11, 0x00


	//----- nvinfo : EIATTR_KPARAM_INFO
	.align		4
.L_29:
        /*00b8*/ 	.byte	0x04, 0x17
        /*00ba*/ 	.short	(.L_31 - .L_30)
.L_30:
        /*00bc*/ 	.word	0x00000000
        /*00c0*/ 	.short	0x0002
        /*00c2*/ 	.short	0x0010
        /*00c4*/ 	.byte	0x00, 0xf4, 0x21, 0x00


	//----- nvinfo : EIATTR_KPARAM_INFO
	.align		4
.L_31:
        /*00c8*/ 	.byte	0x04, 0x17
        /*00ca*/ 	.short	(.L_33 - .L_32)
.L_32:
        /*00cc*/ 	.word	0x00000000
        /*00d0*/ 	.short	0x0001
        /*00d2*/ 	.short	0x0008
        /*00d4*/ 	.byte	0x00, 0xf4, 0x21, 0x00


	//----- nvinfo : EIATTR_KPARAM_INFO
	.align		4
.L_33:
        /*00d8*/ 	.byte	0x04, 0x17
        /*00da*/ 	.short	(.L_35 - .L_34)
.L_34:
        /*00dc*/ 	.word	0x00000000
        /*00e0*/ 	.short	0x0000
        /*00e2*/ 	.short	0x0000
        /*00e4*/ 	.byte	0x00, 0xf4, 0x21, 0x00


	//----- nvinfo : EIATTR_SPARSE_MMA_MASK
	.align		4
.L_35:
        /*00e8*/ 	.byte	0x03, 0x50
        /*00ea*/ 	.short	0x0000


	//----- nvinfo : EIATTR_MAXREG_COUNT
	.align		4
        /*00ec*/ 	.byte	0x03, 0x1b
        /*00ee*/ 	.short	0x00ff


	//----- nvinfo : EIATTR_NUM_BARRIERS
	.align		4
        /*00f0*/ 	.byte	0x02, 0x4c
        /*00f2*/ 	.byte	0x01
	.zero		1


	//----- nvinfo : EIATTR_ANNOTATIONS
	.align		4
        /*00f4*/ 	.byte	0x04, 0x55
        /*00f6*/ 	.short	(.L_37 - .L_36)


	//   ....[0]....
.L_36:
        /*00f8*/ 	.word	0x00000001
        /*00fc*/ 	.byte	0xa0, 0x01, 0x00, 0x00, 0x01, 0x00, 0x00, 0x00, 0xf0, 0x01, 0x00, 0x00, 0x01, 0x00, 0x00, 0x00
        /* <DEDUP_REMOVED lines=2611> */
        /*a43c*/ 	.byte	0xc0, 0x7d, 0x02, 0x00, 0x01, 0x00, 0x00, 0x00, 0xd0, 0x7d, 0x02, 0x00


	//----- nvinfo : EIATTR_COOP_GROUP_MASK_REGIDS
	.align		4
.L_37:
        /*a448*/ 	.byte	0x04, 0x29
        /*a44a*/ 	.short	(.L_39 - .L_38)


	//   ....[0]....
.L_38:
        /*a44c*/ 	.word	0xffffffff


	//   ....[1]....
        /*a450*/ 	.word	0xffffffff


	//   ....[2]....
        /*a454*/ 	.word	0xffffffff


	//   ....[3]....
        /*a458*/ 	.word	0xffffffff


	//   ....[4]....
        /*a45c*/ 	.word	0xffffffff


	//   ....[5]....
        /*a460*/ 	.word	0xffffffff


	//   ....[6]....
        /*a464*/ 	.word	0xffffffff


	//   ....[7]....
        /*a468*/ 	.word	0xffffffff


	//   ....[8]....
        /*a46c*/ 	.word	0xffffffff


	//   ....[9]....
        /*a470*/ 	.word	0xffffffff


	//   ....[10]....
        /*a474*/ 	.word	0xffffffff


	//   ....[11]....
        /*a478*/ 	.word	0xffffffff


	//   ....[12]....
        /*a47c*/ 	.word	0xffffffff


	//   ....[13]....
        /*a480*/ 	.word	0xffffffff


	//   ....[14]....
        /*a484*/ 	.word	0xffffffff


	//   ....[15]....
        /*a488*/ 	.word	0xffffffff


	//   ....[16]....
        /*a48c*/ 	.word	0xffffffff


	//   ....[17]....
        /*a490*/ 	.word	0xffffffff


	//   ....[18]....
        /*a494*/ 	.word	0xffffffff


	//   ....[19]....
        /*a498*/ 	.word	0xffffffff


	//   ....[20]....
        /*a49c*/ 	.word	0xffffffff


	//   ....[21]....
        /*a4a0*/ 	.word	0xffffffff


	//   ....[22]....
        /*a4a4*/ 	.word	0xffffffff


	//   ....[23]....
        /*a4a8*/ 	.word	0xffffffff


	//   ....[24]....
        /*a4ac*/ 	.word	0xffffffff


	//   ....[25]....
        /*a4b0*/ 	.word	0xffffffff


	//   ....[26]....
        /*a4b4*/ 	.word	0xffffffff


	//   ....[27]....
        /*a4b8*/ 	.word	0xffffffff


	//   ....[28]....
        /*a4bc*/ 	.word	0xffffffff


	//   ....[29]....
        /*a4c0*/ 	.word	0xffffffff


	//   ....[30]....
        /*a4c4*/ 	.word	0xffffffff


	//   ....[31]....
        /*a4c8*/ 	.word	0xffffffff


	//   ....[32]....
        /*a4cc*/ 	.word	0xffffffff


	//   ....[33]....
        /*a4d0*/ 	.word	0xffffffff


	//   ....[34]....
        /*a4d4*/ 	.word	0xffffffff


	//   ....[35]....
        /*a4d8*/ 	.word	0xffffffff


	//   ....[36]....
        /*a4dc*/ 	.word	0xffffffff


	//   ....[37]....
        /*a4e0*/ 	.word	0xffffffff


	//   ....[38]....
        /*a4e4*/ 	.word	0xffffffff


	//   ....[39]....
        /*a4e8*/ 	.word	0xffffffff


	//   ....[40]....
        /*a4ec*/ 	.word	0xffffffff


	//   ....[41]....
        /*a4f0*/ 	.word	0xffffffff


	//   ....[42]....
        /*a4f4*/ 	.word	0xffffffff


	//   ....[43]....
        /*a4f8*/ 	.word	0xffffffff


	//   ....[44]....
        /*a4fc*/ 	.word	0xffffffff


	//   ....[45]....
        /*a500*/ 	.word	0xffffffff


	//   ....[46]....
        /*a504*/ 	.word	0xffffffff


	//   ....[47]....
        /*a508*/ 	.word	0xffffffff


	//   ....[48]....
        /*a50c*/ 	.word	0xffffffff


	//   ....[49]....
        /*a510*/ 	.word	0xffffffff


	//   ....[50]....
        /*a514*/ 	.word	0xffffffff


	//   ....[51]....
        /*a518*/ 	.word	0xffffffff


	//   ....[52]....
        /*a51c*/ 	.word	0xffffffff


	//   ....[53]....
        /*a520*/ 	.word	0xffffffff


	//   ....[54]....
        /*a524*/ 	.word	0xffffffff


	//   ....[55]....
        /*a528*/ 	.word	0xffffffff


	//   ....[56]....
        /*a52c*/ 	.word	0xffffffff


	//   ....[57]....
        /*a530*/ 	.word	0xffffffff


	//   ....[58]....
        /*a534*/ 	.word	0xffffffff


	//   ....[59]....
        /*a538*/ 	.word	0xffffffff


	//   ....[60]....
        /*a53c*/ 	.word	0xffffffff


	//   ....[61]....
        /*a540*/ 	.word	0xffffffff


	//   ....[62]....
        /*a544*/ 	.word	0xffffffff


	//   ....[63]....
        /*a548*/ 	.word	0xffffffff


	//   ....[64]....
        /*a54c*/ 	.word	0xffffffff


	//   ....[65]....
        /*a550*/ 	.word	0xffffffff


	//   ....[66]....
        /*a554*/ 	.word	0xffffffff


	//   ....[67]....
        /*a558*/ 	.word	0xffffffff


	//   ....[68]....
        /*a55c*/ 	.word	0xffffffff


	//   ....[69]....
        /*a560*/ 	.word	0xffffffff


	//   ....[70]....
        /*a564*/ 	.word	0xffffffff


	//   ....[71]....
        /*a568*/ 	.word	0xffffffff


	//   ....[72]....
        /*a56c*/ 	.word	0xffffffff


	//   ....[73]....
        /*a570*/ 	.word	0xffffffff


	//   ....[74]....
        /*a574*/ 	.word	0xffffffff


	//   ....[75]....
        /*a578*/ 	.word	0xffffffff


	//   ....[76]....
        /*a57c*/ 	.word	0xffffffff


	//   ....[77]....
        /*a580*/ 	.word	0xffffffff


	//   ....[78]....
        /*a584*/ 	.word	0xffffffff


	//   ....[79]....
        /*a588*/ 	.word	0xffffffff


	//   ....[80]....
        /*a58c*/ 	.word	0xffffffff


	//   ....[81]....
        /*a590*/ 	.word	0xffffffff


	//   ....[82]....
        /*a594*/ 	.word	0xffffffff


	//   ....[83]....
        /*a598*/ 	.word	0xffffffff


	//   ....[84]....
        /*a59c*/ 	.word	0xffffffff


	//   ....[85]....
        /*a5a0*/ 	.word	0xffffffff


	//   ....[86]....
        /*a5a4*/ 	.word	0xffffffff


	//   ....[87]....
        /*a5a8*/ 	.word	0xffffffff


	//   ....[88]....
        /*a5ac*/ 	.word	0xffffffff


	//   ....[89]....
        /*a5b0*/ 	.word	0xffffffff


	//   ....[90]....
        /*a5b4*/ 	.word	0xffffffff


	//   ....[91]....
        /*a5b8*/ 	.word	0xffffffff


	//   ....[92]....
        /*a5bc*/ 	.word	0xffffffff


	//   ....[93]....
        /*a5c0*/ 	.word	0xffffffff


	//   ....[94]....
        /*a5c4*/ 	.word	0xffffffff


	//   ....[95]....
        /*a5c8*/ 	.word	0xffffffff


	//   ....[96]....
        /*a5cc*/ 	.word	0xffffffff


	//   ....[97]....
        /*a5d0*/ 	.word	0xffffffff


	//   ....[98]....
        /*a5d4*/ 	.word	0xffffffff


	//   ....[99]....
        /*a5d8*/ 	.word	0xffffffff


	//   ....[100]....
        /*a5dc*/ 	.word	0xffffffff


	//   ....[101]....
        /*a5e0*/ 	.word	0xffffffff


	//   ....[102]....
        /*a5e4*/ 	.word	0xffffffff


	//   ....[103]....
        /*a5e8*/ 	.word	0xffffffff


	//   ....[104]....
        /*a5ec*/ 	.word	0xffffffff


	//   ....[105]....
        /*a5f0*/ 	.word	0xffffffff


	//   ....[106]....
        /*a5f4*/ 	.word	0xffffffff


	//   ....[107]....
        /*a5f8*/ 	.word	0xffffffff


	//   ....[108]....
        /*a5fc*/ 	.word	0xffffffff


	//   ....[109]....
        /*a600*/ 	.word	0xffffffff


	//   ....[110]....
        /*a604*/ 	.word	0xffffffff


	//   ....[111]....
        /*a608*/ 	.word	0xffffffff


	//   ....[112]....
        /*a60c*/ 	.word	0xffffffff


	//   ....[113]....
        /*a610*/ 	.word	0xffffffff


	//   ....[114]....
        /*a614*/ 	.word	0xffffffff


	//   ....[115]....
        /*a618*/ 	.word	0xffffffff


	//   ....[116]....
        /*a61c*/ 	.word	0xffffffff


	//   ....[117]....
        /*a620*/ 	.word	0xffffffff


	//   ....[118]....
        /*a624*/ 	.word	0xffffffff


	//   ....[119]....
        /*a628*/ 	.word	0xffffffff


	//   ....[120]....
        /*a62c*/ 	.word	0xffffffff


	//   ....[121]....
        /*a630*/ 	.word	0xffffffff


	//   ....[122]....
        /*a634*/ 	.word	0xffffffff


	//   ....[123]....
        /*a638*/ 	.word	0xffffffff


	//   ....[124]....
        /*a63c*/ 	.word	0xffffffff


	//   ....[125]....
        /*a640*/ 	.word	0xffffffff


	//   ....[126]....
        /*a644*/ 	.word	0xffffffff


	//----- nvinfo : EIATTR_COOP_GROUP_INSTR_OFFSETS
	.align		4
.L_39:
        /*a648*/ 	.byte	0x04, 0x28
        /*a64a*/ 	.short	(.L_41 - .L_40)


	//   ....[0]....
.L_40:
        /*a64c*/ 	.word	0x00053df0


	//   ....[1]....
        /*a650*/ 	.word	0x00053e10


	//   ....[2]....
        /*a654*/ 	.word	0x00053e30


	//   ....[3]....
        /*a658*/ 	.word	0x00053e50


	//   ....[4]....
        /*a65c*/ 	.word	0x00053e70


	//   ....[5]....
        /*a660*/ 	.word	0x00053e90


	//   ....[6]....
        /*a664*/ 	.word	0x00053eb0


	//   ....[7]....
        /*a668*/ 	.word	0x00053ed0


	//   ....[8]....
        /*a66c*/ 	.word	0x00053ef0


	//   ....[9]....
        /*a670*/ 	.word	0x00053f10


	//   ....[10]....
        /*a674*/ 	.word	0x00053f30


	//   ....[11]....
        /*a678*/ 	.word	0x00053f50


	//   ....[12]....
        /*a67c*/ 	.word	0x00053f70


	//   ....[13]....
        /*a680*/ 	.word	0x00053f90


	//   ....[14]....
        /*a684*/ 	.word	0x00053fb0


	//   ....[15]....
        /*a688*/ 	.word	0x00053fd0


	//   ....[16]....
        /*a68c*/ 	.word	0x00053ff0


	//   ....[17]....
        /*a690*/ 	.word	0x00054010


	//   ....[18]....
        /*a694*/ 	.word	0x00054030


	//   ....[19]....
        /*a698*/ 	.word	0x00054050


	//   ....[20]....
        /*a69c*/ 	.word	0x00054310


	//   ....[21]....
        /*a6a0*/ 	.word	0x00054330


	//   ....[22]....
        /*a6a4*/ 	.word	0x00054350


	//   ....[23]....
        /*a6a8*/ 	.word	0x00054370


	//   ....[24]....
        /*a6ac*/ 	.word	0x00054400


	//   ....[25]....
        /*a6b0*/ 	.word	0x00054420


	//   ....[26]....
        /*a6b4*/ 	.word	0x00054460


	//   ....[27]....
        /*a6b8*/ 	.word	0x00054480


	//   ....[28]....
        /*a6bc*/ 	.word	0x000544c0


	//   ....[29]....
        /*a6c0*/ 	.word	0x000544e0


	//   ....[30]....
        /*a6c4*/ 	.word	0x00054520


	//   ....[31]....
        /*a6c8*/ 	.word	0x00054540


	//   ....[32]....
        /*a6cc*/ 	.word	0x00054580


	//   ....[33]....
        /*a6d0*/ 	.word	0x000545a0


	//   ....[34]....
        /*a6d4*/ 	.word	0x000547e0


	//   ....[35]....
        /*a6d8*/ 	.word	0x00054800


	//   ....[36]....
        /*a6dc*/ 	.word	0x00054860


	//   ....[37]....
        /*a6e0*/ 	.word	0x00054880


	//   ....[38]....
        /*a6e4*/ 	.word	0x000548a0


	//   ....[39]....
        /*a6e8*/ 	.word	0x000548c0


	//   ....[40]....
        /*a6ec*/ 	.word	0x00054960


	//   ....[41]....
        /*a6f0*/ 	.word	0x00054980


	//   ....[42]....
        /*a6f4*/ 	.word	0x000549a0


	//   ....[43]....
        /*a6f8*/ 	.word	0x000549c0


	//   ....[44]....
        /*a6fc*/ 	.word	0x000549e0


	//   ....[45]....
        /*a700*/ 	.word	0x00054a00


	//   ....[46]....
        /*a704*/ 	.word	0x00054a20


	//   ....[47]....
        /*a708*/ 	.word	0x00054a40


	//   ....[48]....
        /*a70c*/ 	.word	0x00054a60


	//   ....[49]....
        /*a710*/ 	.word	0x00054a80


	//   ....[50]....
        /*a714*/ 	.word	0x00054aa0


	//   ....[51]....
        /*a718*/ 	.word	0x00054ac0


	//   ....[52]....
        /*a71c*/ 	.word	0x00054be0


	//   ....[53]....
        /*a720*/ 	.word	0x00054c60


	//   ....[54]....
        /*a724*/ 	.word	0x00054ca0


	//   ....[55]....
        /*a728*/ 	.word	0x00054cc0


	//   ....[56]....
        /*a72c*/ 	.word	0x00054ce0


	//   ....[57]....
        /*a730*/ 	.word	0x00054d20


	//   ....[58]....
        /*a734*/ 	.word	0x00054d60


	//   ....[59]....
        /*a738*/ 	.word	0x00054d80


	//   ....[60]....
        /*a73c*/ 	.word	0x00054dc0


	//   ....[61]....
        /*a740*/ 	.word	0x00054de0


	//   ....[62]....
        /*a744*/ 	.word	0x00054e30


	//   ....[63]....
        /*a748*/ 	.word	0x00054e50


	//   ....[64]....
        /*a74c*/ 	.word	0x00054f00


	//   ....[65]....
        /*a750*/ 	.word	0x00054f20


	//   ....[66]....
        /*a754*/ 	.word	0x00054fa0


	//   ....[67]....
        /*a758*/ 	.word	0x00054fc0


	//   ....[68]....
        /*a75c*/ 	.word	0x00055010


	//   ....[69]....
        /*a760*/ 	.word	0x00055030


	//   ....[70]....
        /*a764*/ 	.word	0x00055070


	//   ....[71]....
        /*a768*/ 	.word	0x00055090


	//   ....[72]....
        /*a76c*/ 	.word	0x000550d0


	//   ....[73]....
        /*a770*/ 	.word	0x000550f0


	//   ....[74]....
        /*a774*/ 	.word	0x00055130


	//   ....[75]....
        /*a778*/ 	.word	0x00055150


	//   ....[76]....
        /*a77c*/ 	.word	0x000551b0


	//   ....[77]....
        /*a780*/ 	.word	0x000551d0


	//   ....[78]....
        /*a784*/ 	.word	0x00055330


	//   ....[79]....
        /*a788*/ 	.word	0x00055350


	//   ....[80]....
        /*a78c*/ 	.word	0x00055410


	//   ....[81]....
        /*a790*/ 	.word	0x00055430


	//   ....[82]....
        /*a794*/ 	.word	0x00055490


	//   ....[83]....
        /*a798*/ 	.word	0x000554b0


	//   ....[84]....
        /*a79c*/ 	.word	0x000554d0


	//   ....[85]....
        /*a7a0*/ 	.word	0x000554f0


	//   ....[86]....
        /*a7a4*/ 	.word	0x00055510


	//   ....[87]....
        /*a7a8*/ 	.word	0x00055530


	//   ....[88]....
        /*a7ac*/ 	.word	0x00055550


	//   ....[89]....
        /*a7b0*/ 	.word	0x00055570


	//   ....[90]....
        /*a7b4*/ 	.word	0x00055630


	//   ....[91]....
        /*a7b8*/ 	.word	0x00055650


	//   ....[92]....
        /*a7bc*/ 	.word	0x000556b0


	//   ....[93]....
        /*a7c0*/ 	.word	0x000556d0


	//   ....[94]....
        /*a7c4*/ 	.word	0x00055830


	//   ....[95]....
        /*a7c8*/ 	.word	0x00055850


	//   ....[96]....
        /*a7cc*/ 	.word	0x00055910


	//   ....[97]....
        /*a7d0*/ 	.word	0x00055930


	//   ....[98]....
        /*a7d4*/ 	.word	0x00055990


	//   ....[99]....
        /*a7d8*/ 	.word	0x000559b0


	//   ....[100]....
        /*a7dc*/ 	.word	0x000559d0


	//   ....[101]....
        /*a7e0*/ 	.word	0x000559f0


	//   ....[102]....
        /*a7e4*/ 	.word	0x00055a10


	//   ....[103]....
        /*a7e8*/ 	.word	0x00055a30


	//   ....[104]....
        /*a7ec*/ 	.word	0x00055a50


	//   ....[105]....
        /*a7f0*/ 	.word	0x00055a70


	//   ....[106]....
        /*a7f4*/ 	.word	0x00055b30


	//   ....[107]....
        /*a7f8*/ 	.word	0x00055b50


	//   ....[108]....
        /*a7fc*/ 	.word	0x00055b90


	//   ....[109]....
        /*a800*/ 	.word	0x00055bb0


	//   ....[110]....
        /*a804*/ 	.word	0x00055cf0


	//   ....[111]....
        /*a808*/ 	.word	0x00055d10


	//   ....[112]....
        /*a80c*/ 	.word	0x00055db0


	//   ....[113]....
        /*a810*/ 	.word	0x00055dd0


	//   ....[114]....
        /*a814*/ 	.word	0x00055e70


	//   ....[115]....
        /*a818*/ 	.word	0x00055e90


	//   ....[116]....
        /*a81c*/ 	.word	0x00055eb0


	//   ....[117]....
        /*a820*/ 	.word	0x00055ed0


	//   ....[118]....
        /*a824*/ 	.word	0x00055ef0


	//   ....[119]....
        /*a828*/ 	.word	0x00055f10


	//   ....[120]....
        /*a82c*/ 	.word	0x00055f30


	//   ....[121]....
        /*a830*/ 	.word	0x00055f50


	//   ....[122]....
        /*a834*/ 	.word	0x00056000


	//   ....[123]....
        /*a838*/ 	.word	0x00056020


	//   ....[124]....
        /*a83c*/ 	.word	0x00056040


	//   ....[125]....
        /*a840*/ 	.word	0x00056060


	//   ....[126]....
        /*a844*/ 	.word	0x00056130


	//----- nvinfo : EIATTR_VRC_CTA_INIT_COUNT
	.align		4
.L_41:
        /*a848*/ 	.byte	0x02, 0x4a
	.zero		1
	.zero		1


	//----- nvinfo : EIATTR_EXIT_INSTR_OFFSETS
	.align		4
        /*a84c*/ 	.byte	0x04, 0x1c
        /*a84e*/ 	.short	(.L_43 - .L_42)


	//   ....[0]....
.L_42:
        /*a850*/ 	.word	0x00062150


	//   ....[1]....
        /*a854*/ 	.word	0x00062180


	//----- nvinfo : EIATTR_REQNTID
	.align		4
.L_43:
        /*a858*/ 	.byte	0x04, 0x10
        /*a85a*/ 	.short	(.L_45 - .L_44)
.L_44:
        /*a85c*/ 	.word	0x00000020
        /*a860*/ 	.word	0x00000001
        /*a864*/ 	.word	0x00000001


	//----- nvinfo : EIATTR_CBANK_PARAM_SIZE
	.align		4
.L_45:
        /*a868*/ 	.byte	0x03, 0x19
        /*a86a*/ 	.short	0x0050


	//----- nvinfo : EIATTR_PARAM_CBANK
	.align		4
        /*a86c*/ 	.byte	0x04, 0x0a
        /*a86e*/ 	.short	(.L_47 - .L_46)
	.align		4
.L_46:
        /*a870*/ 	.word	index@(.nv.constant0.matmul_kernel)
        /*a874*/ 	.short	0x0380
        /*a876*/ 	.short	0x0050


	//----- nvinfo : EIATTR_SW_WAR
	.align		4
.L_47:
        /*a878*/ 	.byte	0x04, 0x36
        /*a87a*/ 	.short	(.L_49 - .L_48)
.L_48:
        /*a87c*/ 	.word	0x00000008
.L_49:


//--------------------- .nv.compat                --------------------------
	.section	.nv.compat,"",@"SHT_CUDA_COMPAT_INFO"
	.align	4
        /*0000*/ 	.byte	0x02, 0x02, 0x01, 0x00, 0x02, 0x05, 0x05, 0x00, 0x02, 0x03, 0x00, 0x00, 0x02, 0x06, 0x01, 0x00


//--------------------- .nv.callgraph             --------------------------
	.section	.nv.callgraph,"",@"SHT_CUDA_CALLGRAPH"
	.align	4
	.sectionentsize	8
	.align		4
        /*0000*/ 	.word	0x00000000
	.align		4
        /*0004*/ 	.word	0xffffffff
	.align		4
        /*0008*/ 	.word	0x00000000
	.align		4
        /*000c*/ 	.word	0xfffffffe
	.align		4
        /*0010*/ 	.word	0x00000000
	.align		4
        /*0014*/ 	.word	0xfffffffd
	.align		4
        /*0018*/ 	.word	0x00000000
	.align		4
        /*001c*/ 	.word	0xfffffffc


//--------------------- .text.matmul_kernel       --------------------------
	.section	.text.matmul_kernel,"ax",@progbits
	.align	128
        .global         matmul_kernel
        .type           matmul_kernel,@function
        .size           matmul_kernel,(.L_x_3 - matmul_kernel)
        .other          matmul_kernel,@"STO_CUDA_ENTRY STV_DEFAULT"
matmul_kernel:
.text.matmul_kernel:
[----:B------:R-:W0:Y:S08]  /*0000*/  LDC R1, c[0x0][0x37c] ;  /* 0x0000df00ff017b82 */ /* 0x000e300000000800 */
[----:B------:R-:W1:Y:S01]  /*0010*/  LDC.64 R2, c[0x0][0x398] ;  /* 0x0000e600ff027b82 */ /* 0x000e620000000a00 */
[----:B------:R-:W2:Y:S01]  /*0020*/  S2R R7, SR_CTAID.X ;  /* 0x0000000000077919 */ /* 0x000ea20000002500 */
[----:B0-----:R-:W-:Y:S01]  /*0030*/  VIADD R1, R1, 0xffffc678 ;  /* 0xffffc67801017836 */ /* 0x001fe20000000000 */
[----:B------:R-:W0:Y:S01]  /*0040*/  LDCU UR4, c[0x0][0x3a0] ;  /* 0x00007400ff0477ac */ /* 0x000e220008000800 */
[----:B------:R-:W-:-:S02]  /*0050*/  CS2R R14, SRZ ;  /* 0x00000000000e7805 */ /* 0x000fc4000001ff00 */
[----:B------:R-:W-:Y:S02]  /*0060*/  CS2R R16, SRZ ;  /* 0x0000000000107805 */ /* 0x000fe4000001ff00 */
[----:B------:R-:W-:Y:S02]  /*0070*/  CS2R R18, SRZ ;  /* 0x0000000000127805 */ /* 0x000fe4000001ff00 */
[----:B------:R-:W-:Y:S01]  /*0080*/  CS2R R20, SRZ ;  /* 0x0000000000147805 */ /* 0x000fe2000001ff00 */
[----:B------:R-:W3:Y:S01]  /*0090*/  S2UR UR6, SR_CgaCtaId ;  /* 0x00000000000679c3 */ /* 0x000ee20000008800 */
[----:B------:R-:W-:Y:S02]  /*00a0*/  CS2R R22, SRZ ;  /* 0x0000000000167805 */ /* 0x000fe4000001ff00 */
[----:B------:R-:W-:Y:S02]  /*00b0*/  CS2R R24, SRZ ;  /* 0x0000000000187805 */ /* 0x000fe4000001ff00 */
[----:B------:R-:W-:-:S02]  /*00c0*/  CS2R R26, SRZ ;  /* 0x00000000001a7805 */ /* 0x000fc4000001ff00 */
[----:B------:R-:W-:Y:S02]  /*00d0*/  CS2R R28, SRZ ;  /* 0x00000000001c7805 */ /* 0x000fe4000001ff00 */
[----:B------:R-:W-:Y:S02]  /*00e0*/  CS2R R30, SRZ ;  /* 0x00000000001e7805 */ /* 0x000fe4000001ff00 */
[----:B------:R-:W-:Y:S02]  /*00f0*/  CS2R R32, SRZ ;  /* 0x0000000000207805 */ /* 0x000fe4000001ff00 */
[----:B------:R-:W-:Y:S02]  /*0100*/  CS2R R34, SRZ ;  /* 0x0000000000227805 */ /* 0x000fe4000001ff00 */
[----:B------:R-:W-:Y:S02]  /*0110*/  CS2R R36, SRZ ;  /* 0x0000000000247805 */ /* 0x000fe4000001ff00 */
[----:B------:R-:W-:-:S02]  /*0120*/  CS2R R38, SRZ ;  /* 0x0000000000267805 */ /* 0x000fc4000001ff00 */
[----:B------:R-:W-:Y:S02]  /*0130*/  CS2R R40, SRZ ;  /* 0x0000000000287805 */ /* 0x000fe4000001ff00 */
[----:B------:R-:W-:Y:S02]  /*0140*/  CS2R R42, SRZ ;  /* 0x00000000002a7805 */ /* 0x000fe4000001ff00 */
[----:B------:R-:W-:Y:S01]  /*0150*/  CS2R R44, SRZ ;  /* 0x00000000002c7805 */ /* 0x000fe2000001ff00 */
[----:B0-----:R-:W-:Y:S01]  /*0160*/  UIADD3 UR4, UPT, UPT, UR4, 0x3f, URZ ;  /* 0x0000003f04047890 */ /* 0x001fe2000fffe0ff */
[----:B------:R-:W-:Y:S02]  /*0170*/  CS2R R46, SRZ ;  /* 0x00000000002e7805 */ /* 0x000fe4000001ff00 */
[----:B------:R-:W-:Y:S01]  /*0180*/  CS2R R48, SRZ ;  /* 0x0000000000307805 */ /* 0x000fe2000001ff00 */
[----:B-1----:R-:W-:Y:S01]  /*0190*/  VIADD R0, R3, 0x7f ;  /* 0x0000007f03007836 */ /* 0x002fe20000000000 */
[----:B------:R-:W-:Y:S01]  /*01a0*/  STL [R1+0x1dd4], R3 ;  /* 0x001dd40301007387 */ /* 0x000fe20000100800 */
[----:B------:R-:W-:Y:S01]  /*01b0*/  UISETP.GE.AND UP0, UPT, UR4, 0x40, UPT ;  /* 0x000000400400788c */ /* 0x000fe2000bf06270 */
[----:B------:R-:W-:-:S02]  /*01c0*/  CS2R R50, SRZ ;  /* 0x0000000000327805 */ /* 0x000fc4000001ff00 */
[----:B------:R-:W-:Y:S02]  /*01d0*/  CS2R R52, SRZ ;  /* 0x0000000000347805 */ /* 0x000fe4000001ff00 */
[----:B------:R-:W-:Y:S01]  /*01e0*/  SHF.R.S32.HI R5, RZ, 0x1f, R0 ;  /* 0x0000001fff057819 */ /* 0x000fe20000011400 */
[----:B------:R0:W-:Y:S01]  /*01f0*/  STL [R1+0x1dd8], R2 ;  /* 0x001dd80201007387 */ /* 0x0001e20000100800 */
[----:B------:R-:W-:Y:S02]  /*0200*/  CS2R R54, SRZ ;  /* 0x0000000000367805 */ /* 0x000fe4000001ff00 */
[----:B------:R-:W-:Y:S02]  /*0210*/  CS2R R56, SRZ ;  /* 0x0000000000387805 */ /* 0x000fe4000001ff00 */
[----:B------:R-:W-:Y:S01]  /*0220*/  LEA.HI R5, R5, R0, RZ, 0x7 ;  /* 0x0000000005057211 */ /* 0x000fe200078f38ff */
[----:B------:R-:W-:Y:S01]  /*0230*/  STL [R1+0x80], RZ ;  /* 0x000080ff01007387 */ /* 0x000fe20000100800 */
[----:B--2---:R-:W-:-:S02]  /*0240*/  IABS R10, R7 ;  /* 0x00000007000a7213 */ /* 0x004fc40000000000 */
[----:B------:R-:W-:Y:S02]  /*0250*/  CS2R R58, SRZ ;  /* 0x00000000003a7805 */ /* 0x000fe4000001ff00 */
[----:B------:R-:W-:Y:S01]  /*0260*/  SHF.R.S32.HI R5, RZ, 0x7, R5 ;  /* 0x00000007ff057819 */ /* 0x000fe20000011405 */
[----:B------:R-:W-:Y:S01]  /*0270*/  STL [R1+0x84], RZ ;  /* 0x000084ff01007387 */ /* 0x000fe20000100800 */
[----:B------:R-:W-:Y:S01]  /*0280*/  UMOV UR5, 0x400 ;  /* 0x0000040000057882 */ /* 0x000fe20000000000 */
[----:B------:R-:W1:Y:S02]  /*0290*/  LDCU.64 UR8, c[0x0][0x358] ;  /* 0x00006b00ff0877ac */ /* 0x000e640008000a00 */
[----:B------:R-:W-:Y:S01]  /*02a0*/  IMAD.SHL.U32 R6, R5, 0x8, RZ ;  /* 0x0000000805067824 */ /* 0x000fe200078e00ff */
[----:B------:R-:W-:Y:S01]  /*02b0*/  STL [R1+0x88], RZ ;  /* 0x000088ff01007387 */ /* 0x000fe20000100800 */
[----:B---3--:R-:W-:-:S03]  /*02c0*/  ULEA UR5, UR6, UR5, 0x18 ;  /* 0x0000000506057291 */ /* 0x008fc6000f8ec0ff */
[-C--:B------:R-:W-:Y:S01]  /*02d0*/  IABS R9, R6.reuse ;  /* 0x0000000600097213 */ /* 0x080fe20000000000 */
[----:B------:R-:W-:Y:S01]  /*02e0*/  STL [R1+0x8c], RZ ;  /* 0x00008cff01007387 */ /* 0x000fe20000100800 */
[----:B------:R-:W-:Y:S02]  /*02f0*/  IABS R12, R6 ;  /* 0x00000006000c7213 */ /* 0x000fe40000000000 */
[----:B------:R-:W2:Y:S01]  /*0300*/  I2F.RP R0, R9 ;  /* 0x0000000900007306 */ /* 0x000ea20000209400 */
[----:B------:R-:W-:Y:S04]  /*0310*/  STL [R1+0x70], RZ ;  /* 0x000070ff01007387 */ /* 0x000fe80000100800 */
[----:B------:R-:W-:Y:S04]  /*0320*/  STL [R1+0x74], RZ ;  /* 0x000074ff01007387 */ /* 0x000fe80000100800 */
[----:B------:R-:W-:Y:S04]  /*0330*/  STL [R1+0x78], RZ ;  /* 0x000078ff01007387 */ /* 0x000fe80000100800 */
[----:B------:R-:W-:Y:S01]  /*0340*/  STL [R1+0x7c], RZ ;  /* 0x00007cff01007387 */ /* 0x000fe20000100800 */
[----:B--2---:R-:W2:Y:S03]  /*0350*/  MUFU.RCP R0, R0 ;  /* 0x0000000000007308 */ /* 0x004ea60000001000 */
[----:B------:R-:W-:Y:S04]  /*0360*/  STL [R1+0x60], RZ ;  /* 0x000060ff01007387 */ /* 0x000fe80000100800 */
[----:B------:R-:W-:Y:S04]  /*0370*/  STL [R1+0x64], RZ ;  /* 0x000064ff01007387 */ /* 0x000fe80000100800 */
[----:B------:R-:W-:Y:S04]  /*0380*/  STL [R1+0x68], RZ ;  /* 0x000068ff01007387 */ /* 0x000fe80000100800 */
[----:B------:R-:W-:Y:S01]  /*0390*/  STL [R1+0x6c], RZ ;  /* 0x00006cff01007387 */ /* 0x000fe20000100800 */
[----:B--2---:R-:W-:-:S03]  /*03a0*/  VIADD R4, R0, 0xffffffe ;  /* 0x0ffffffe00047836 */ /* 0x004fc60000000000 */
[----:B------:R-:W-:Y:S01]  /*03b0*/  STL [R1+0x50], RZ ;  /* 0x000050ff01007387 */ /* 0x000fe20000100800 */
[----:B------:R-:W-:Y:S01]  /*03c0*/  IMAD.MOV R0, RZ, RZ, -R12 ;  /* 0x000000ffff007224 */ /* 0x000fe200078e0a0c */
[----:B------:R2:W3:Y:S02]  /*03d0*/  F2I.FTZ.U32.TRUNC.NTZ R5, R4 ;  /* 0x0000000400057305 */ /* 0x0004e4000021f000 */
[----:B------:R-:W-:Y:S04]  /*03e0*/  STL [R1+0x54], RZ ;  /* 0x000054ff01007387 */ /* 0x000fe80000100800 */
[----:B------:R-:W-:Y:S01]  /*03f0*/  STL [R1+0x58], RZ ;  /* 0x000058ff01007387 */ /* 0x000fe20000100800 */
[----:B--2---:R-:W-:-:S03]  /*0400*/  IMAD.MOV.U32 R4, RZ, RZ, RZ ;  /* 0x000000ffff047224 */ /* 0x004fc600078e00ff */
[----:B------:R-:W-:Y:S04]  /*0410*/  STL [R1+0x5c], RZ ;  /* 0x00005cff01007387 */ /* 0x000fe80000100800 */
[----:B------:R-:W-:Y:S01]  /*0420*/  STL [R1+0x40], RZ ;  /* 0x000040ff01007387 */ /* 0x000fe20000100800 */
[----:B---3--:R-:W-:-:S03]  /*0430*/  IMAD.MOV R8, RZ, RZ, -R5 ;  /* 0x000000ffff087224 */ /* 0x008fc600078e0a05 */
[----:B------:R-:W-:Y:S01]  /*0440*/  STL [R1+0x44], RZ ;  /* 0x000044ff01007387 */ /* 0x000fe20000100800 */
[----:B------:R-:W-:Y:S02]  /*0450*/  IMAD R11, R8, R9, RZ ;  /* 0x00000009080b7224 */ /* 0x000fe400078e02ff */
[----:B------:R-:W-:Y:S01]  /*0460*/  IMAD.MOV.U32 R8, RZ, RZ, R10 ;  /* 0x000000ffff087224 */ /* 0x000fe200078e000a */
[----:B------:R-:W-:Y:S01]  /*0470*/  STL [R1+0x48], RZ ;  /* 0x000048ff01007387 */ /* 0x000fe20000100800 */
[----:B------:R-:W-:-:S03]  /*0480*/  IMAD.HI.U32 R5, R5, R11, R4 ;  /* 0x0000000b05057227 */ /* 0x000fc600078e0004 */
[----:B------:R-:W-:Y:S03]  /*0490*/  STL [R1+0x4c], RZ ;  /* 0x00004cff01007387 */ /* 0x000fe60000100800 */
[----:B------:R-:W-:Y:S01]  /*04a0*/  IMAD.HI.U32 R5, R5, R8, RZ ;  /* 0x0000000805057227 */ /* 0x000fe200078e00ff */
[----:B------:R-:W-:Y:S03]  /*04b0*/  STL [R1+0x30], RZ ;  /* 0x000030ff01007387 */ /* 0x000fe60000100800 */
[----:B------:R-:W-:Y:S01]  /*04c0*/  IMAD R0, R5, R0, R8 ;  /* 0x0000000005007224 */ /* 0x000fe200078e0208 */
[----:B------:R-:W-:Y:S04]  /*04d0*/  STL [R1+0x34], RZ ;  /* 0x000034ff01007387 */ /* 0x000fe80000100800 */
[----:B------:R-:W-:Y:S01]  /*04e0*/  ISETP.GT.U32.AND P1, PT, R9, R0, PT ;  /* 0x000000000900720c */ /* 0x000fe20003f24070 */
[----:B------:R-:W-:Y:S04]  /*04f0*/  STL [R1+0x38], RZ ;  /* 0x000038ff01007387 */ /* 0x000fe80000100800 */
[----:B------:R-:W-:Y:S04]  /*0500*/  STL [R1+0x3c], RZ ;  /* 0x00003cff01007387 */ /* 0x000fe80000100800 */
[----:B------:R-:W-:Y:S04]  /*0510*/  STL [R1+0x20], RZ ;  /* 0x000020ff01007387 */ /* 0x000fe80000100800 */
[----:B------:R-:W-:Y:S01]  /*0520*/  @!P1 IMAD.IADD R0, R0, 0x1, -R9 ;  /* 0x0000000100009824 */ /* 0x000fe200078e0a09 */
[----:B------:R-:W-:Y:S01]  /*0530*/  STL [R1+0x24], RZ ;  /* 0x000024ff01007387 */ /* 0x000fe20000100800 */
[----:B------:R-:W-:Y:S01]  /*0540*/  @!P1 VIADD R5, R5, 0x1 ;  /* 0x0000000105059836 */ /* 0x000fe20000000000 */
[----:B------:R-:W-:-:S02]  /*0550*/  ISETP.NE.AND P1, PT, R6, RZ, PT ;  /* 0x000000ff0600720c */ /* 0x000fc40003f25270 */
[----:B------:R-:W-:Y:S01]  /*0560*/  ISETP.GE.U32.AND P0, PT, R0, R9, PT ;  /* 0x000000090000720c */ /* 0x000fe20003f06070 */
[----:B------:R-:W-:Y:S01]  /*0570*/  STL [R1+0x28], RZ ;  /* 0x000028ff01007387 */ /* 0x000fe20000100800 */
[----:B------:R-:W-:-:S03]  /*0580*/  LOP3.LUT R0, R7, R6, RZ, 0x3c, !PT ;  /* 0x0000000607007212 */ /* 0x000fc600078e3cff */
[----:B------:R-:W-:Y:S01]  /*0590*/  STL [R1+0x2c], RZ ;  /* 0x00002cff01007387 */ /* 0x000fe20000100800 */
[----:B------:R-:W-:Y:S01]  /*05a0*/  ISETP.GE.AND P2, PT, R0, RZ, PT ;  /* 0x000000ff0000720c */ /* 0x000fe20003f46270 */
[----:B------:R-:W-:Y:S02]  /*05b0*/  VIADD R0, R2, 0x7f ;  /* 0x0000007f02007836 */ /* 0x000fe40000000000 */
[----:B------:R-:W-:Y:S04]  /*05c0*/  STL [R1+0x10], RZ ;  /* 0x000010ff01007387 */ /* 0x000fe80000100800 */
[----:B------:R-:W-:Y:S01]  /*05d0*/  STL [R1+0x14], RZ ;  /* 0x000014ff01007387 */ /* 0x000fe20000100800 */
[----:B------:R-:W-:-:S03]  /*05e0*/  @P0 VIADD R5, R5, 0x1 ;  /* 0x0000000105050836 */ /* 0x000fc60000000000 */
[----:B------:R-:W-:Y:S01]  /*05f0*/  STL [R1+0x18], RZ ;  /* 0x000018ff01007387 */ /* 0x000fe20000100800 */
[----:B------:R-:W-:Y:S01]  /*0600*/  IMAD.MOV.U32 R4, RZ, RZ, R5 ;  /* 0x000000ffff047224 */ /* 0x000fe200078e0005 */
[----:B------:R-:W-:Y:S02]  /*0610*/  SHF.R.S32.HI R5, RZ, 0x1f, R0 ;  /* 0x0000001fff057819 */ /* 0x000fe40000011400 */
[----:B------:R-:W-:Y:S01]  /*0620*/  STL [R1+0x1c], RZ ;  /* 0x00001cff01007387 */ /* 0x000fe20000100800 */
[----:B------:R-:W-:Y:S01]  /*0630*/  @!P2 IMAD.MOV R4, RZ, RZ, -R4 ;  /* 0x000000ffff04a224 */ /* 0x000fe200078e0a04 */
[----:B------:R-:W-:Y:S02]  /*0640*/  @!P1 LOP3.LUT R4, RZ, R6, RZ, 0x33, !PT ;  /* 0x00000006ff049212 */ /* 0x000fe400078e33ff */
[----:B------:R-:W-:Y:S01]  /*0650*/  STL [R1], RZ ;  /* 0x000000ff01007387 */ /* 0x000fe20000100800 */
[----:B------:R-:W-:Y:S02]  /*0660*/  LEA.HI R5, R5, R0, RZ, 0x7 ;  /* 0x0000000005057211 */ /* 0x000fe400078f38ff */
[----:B------:R-:W-:Y:S01]  /*0670*/  IMAD.SHL.U32 R8, R4, 0x8, RZ ;  /* 0x0000000804087824 */ /* 0x000fe200078e00ff */
[----:B------:R-:W-:Y:S01]  /*0680*/  STL [R1+0x4], RZ ;  /* 0x000004ff01007387 */ /* 0x000fe20000100800 */
[----:B------:R-:W-:-:S03]  /*0690*/  IMAD.MOV R4, RZ, RZ, -R4 ;  /* 0x000000ffff047224 */ /* 0x000fc600078e0a04 */
[----:B------:R-:W-:Y:S01]  /*06a0*/  STL [R1+0x8], RZ ;  /* 0x000008ff01007387 */ /* 0x000fe20000100800 */
[----:B------:R-:W-:Y:S01]  /*06b0*/  LEA.HI.SX32 R5, R5, -R8, 0x19 ;  /* 0x8000000805057211 */ /* 0x000fe200078fcaff */
[----:B------:R-:W-:Y:S02]  /*06c0*/  IMAD R6, R6, R4, R7 ;  /* 0x0000000406067224 */ /* 0x000fe400078e0207 */
[----:B------:R-:W-:Y:S01]  /*06d0*/  STL [R1+0xc], RZ ;  /* 0x00000cff01007387 */ /* 0x000fe20000100800 */
[----:B------:R-:W-:Y:S02]  /*06e0*/  VIMNMX R13, PT, PT, R5, 0x8, PT ;  /* 0x00000008050d7848 */ /* 0x000fe40003fe0100 */
[----:B------:R-:W-:Y:S01]  /*06f0*/  IABS R11, R6 ;  /* 0x00000006000b7213 */ /* 0x000fe20000000000 */
[----:B------:R-:W-:Y:S01]  /*0700*/  STL [R1+0x160], RZ ;  /* 0x000160ff01007387 */ /* 0x000fe20000100800 */
[----:B------:R-:W-:-:S03]  /*0710*/  IABS R9, R13 ;  /* 0x0000000d00097213 */ /* 0x000fc60000000000 */
[----:B------:R-:W-:Y:S01]  /*0720*/  STL [R1+0x164], RZ ;  /* 0x000164ff01007387 */ /* 0x000fe20000100800 */
[----:B------:R-:W2:Y:S03]  /*0730*/  I2F.RP R0, R9 ;  /* 0x0000000900007306 */ /* 0x000ea60000209400 */
        /* <DEDUP_REMOVED lines=10> */
[----:B------:R-:W-:Y:S04]  /*07e0*/  STL [R1+0x148], RZ ;  /* 0x000148ff01007387 */ /* 0x000fe80000100800 */
[----:B------:R-:W-:Y:S01]  /*07f0*/  STL [R1+0x14c], RZ ;  /* 0x00014cff01007387 */ /* 0x000fe20000100800 */
[----:B------:R-:W2:Y:S03]  /*0800*/  F2I.FTZ.U32.TRUNC.NTZ R5, R5 ;  /* 0x0000000500057305 */ /* 0x000ea6000021f000 */
[----:B------:R-:W-:Y:S04]  /*0810*/  STL [R1+0x130], RZ ;  /* 0x000130ff01007387 */ /* 0x000fe80000100800 */
[----:B------:R-:W-:Y:S04]  /*0820*/  STL [R1+0x134], RZ ;  /* 0x000134ff01007387 */ /* 0x000fe80000100800 */
[----:B------:R-:W-:Y:S04]  /*0830*/  STL [R1+0x138], RZ ;  /* 0x000138ff01007387 */ /* 0x000fe80000100800 */
[----:B------:R-:W-:Y:S01]  /*0840*/  STL [R1+0x13c], RZ ;  /* 0x00013cff01007387 */ /* 0x000fe20000100800 */
[----:B--2---:R-:W-:-:S03]  /*0850*/  IMAD.MOV R10, RZ, RZ, -R5 ;  /* 0x000000ffff0a7224 */ /* 0x004fc600078e0a05 */
[----:B------:R-:W-:Y:S01]  /*0860*/  STL [R1+0x120], RZ ;  /* 0x000120ff01007387 */ /* 0x000fe20000100800 */
[----:B------:R-:W-:Y:S01]  /*0870*/  IMAD.MOV.U32 R4, RZ, RZ, R10 ;  /* 0x000000ffff047224 */ /* 0x000fe200078e000a */
[----:B------:R-:W-:Y:S02]  /*0880*/  IABS R10, R13 ;  /* 0x0000000d000a7213 */ /* 0x000fe40000000000 */
[----:B------:R-:W-:Y:S01]  /*0890*/  STL [R1+0x124], RZ ;  /* 0x000124ff01007387 */ /* 0x000fe20000100800 */
[----:B------:R-:W-:Y:S02]  /*08a0*/  IMAD R7, R4, R9, RZ ;  /* 0x0000000904077224 */ /* 0x000fe400078e02ff */
[----:B------:R-:W-:Y:S01]  /*08b0*/  IMAD.MOV.U32 R4, RZ, RZ, RZ ;  /* 0x000000ffff047224 */ /* 0x000fe200078e00ff */
[----:B------:R-:W-:Y:S03]  /*08c0*/  STL [R1+0x128], RZ ;  /* 0x000128ff01007387 */ /* 0x000fe60000100800 */
[----:B------:R-:W-:Y:S01]  /*08d0*/  IMAD.HI.U32 R4, R5, R7, R4 ;  /* 0x0000000705047227 */ /* 0x000fe200078e0004 */
[----:B------:R-:W-:Y:S03]  /*08e0*/  STL [R1+0x12c], RZ ;  /* 0x00012cff01007387 */ /* 0x000fe60000100800 */
[----:B------:R-:W-:Y:S01]  /*08f0*/  IMAD.MOV R5, RZ, RZ, -R10 ;  /* 0x000000ffff057224 */ /* 0x000fe200078e0a0a */
[----:B------:R-:W-:Y:S01]  /*0900*/  STL [R1+0x110], RZ ;  /* 0x000110ff01007387 */ /* 0x000fe20000100800 */
[----:B------:R-:W-:-:S03]  /*0910*/  IMAD.HI.U32 R0, R4, R11, RZ ;  /* 0x0000000b04007227 */ /* 0x000fc600078e00ff */
[----:B------:R-:W-:Y:S01]  /*0920*/  STL [R1+0x114], RZ ;  /* 0x000114ff01007387 */ /* 0x000fe20000100800 */
[----:B------:R-:W-:Y:S01]  /*0930*/  IMAD R4, R0, R5, R11 ;  /* 0x0000000500047224 */ /* 0x000fe200078e020b */
[----:B------:R-:W-:Y:S02]  /*0940*/  CS2R R10, SRZ ;  /* 0x00000000000a7805 */ /* 0x000fe4000001ff00 */
[----:B------:R-:W-:Y:S02]  /*0950*/  STL [R1+0x118], RZ ;  /* 0x000118ff01007387 */ /* 0x000fe40000100800 */
[----:B------:R-:W-:Y:S02]  /*0960*/  ISETP.GT.U32.AND P1, PT, R9, R4, PT ;  /* 0x000000040900720c */ /* 0x000fe40003f24070 */
[----:B------:R-:W-:Y:S04]  /*0970*/  STL [R1+0x11c], RZ ;  /* 0x00011cff01007387 */ /* 0x000fe80000100800 */
[----:B------:R-:W-:Y:S04]  /*0980*/  STL [R1+0x100], RZ ;  /* 0x000100ff01007387 */ /* 0x000fe80000100800 */
[----:B------:R-:W-:Y:S03]  /*0990*/  STL [R1+0x104], RZ ;  /* 0x000104ff01007387 */ /* 0x000fe60000100800 */
[----:B------:R-:W-:Y:S01]  /*09a0*/  @!P1 IMAD.IADD R4, R4, 0x1, -R9 ;  /* 0x0000000104049824 */ /* 0x000fe200078e0a09 */
[----:B------:R-:W-:Y:S01]  /*09b0*/  STL [R1+0x108], RZ ;  /* 0x000108ff01007387 */ /* 0x000fe20000100800 */
[----:B------:R-:W-:Y:S01]  /*09c0*/  @!P1 VIADD R0, R0, 0x1 ;  /* 0x0000000100009836 */ /* 0x000fe20000000000 */
[----:B------:R-:W-:-:S02]  /*09d0*/  ISETP.NE.AND P1, PT, R13, RZ, PT ;  /* 0x000000ff0d00720c */ /* 0x000fc40003f25270 */
[----:B------:R-:W-:Y:S01]  /*09e0*/  STL [R1+0x10c], RZ ;  /* 0x00010cff01007387 */ /* 0x000fe20000100800 */
[----:B------:R-:W-:Y:S02]  /*09f0*/  ISETP.GE.U32.AND P0, PT, R4, R9, PT ;  /* 0x000000090400720c */ /* 0x000fe40003f06070 */
[----:B------:R-:W-:Y:S01]  /*0a00*/  LOP3.LUT R4, R6, R13, RZ, 0x3c, !PT ;  /* 0x0000000d06047212 */ /* 0x000fe200078e3cff */
[----:B------:R-:W-:Y:S03]  /*0a10*/  STL [R1+0xf0], RZ ;  /* 0x0000f0ff01007387 */ /* 0x000fe60000100800 */
[----:B------:R-:W-:Y:S01]  /*0a20*/  ISETP.GE.AND P2, PT, R4, RZ, PT ;  /* 0x000000ff0400720c */ /* 0x000fe20003f46270 */
[----:B------:R-:W-:Y:S01]  /*0a30*/  STL [R1+0xf4], RZ ;  /* 0x0000f4ff01007387 */ /* 0x000fe20000100800 */
[----:B------:R-:W-:-:S03]  /*0a40*/  CS2R R4, SRZ ;  /* 0x0000000000047805 */ /* 0x000fc6000001ff00 */
[----:B------:R-:W-:Y:S02]  /*0a50*/  STL [R1+0xf8], RZ ;  /* 0x0000f8ff01007387 */ /* 0x000fe40000100800 */
[----:B------:R-:W-:Y:S02]  /*0a60*/  @P0 VIADD R0, R0, 0x1 ;  /* 0x0000000100000836 */ /* 0x000fe40000000000 */
[----:B------:R-:W-:Y:S04]  /*0a70*/  STL [R1+0xfc], RZ ;  /* 0x0000fcff01007387 */ /* 0x000fe80000100800 */
[----:B------:R-:W-:Y:S01]  /*0a80*/  STL [R1+0xe0], RZ ;  /* 0x0000e0ff01007387 */ /* 0x000fe20000100800 */
[----:B------:R-:W-:Y:S01]  /*0a90*/  @!P2 IMAD.MOV R0, RZ, RZ, -R0 ;  /* 0x000000ffff00a224 */ /* 0x000fe200078e0a00 */
[----:B------:R-:W-:-:S02]  /*0aa0*/  @!P1 LOP3.LUT R0, RZ, R13, RZ, 0x33, !PT ;  /* 0x0000000dff009212 */ /* 0x000fc400078e33ff */
[----:B------:R-:W-:Y:S03]  /*0ab0*/  STL [R1+0xe4], RZ ;  /* 0x0000e4ff01007387 */ /* 0x000fe60000100800 */
[----:B0-----:R-:W-:Y:S01]  /*0ac0*/  IMAD.SHL.U32 R2, R0, 0x80, RZ ;  /* 0x0000008000027824 */ /* 0x001fe200078e00ff */
[----:B------:R-:W-:Y:S01]  /*0ad0*/  STL [R1+0xe8], RZ ;  /* 0x0000e8ff01007387 */ /* 0x000fe20000100800 */
[----:B------:R-:W-:Y:S02]  /*0ae0*/  IMAD.MOV R60, RZ, RZ, -R0 ;  /* 0x000000ffff3c7224 */ /* 0x000fe400078e0a00 */
[----:B------:R-:W-:Y:S01]  /*0af0*/  VIADD R0, R2, 0x1 ;  /* 0x0000000102007836 */ /* 0x000fe20000000000 */
[----:B------:R-:W-:Y:S01]  /*0b00*/  STL [R1+0xec], RZ ;  /* 0x0000ecff01007387 */ /* 0x000fe20000100800 */
[----:B------:R-:W-:Y:S01]  /*0b10*/  IMAD R60, R13, R60, R6 ;  /* 0x0000003c0d3c7224 */ /* 0x000fe200078e0206 */
[----:B------:R-:W-:-:S02]  /*0b20*/  CS2R R6, SRZ ;  /* 0x0000000000067805 */ /* 0x000fc4000001ff00 */
[----:B------:R-:W-:Y:S01]  /*0b30*/  CS2R R12, SRZ ;  /* 0x00000000000c7805 */ /* 0x000fe2000001ff00 */
[----:B------:R-:W-:Y:S01]  /*0b40*/  STL [R1+0xd0], RZ ;  /* 0x0000d0ff01007387 */ /* 0x000fe20000100800 */
[----:B------:R-:W-:Y:S02]  /*0b50*/  IADD3 R60, PT, PT, R8, R60, RZ ;  /* 0x0000003c083c7210 */ /* 0x000fe40007ffe0ff */
[----:B------:R-:W-:Y:S01]  /*0b60*/  CS2R R8, SRZ ;  /* 0x0000000000087805 */ /* 0x000fe2000001ff00 */
[----:B------:R-:W-:Y:S04]  /*0b70*/  STL [R1+0xd4], RZ ;  /* 0x0000d4ff01007387 */ /* 0x000fe80000100800 */
        /* <DEDUP_REMOVED lines=126> */
[----:B------:R-:W-:Y:S04]  /*1360*/  STL [R1+0xb20], R2 ;  /* 0x000b200201007387 */ /* 0x000fe80000100800 */
[----:B------:R0:W-:Y:S01]  /*1370*/  STL [R1+0x50c], R0 ;  /* 0x00050c0001007387 */ /* 0x0001e20000100800 */
[----:B------:R-:W2:Y:S01]  /*1380*/  S2R R3, SR_TID.X ;  /* 0x0000000000037919 */ /* 0x000ea20000002100 */
[----:B0-----:R-:W-:-:S05]  /*1390*/  VIADD R0, R2, 0x2 ;  /* 0x0000000202007836 */ /* 0x001fca0000000000 */
[----:B------:R0:W-:Y:S02]  /*13a0*/  STL [R1+0x508], R0 ;  /* 0x0005080001007387 */ /* 0x0001e40000100800 */
[----:B0-----:R-:W-:-:S05]  /*13b0*/  VIADD R0, R2, 0x3 ;  /* 0x0000000302007836 */ /* 0x001fca0000000000 */
[----:B------:R0:W-:Y:S01]  /*13c0*/  STL [R1+0x504], R0 ;  /* 0x0005040001007387 */ /* 0x0001e20000100800 */
[----:B--2---:R-:W-:Y:S01]  /*13d0*/  LOP3.LUT R61, R3, 0x1f, RZ, 0xc0, !PT ;  /* 0x0000001f033d7812 */ /* 0x004fe200078ec0ff */
[----:B0-----:R-:W-:-:S05]  /*13e0*/  VIADD R0, R2, 0x4 ;  /* 0x0000000402007836 */ /* 0x001fca0000000000 */
[----:B------:R0:W-:Y:S02]  /*13f0*/  STL [R1+0x500], R0 ;  /* 0x0005000001007387 */ /* 0x0001e40000100800 */
        /* <DEDUP_REMOVED lines=42> */
[----:B0-----:R-:W-:-:S05]  /*16a0*/  IADD3 R0, PT, PT, R2, 0x1a, RZ ;  /* 0x0000001a02007810 */ /* 0x001fca0007ffe0ff */
        /* <DEDUP_REMOVED lines=149> */
[----:B0-----:R-:W-:Y:S02]  /*2000*/  IMAD.SHL.U32 R0, R60, 0x80, RZ ;  /* 0x000000803c007824 */ /* 0x001fe400078e00ff */
[----:B------:R-:W-:-:S03]  /*2010*/  VIADD R60, R2, 0x65 ;  /* 0x00000065023c7836 */ /* 0x000fc60000000000 */
[C---:B------:R-:W-:Y:S02]  /*2020*/  LOP3.LUT R61, R0.reuse, 0x20, R61, 0xfe, !PT ;  /* 0x00000020003d7812 */ /* 0x040fe400078efe3d */
[----:B------:R0:W-:Y:S01]  /*2030*/  STL [R1+0x37c], R60 ;  /* 0x00037c3c01007387 */ /* 0x0001e20000100800 */
[----:B------:R-:W-:Y:S01]  /*2040*/  LOP3.LUT R3, R0, 0x1f, R3, 0xf8, !PT ;  /* 0x0000001f00037812 */ /* 0x000fe200078ef803 */
[C---:B------:R-:W-:Y:S02]  /*2050*/  VIADD R0, R2.reuse, 0x68 ;  /* 0x0000006802007836 */ /* 0x040fe40000000000 */
[----:B0-----:R-:W-:-:S05]  /*2060*/  VIADD R60, R2, 0x66 ;  /* 0x00000066023c7836 */ /* 0x001fca0000000000 */
[----:B------:R0:W-:Y:S02]  /*2070*/  STL [R1+0x378], R60 ;  /* 0x0003783c01007387 */ /* 0x0001e40000100800 */
[----:B0-----:R-:W-:-:S05]  /*2080*/  VIADD R60, R2, 0x67 ;  /* 0x00000067023c7836 */ /* 0x001fca0000000000 */
[----:B------:R0:W-:Y:S04]  /*2090*/  STL [R1+0x374], R60 ;  /* 0x0003743c01007387 */ /* 0x0001e80000100800 */
[----:B------:R2:W-:Y:S04]  /*20a0*/  STL [R1+0xb48], R61 ;  /* 0x000b483d01007387 */ /* 0x0005e80000100800 */
[----:B------:R-:W-:Y:S01]  /*20b0*/  STL [R1+0xb24], R3 ;  /* 0x000b240301007387 */ /* 0x000fe20000100800 */
[----:B0-----:R-:W-:-:S03]  /*20c0*/  VIADD R60, R2, 0x69 ;  /* 0x00000069023c7836 */ /* 0x001fc60000000000 */
[----:B------:R0:W-:Y:S01]  /*20d0*/  STL [R1+0x370], R0 ;  /* 0x0003700001007387 */ /* 0x0001e20000100800 */
[----:B--2---:R-:W-:-:S03]  /*20e0*/  VIADD R61, R2, 0x6b ;  /* 0x0000006b023d7836 */ /* 0x004fc60000000000 */
[----:B------:R2:W-:Y:S01]  /*20f0*/  STL [R1+0x2cc], R60 ;  /* 0x0002cc3c01007387 */ /* 0x0005e20000100800 */
[C---:B0-----:R-:W-:Y:S01]  /*2100*/  IADD3 R0, PT, PT, R2.reuse, 0x6a, RZ ;  /* 0x0000006a02007810 */ /* 0x041fe20007ffe0ff */
[----:B--2---:R-:W-:-:S04]  /*2110*/  VIADD R60, R2, 0x6c ;  /* 0x0000006c023c7836 */ /* 0x004fc80000000000 */
[----:B------:R0:W-:Y:S04]  /*2120*/  STL [R1+0x2c8], R0 ;  /* 0x0002c80001007387 */ /* 0x0001e80000100800 */
[----:B------:R2:W-:Y:S04]  /*2130*/  STL [R1+0x2c4], R61 ;  /* 0x0002c43d01007387 */ /* 0x0005e80000100800 */
[----:B------:R3:W-:Y:S01]  /*2140*/  STL [R1+0x2c0], R60 ;  /* 0x0002c03c01007387 */ /* 0x0007e20000100800 */
[C---:B0-----:R-:W-:Y:S02]  /*2150*/  VIADD R0, R2.reuse, 0x6d ;  /* 0x0000006d02007836 */ /* 0x041fe40000000000 */
[----:B--2---:R-:W-:-:S03]  /*2160*/  VIADD R61, R2, 0x6e ;  /* 0x0000006e023d7836 */ /* 0x004fc60000000000 */
[----:B------:R0:W-:Y:S01]  /*2170*/  STL [R1+0x2bc], R0 ;  /* 0x0002bc0001007387 */ /* 0x0001e20000100800 */
[----:B---3--:R-:W-:-:S03]  /*2180*/  VIADD R60, R2, 0x6f ;  /* 0x0000006f023c7836 */ /* 0x008fc60000000000 */
        /* <DEDUP_REMOVED lines=29> */
[C---:B---3--:R-:W-:Y:S02]  /*2360*/  VIADD R60, R2.reuse, 0x7e ;  /* 0x0000007e023c7836 */ /* 0x048fe40000000000 */
[----:B0-----:R-:W-:Y:S01]  /*2370*/  VIADD R0, R2, 0x7f ;  /* 0x0000007f02007836 */ /* 0x001fe20000000000 */
[C---:B------:R-:W-:Y:S02]  /*2380*/  LOP3.LUT R2, R3.reuse, 0x40, RZ, 0xfc, !PT ;  /* 0x0000004003027812 */ /* 0x040fe400078efcff */
[----:B------:R-:W-:-:S03]  /*2390*/  LOP3.LUT R3, R3, 0x60, RZ, 0xfc, !PT ;  /* 0x0000006003037812 */ /* 0x000fc600078efcff */
[----:B------:R0:W-:Y:S04]  /*23a0*/  STL [R1+0xdd0], R2 ;  /* 0x000dd00201007387 */ /* 0x0001e80000100800 */
[----:B0-----:R0:W5:Y:S04]  /*23b0*/  LDL.LU R2, [R1+0x1dd8] ;  /* 0x001dd80001027983 */ /* 0x0011680000300800 */
[----:B------:R2:W-:Y:S04]  /*23c0*/  STL [R1+0xb4c], R3 ;  /* 0x000b4c0301007387 */ /* 0x0005e80000100800 */
[----:B--2---:R0:W5:Y:S01]  /*23d0*/  LDL.LU R3, [R1+0x1dd4] ;  /* 0x001dd40001037983 */ /* 0x0041620000300800 */
[----:B-1----:R-:W-:Y:S05]  /*23e0*/  BRA.U !UP0, `(.L_x_0) ;  /* 0x0000051108987547 */ /* 0x002fea000b800000 */
[----:B------:R-:W2:Y:S04]  /*23f0*/  LDL R23, [R1+0xb48] ;  /* 0x000b480001177983 */ /* 0x000ea80000100800 */
[----:B------:R-:W3:Y:S04]  /*2400*/  LDL R25, [R1+0xdd0] ;  /* 0x000dd00001197983 */ /* 0x000ee80000100800 */
[----:B------:R-:W4:Y:S01]  /*2410*/  LDL R26, [R1+0xb4c] ;  /* 0x000b4c00011a7983 */ /* 0x000f220000100800 */
[----:B-----5:R-:W-:Y:S01]  /*2420*/  IABS R6, R2 ;  /* 0x0000000200067213 */ /* 0x020fe20000000000 */
[----:B------:R-:W1:Y:S02]  /*2430*/  LDCU.128 UR12, c[0x0][0x380] ;  /* 0x00007000ff0c77ac */ /* 0x000e640008000c00 */
[----:B------:R-:W4:Y:S01]  /*2440*/  LDL.LU R29, [R1+0x284] ;  /* 0x00028400011d7983 */ /* 0x000f220000300800 */
[----:B------:R-:W-:Y:S01]  /*2450*/  IABS R24, R3 ;  /* 0x0000000300187213 */ /* 0x000fe20000000000 */
[----:B------:R-:W0:Y:S02]  /*2460*/  LDCU UR6, c[0x0][0x3a4] ;  /* 0x00007480ff0677ac */ /* 0x000e240008000800 */
[----:B------:R-:W4:Y:S01]  /*2470*/  LDL.LU R28, [R1+0x280] ;  /* 0x00028000011c7983 */ /* 0x000f220000300800 */
[----:B------:R-:W-:Y:S01]  /*2480*/  ISETP.GE.AND P2, PT, R0, RZ, PT ;  /* 0x000000ff0000720c */ /* 0x000fe20003f46270 */
[----:B------:R-:W0:Y:S02]  /*2490*/  LDCU UR7, c[0x0][0x3b0] ;  /* 0x00007600ff0777ac */ /* 0x000e240008000800 */
[----:B------:R-:W4:Y:S04]  /*24a0*/  LDL R27, [R1+0xb20] ;  /* 0x000b2000011b7983 */ /* 0x000f280000100800 */
[----:B------:R-:W4:Y:S04]  /*24b0*/  LDL.LU R45, [R1+0x2c4] ;  /* 0x0002c400012d7983 */ /* 0x000f280000300800 */
        /* <DEDUP_REMOVED lines=24> */
[----:B------:R-:W4:Y:S01]  /*2640*/  LDL.LU R31, [R1+0x28c] ;  /* 0x00028c00011f7983 */ /* 0x000f220000300800 */
[----:B------:R-:W0:Y:S03]  /*2650*/  I2F.RP R4, R6 ;  /* 0x0000000600047306 */ /* 0x000e260000209400 */
[----:B------:R-:W4:Y:S04]  /*2660*/  LDL.LU R50, [R1+0x380] ;  /* 0x0003800001327983 */ /* 0x000f280000300800 */
[----:B------:R-:W4:Y:S04]  /*2670*/  LDL.LU R48, [R1+0x2cc] ;  /* 0x0002cc0001307983 */ /* 0x000f280000300800 */
[----:B------:R-:W4:Y:S01]  /*2680*/  LDL.LU R54, [R1+0x388] ;  /* 0x0003880001367983 */ /* 0x000f220000300800 */
[----:B0-----:R-:W0:Y:S03]  /*2690*/  MUFU.RCP R4, R4 ;  /* 0x0000000400047308 */ /* 0x001e260000001000 */
[----:B------:R-:W4:Y:S05]  /*26a0*/  LDL.LU R56, [R1+0x398] ;  /* 0x0003980001387983 */ /* 0x000f2a0000300800 */
[----:B------:R-:W1:Y:S01]  /*26b0*/  I2F.RP R20, R24 ;  /* 0x0000001800147306 */ /* 0x000e620000209400 */
[----:B------:R-:W-:Y:S01]  /*26c0*/  IABS R0, R0 ;  /* 0x0000000000007213 */ /* 0x000fe20000000000 */
[----:B------:R-:W4:Y:S01]  /*26d0*/  LDL.LU R55, [R1+0x38c] ;  /* 0x00038c0001377983 */ /* 0x000f220000300800 */
[----:B0-----:R-:W-:-:S05]  /*26e0*/  VIADD R4, R4, 0xffffffe ;  /* 0x0ffffffe04047836 */ /* 0x001fca0000000000 */
[----:B------:R-:W0:Y:S08]  /*26f0*/  F2I.FTZ.U32.TRUNC.NTZ R5, R4 ;  /* 0x0000000400057305 */ /* 0x000e30000021f000 */
[----:B-1----:R-:W1:Y:S01]  /*2700*/  MUFU.RCP R20, R20 ;  /* 0x0000001400147308 */ /* 0x002e620000001000 */
[----:B0-----:R-:W-:-:S04]  /*2710*/  IMAD.MOV R4, RZ, RZ, -R5 ;  /* 0x000000ffff047224 */ /* 0x001fc800078e0a05 */
[----:B------:R-:W-:Y:S02]  /*2720*/  IMAD R9, R4, R6, RZ ;  /* 0x0000000604097224 */ /* 0x000fe400078e02ff */
[----:B------:R-:W-:-:S04]  /*2730*/  IMAD.MOV.U32 R4, RZ, RZ, RZ ;  /* 0x000000ffff047224 */ /* 0x000fc800078e00ff */
[----:B------:R-:W-:-:S04]  /*2740*/  IMAD.HI.U32 R9, R5, R9, R4 ;  /* 0x0000000905097227 */ /* 0x000fc800078e0004 */
[----:B-1----:R-:W-:-:S04]  /*2750*/  VIADD R20, R20, 0xffffffe ;  /* 0x0ffffffe14147836 */ /* 0x002fc80000000000 */
[----:B------:R0:W1:Y:S02]  /*2760*/  F2I.FTZ.U32.TRUNC.NTZ R21, R20 ;  /* 0x0000001400157305 */ /* 0x000064000021f000 */
[----:B0-----:R-:W-:Y:S01]  /*2770*/  MOV R20, RZ ;  /* 0x000000ff00147202 */ /* 0x001fe20000000f00 */
[----:B-1----:R-:W-:-:S04]  /*2780*/  IMAD.MOV R13, RZ, RZ, -R21 ;  /* 0x000000ffff0d7224 */ /* 0x002fc800078e0a15 */
[----:B------:R-:W-:-:S04]  /*2790*/  IMAD R13, R13, R24, RZ ;  /* 0x000000180d0d7224 */ /* 0x000fc800078e02ff */
[----:B------:R-:W-:-:S06]  /*27a0*/  IMAD.HI.U32 R20, R21, R13, R20 ;  /* 0x0000000d15147227 */ /* 0x000fcc00078e0014 */
[----:B------:R-:W-:-:S04]  /*27b0*/  IMAD.HI.U32 R14, R20, R0, RZ ;  /* 0x00000000140e7227 */ /* 0x000fc800078e00ff */
[----:B------:R-:W-:-:S04]  /*27c0*/  IMAD.MOV R14, RZ, RZ, -R14 ;  /* 0x000000ffff0e7224 */ /* 0x000fc800078e0a0e */
[----:B------:R-:W-:Y:S01]  /*27d0*/  IMAD R0, R24, R14, R0 ;  /* 0x0000000e18007224 */ /* 0x000fe200078e0200 */
[----:B--2---:R-:W-:Y:S02]  /*27e0*/  IABS R7, R23 ;  /* 0x0000001700077213 */ /* 0x004fe40000000000 */
[----:B---3--:R-:W-:-:S03]  /*27f0*/  IABS R5, R25 ;  /* 0x0000001900057213 */ /* 0x008fc60000000000 */
[----:B------:R-:W-:Y:S01]  /*2800*/  IMAD.HI.U32 R11, R9, R7, RZ ;  /* 0x00000007090b7227 */ /* 0x000fe200078e00ff */
[----:B----4-:R-:W-:-:S03]  /*2810*/  IABS R4, R26 ;  /* 0x0000001a00047213 */ /* 0x010fc60000000000 */
[----:B------:R-:W-:-:S04]  /*2820*/  IMAD.HI.U32 R10, R9, R5, RZ ;  /* 0x00000005090a7227 */ /* 0x000fc800078e00ff */
[----:B------:R-:W-:Y:S02]  /*2830*/  IMAD.MOV R10, RZ, RZ, -R10 ;  /* 0x000000ffff0a7224 */ /* 0x000fe400078e0a0a */
[----:B------:R-:W-:Y:S02]  /*2840*/  IMAD.MOV R11, RZ, RZ, -R11 ;  /* 0x000000ffff0b7224 */ /* 0x000fe400078e0a0b */
[C---:B------:R-:W-:Y:S01]  /*2850*/  IMAD R5, R6.reuse, R10, R5 ;  /* 0x0000000a06057224 */ /* 0x040fe200078e0205 */
[----:B------:R-:W-:Y:S01]  /*2860*/  IABS R10, R61 ;  /* 0x0000003d000a7213 */ /* 0x000fe20000000000 */
[C---:B------:R-:W-:Y:S01]  /*2870*/  IMAD R7, R6.reuse, R11, R7 ;  /* 0x0000000b06077224 */ /* 0x040fe200078e0207 */
[----:B------:R-:W-:Y:S02]  /*2880*/  IABS R11, R28 ;  /* 0x0000001c000b7213 */ /* 0x000fe40000000000 */
[----:B------:R-:W-:Y:S01]  /*2890*/  ISETP.GT.U32.AND P3, PT, R6, R5, PT ;  /* 0x000000050600720c */ /* 0x000fe20003f64070 */
[----:B------:R-:W-:Y:S01]  /*28a0*/  IMAD.HI.U32 R16, R20, R10, RZ ;  /* 0x0000000a14107227 */ /* 0x000fe200078e00ff */
[----:B------:R-:W-:-:S03]  /*28b0*/  ISETP.GT.U32.AND P1, PT, R6, R7, PT ;  /* 0x000000070600720c */ /* 0x000fc60003f24070 */
[----:B------:R-:W-:Y:S02]  /*28c0*/  IMAD.MOV R16, RZ, RZ, -R16 ;  /* 0x000000ffff107224 */ /* 0x000fe400078e0a10 */
[----:B------:R-:W-:-:S04]  /*28d0*/  IMAD.HI.U32 R13, R20, R11, RZ ;  /* 0x0000000b140d7227 */ /* 0x000fc800078e00ff */
[----:B------:R-:W-:Y:S02]  /*28e0*/  IMAD R10, R24, R16, R10 ;  /* 0x00000010180a7224 */ /* 0x000fe400078e020a */
[--C-:B------:R-:W-:Y:S01]  /*28f0*/  @!P3 IMAD.IADD R5, R5, 0x1, -R6.reuse ;  /* 0x000000010505b824 */ /* 0x100fe200078e0a06 */
[----:B------:R-:W-:Y:S01]  /*2900*/  ISETP.GE.AND P3, PT, R23, RZ, PT ;  /* 0x000000ff1700720c */ /* 0x000fe20003f66270 */
[----:B------:R-:W-:Y:S02]  /*2910*/  @!P1 IMAD.IADD R7, R7, 0x1, -R6 ;  /* 0x0000000107079824 */ /* 0x000fe400078e0a06 */
[----:B------:R-:W-:-:S04]  /*2920*/  IMAD.MOV R13, RZ, RZ, -R13 ;  /* 0x000000ffff0d7224 */ /* 0x000fc800078e0a0d */
[----:B------:R-:W-:Y:S01]  /*2930*/  IMAD R11, R24, R13, R11 ;  /* 0x0000000d180b7224 */ /* 0x000fe200078e020b */
[----:B------:R-:W-:Y:S02]  /*2940*/  IABS R8, R22 ;  /* 0x0000001600087213 */ /* 0x000fe40000000000 */
[----:B------:R-:W-:-:S03]  /*2950*/  ISETP.GE.AND P1, PT, R22, RZ, PT ;  /* 0x000000ff1600720c */ /* 0x000fc60003f26270 */
[----:B------:R-:W-:-:S04]  /*2960*/  IMAD.HI.U32 R12, R9, R8, RZ ;  /* 0x00000008090c7227 */ /* 0x000fc800078e00ff */
[----:B------:R-:W-:Y:S02]  /*2970*/  IMAD.MOV R12, RZ, RZ, -R12 ;  /* 0x000000ffff0c7224 */ /* 0x000fe400078e0a0c */
[----:B------:R-:W-:-:S04]  /*2980*/  IMAD.HI.U32 R9, R9, R4, RZ ;  /* 0x0000000409097227 */ /* 0x000fc800078e00ff */
[----:B------:R-:W-:Y:S01]  /*2990*/  IMAD R8, R6, R12, R8 ;  /* 0x0000000c06087224 */ /* 0x000fe200078e0208 */
[----:B------:R-:W-:Y:S01]  /*29a0*/  IABS R12, R27 ;  /* 0x0000001b000c7213 */ /* 0x000fe20000000000 */
[----:B------:R-:W-:-:S03]  /*29b0*/  IMAD.MOV R9, RZ, RZ, -R9 ;  /* 0x000000ffff097224 */ /* 0x000fc600078e0a09 */
[C---:B------:R-:W-:Y:S01]  /*29c0*/  ISETP.GT.U32.AND P0, PT, R6.reuse, R8, PT ;  /* 0x000000080600720c */ /* 0x040fe20003f04070 */
[----:B------:R-:W-:Y:S01]  /*29d0*/  IMAD R4, R6, R9, R4 ;  /* 0x0000000906047224 */ /* 0x000fe200078e0204 */
[----:B------:R-:W-:Y:S01]  /*29e0*/  IABS R9, R60 ;  /* 0x0000003c00097213 */ /* 0x000fe20000000000 */
[----:B------:R-:W-:-:S03]  /*29f0*/  IMAD.HI.U32 R15, R20, R12, RZ ;  /* 0x0000000c140f7227 */ /* 0x000fc600078e00ff */
[----:B------:R-:W-:Y:S01]  /*2a00*/  ISETP.GT.U32.AND P4, PT, R6, R4, PT ;  /* 0x000000040600720c */ /* 0x000fe20003f84070 */
[----:B------:R-:W-:Y:S02]  /*2a10*/  IMAD.MOV R15, RZ, RZ, -R15 ;  /* 0x000000ffff0f7224 */ /* 0x000fe400078e0a0f */
[----:B------:R-:W-:-:S04]  /*2a20*/  IMAD.HI.U32 R17, R20, R9, RZ ;  /* 0x0000000914117227 */ /* 0x000fc800078e00ff */
[----:B------:R-:W-:Y:S01]  /*2a30*/  @!P0 IMAD.IADD R8, R8, 0x1, -R6 ;  /* 0x0000000108088824 */ /* 0x000fe200078e0a06 */
[----:B------:R-:W-:Y:S01]  /*2a40*/  ISETP.GT.U32.AND P0, PT, R6, R7, PT ;  /* 0x000000070600720c */ /* 0x000fe20003f04070 */
[----:B------:R-:W-:Y:S02]  /*2a50*/  IMAD R12, R24, R15, R12 ;  /* 0x0000000f180c7224 */ /* 0x000fe400078e020c */
[----:B------:R-:W-:Y:S01]  /*2a60*/  IMAD.MOV R17, RZ, RZ, -R17 ;  /* 0x000000ffff117224 */ /* 0x000fe200078e0a11 */
[----:B------:R-:W-:Y:S01]  /*2a70*/  ISETP.GT.U32.AND P5, PT, R6, R8, PT ;  /* 0x000000080600720c */ /* 0x000fe20003fa4070 */
[----:B------:R-:W-:Y:S01]  /*2a80*/  @!P4 IMAD.IADD R4, R4, 0x1, -R6 ;  /* 0x000000010404c824 */ /* 0x000fe200078e0a06 */
[----:B------:R-:W-:Y:S01]  /*2a90*/  ISETP.GT.U32.AND P4, PT, R6, R5, PT ;  /* 0x000000050600720c */ /* 0x000fe20003f84070 */
[----:B------:R-:W-:-:S03]  /*2aa0*/  IMAD R9, R24, R17, R9 ;  /* 0x0000001118097224 */ /* 0x000fc600078e0209 */
[----:B------:R-:W-:-:S03]  /*2ab0*/  ISETP.GT.U32.AND P6, PT, R6, R4, PT ;  /* 0x000000040600720c */ /* 0x000fc60003fc4070 */
[----:B------:R-:W-:Y:S01]  /*2ac0*/  @!P0 IMAD.IADD R7, R7, 0x1, -R6 ;  /* 0x0000000107078824 */ /* 0x000fe200078e0a06 */
[----:B------:R-:W-:-:S03]  /*2ad0*/  ISETP.GT.U32.AND P0, PT, R24, R12, PT ;  /* 0x0000000c1800720c */ /* 0x000fc60003f04070 */
[--C-:B------:R-:W-:Y:S01]  /*2ae0*/  @!P5 IMAD.IADD R8, R8, 0x1, -R6.reuse ;  /* 0x000000010808d824 */ /* 0x100fe200078e0a06 */
[----:B------:R-:W-:Y:S01]  /*2af0*/  ISETP.GE.AND P5, PT, R25, RZ, PT ;  /* 0x000000ff1900720c */ /* 0x000fe20003fa6270 */
[----:B------:R-:W-:Y:S01]  /*2b00*/  @!P4 IMAD.IADD R5, R5, 0x1, -R6 ;  /* 0x000000010505c824 */ /* 0x000fe200078e0a06 */
[----:B------:R-:W-:Y:S01]  /*2b10*/  ISETP.GE.AND P4, PT, R26, RZ, PT ;  /* 0x000000ff1a00720c */ /* 0x000fe20003f86270 */
[----:B------:R-:W-:Y:S01]  /*2b20*/  @!P1 IMAD.MOV R8, RZ, RZ, -R8 ;  /* 0x000000ffff089224 */ /* 0x000fe200078e0a08 */
[----:B------:R-:W-:Y:S01]  /*2b30*/  ISETP.GT.U32.AND P1, PT, R24, R0, PT ;  /* 0x000000001800720c */ /* 0x000fe20003f24070 */
[----:B------:R-:W-:Y:S01]  /*2b40*/  @!P6 IMAD.IADD R4, R4, 0x1, -R6 ;  /* 0x000000010404e824 */ /* 0x000fe200078e0a06 */
[----:B------:R-:W-:Y:S01]  /*2b50*/  ISETP.NE.AND P6, PT, R2, RZ, PT ;  /* 0x000000ff0200720c */ /* 0x000fe20003fc5270 */
[----:B------:R-:W-:Y:S01]  /*2b60*/  @!P3 IMAD.MOV R7, RZ, RZ, -R7 ;  /* 0x000000ffff07b224 */ /* 0x000fe200078e0a07 */
[----:B------:R-:W-:Y:S01]  /*2b70*/  ISETP.GT.U32.AND P3, PT, R24, R9, PT ;  /* 0x000000091800720c */ /* 0x000fe20003f64070 */
[----:B------:R-:W-:Y:S01]  /*2b80*/  @!P0 IMAD.IADD R12, R12, 0x1, -R24 ;  /* 0x000000010c0c8824 */ /* 0x000fe200078e0a18 */
[----:B------:R-:W-:-:S02]  /*2b90*/  LOP3.LUT R2, RZ, R2, RZ, 0x33, !PT ;  /* 0x00000002ff027212 */ /* 0x000fc400078e33ff */
[----:B------:R-:W-:Y:S01]  /*2ba0*/  IABS R6, R29 ;  /* 0x0000001d00067213 */ /* 0x000fe20000000000 */
[----:B------:R-:W-:Y:S01]  /*2bb0*/  @!P5 IMAD.MOV R5, RZ, RZ, -R5 ;  /* 0x000000ffff05d224 */ /* 0x000fe200078e0a05 */
[C---:B------:R-:W-:Y:S01]  /*2bc0*/  SEL R8, R2.reuse, R8, !P6 ;  /* 0x0000000802087207 */ /* 0x040fe20007000000 */
[----:B------:R-:W-:Y:S01]  /*2bd0*/  @!P4 IMAD.MOV R4, RZ, RZ, -R4 ;  /* 0x000000ffff04c224 */ /* 0x000fe200078e0a04 */
[----:B------:R-:W-:Y:S01]  /*2be0*/  SEL R7, R2, R7, !P6 ;  /* 0x0000000702077207 */ /* 0x000fe20007000000 */
[--C-:B------:R-:W-:Y:S01]  /*2bf0*/  @!P1 IMAD.IADD R0, R0, 0x1, -R24.reuse ;  /* 0x0000000100009824 */ /* 0x100fe200078e0a18 */
[C---:B------:R-:W-:Y:S01]  /*2c00*/  SEL R5, R2.reuse, R5, !P6 ;  /* 0x0000000502057207 */ /* 0x040fe20007000000 */
[----:B------:R-:W-:Y:S01]  /*2c10*/  STL [R1+0x1f0], R8 ;  /* 0x0001f00801007387 */ /* 0x000fe20000100800 */
[----:B------:R-:W-:Y:S01]  /*2c20*/  SEL R2, R2, R4, !P6 ;  /* 0x0000000402027207 */ /* 0x000fe20007000000 */
[----:B------:R-:W-:Y:S01]  /*2c30*/  @!P3 IMAD.IADD R9, R9, 0x1, -R24 ;  /* 0x000000010909b824 */ /* 0x000fe200078e0a18 */
[C---:B------:R-:W-:Y:S01]  /*2c40*/  ISETP.GT.U32.AND P0, PT, R24.reuse, R12, PT ;  /* 0x0000000c1800720c */ /* 0x040fe20003f04070 */
[----:B------:R0:W-:Y:S01]  /*2c50*/  STL [R1+0x1ec], R7 ;  /* 0x0001ec0701007387 */ /* 0x0001e20000100800 */
[----:B------:R-:W-:-:S02]  /*2c60*/  ISETP.GT.U32.AND P3, PT, R24, R0, PT ;  /* 0x000000001800720c */ /* 0x000fc40003f64070 */
[C---:B------:R-:W-:Y:S01]  /*2c70*/  ISETP.GT.U32.AND P5, PT, R24.reuse, R10, PT ;  /* 0x0000000a1800720c */ /* 0x040fe20003fa4070 */
[----:B------:R-:W-:Y:S01]  /*2c80*/  STL [R1+0x1e8], R5 ;  /* 0x0001e80501007387 */ /* 0x000fe20000100800 */
[----:B------:R-:W-:Y:S02]  /*2c90*/  ISETP.GT.U32.AND P1, PT, R24, R9, PT ;  /* 0x000000091800720c */ /* 0x000fe40003f24070 */
[----:B------:R-:W-:Y:S01]  /*2ca0*/  IABS R4, R30 ;  /* 0x0000001e00047213 */ /* 0x000fe20000000000 */
[----:B------:R1:W-:Y:S01]  /*2cb0*/  STL [R1+0x1e4], R2 ;  /* 0x0001e40201007387 */ /* 0x0003e20000100800 */
[----:B------:R-:W-:Y:S02]  /*2cc0*/  ISETP.GE.AND P4, PT, R27, RZ, PT ;  /* 0x000000ff1b00720c */ /* 0x000fe40003f86270 */
[----:B0-----:R-:W-:Y:S01]  /*2cd0*/  IABS R7, R32 ;  /* 0x0000002000077213 */ /* 0x001fe20000000000 */
[--C-:B------:R-:W-:Y:S01]  /*2ce0*/  @!P0 IMAD.IADD R12, R12, 0x1, -R24.reuse ;  /* 0x000000010c0c8824 */ /* 0x100fe200078e0a18 */
[----:B------:R-:W-:Y:S01]  /*2cf0*/  ISETP.GT.U32.AND P0, PT, R24, R11, PT ;  /* 0x0000000b1800720c */ /* 0x000fe20003f04070 */
[----:B------:R-:W-:-:S02]  /*2d00*/  @!P3 IMAD.IADD R0, R0, 0x1, -R24 ;  /* 0x000000010000b824 */ /* 0x000fc400078e0a18 */
[--C-:B------:R-:W-:Y:S01]  /*2d10*/  @!P5 IMAD.IADD R10, R10, 0x1, -R24.reuse ;  /* 0x000000010a0ad824 */ /* 0x100fe200078e0a18 */
[----:B------:R-:W-:Y:S01]  /*2d20*/  ISETP.GE.AND P5, PT, R60, RZ, PT ;  /* 0x000000ff3c00720c */ /* 0x000fe20003fa6270 */
[----:B-1----:R-:W-:Y:S01]  /*2d30*/  IMAD.HI.U32 R2, R20, R6, RZ ;  /* 0x0000000614027227 */ /* 0x002fe200078e00ff */
[----:B------:R-:W-:Y:S02]  /*2d40*/  IABS R60, R39 ;  /* 0x00000027003c7213 */ /* 0x000fe40000000000 */
[----:B------:R-:W-:Y:S01]  /*2d50*/  ISETP.GT.U32.AND P6, PT, R24, R10, PT ;  /* 0x0000000a1800720c */ /* 0x000fe20003fc4070 */
[----:B------:R-:W-:Y:S01]  /*2d60*/  @!P1 IMAD.IADD R9, R9, 0x1, -R24 ;  /* 0x0000000109099824 */ /* 0x000fe200078e0a18 */
[----:B------:R-:W-:Y:S01]  /*2d70*/  IADD3 R2, PT, PT, -R2, RZ, RZ ;  /* 0x000000ff02027210 */ /* 0x000fe20007ffe1ff */
[----:B------:R-:W-:Y:S01]  /*2d80*/  IMAD.MOV.U32 R5, RZ, RZ, R12 ;  /* 0x000000ffff057224 */ /* 0x000fe200078e000c */
[----:B------:R-:W-:Y:S01]  /*2d90*/  ISETP.GE.AND P1, PT, R28, RZ, PT ;  /* 0x000000ff1c00720c */ /* 0x000fe20003f26270 */
[----:B------:R-:W-:Y:S01]  /*2da0*/  @!P0 IMAD.IADD R11, R11, 0x1, -R24 ;  /* 0x000000010b0b8824 */ /* 0x000fe200078e0a18 */
[----:B------:R-:W-:Y:S01]  /*2db0*/  ISETP.GE.AND P0, PT, R30, RZ, PT ;  /* 0x000000ff1e00720c */ /* 0x000fe20003f06270 */
[----:B------:R-:W-:Y:S01]  /*2dc0*/  IMAD R6, R24, R2, R6 ;  /* 0x0000000218067224 */ /* 0x000fe200078e0206 */
[----:B------:R-:W-:Y:S01]  /*2dd0*/  IABS R28, R45 ;  /* 0x0000002d001c7213 */ /* 0x000fe20000000000 */
[----:B------:R-:W-:-:S03]  /*2de0*/  IMAD.HI.U32 R2, R20, R4, RZ ;  /* 0x0000000414027227 */ /* 0x000fc600078e00ff */
[C---:B------:R-:W-:Y:S01]  /*2df0*/  ISETP.GT.U32.AND P3, PT, R24.reuse, R6, PT ;  /* 0x000000061800720c */ /* 0x040fe20003f64070 */
[----:B------:R-:W-:Y:S02]  /*2e00*/  IMAD.MOV R2, RZ, RZ, -R2 ;  /* 0x000000ffff027224 */ /* 0x000fe400078e0a02 */
[----:B------:R-:W-:Y:S02]  /*2e10*/  @!P5 IMAD.MOV R9, RZ, RZ, -R9 ;  /* 0x000000ffff09d224 */ /* 0x000fe400078e0a09 */
[C---:B------:R-:W-:Y:S02]  /*2e20*/  IMAD R2, R24.reuse, R2, R4 ;  /* 0x0000000218027224 */ /* 0x040fe400078e0204 */
[----:B------:R-:W-:Y:S01]  /*2e30*/  @!P4 IMAD.MOV R5, RZ, RZ, -R5 ;  /* 0x000000ffff05c224 */ /* 0x000fe200078e0a05 */
[----:B------:R-:W-:Y:S01]  /*2e40*/  ISETP.GE.AND P4, PT, R61, RZ, PT ;  /* 0x000000ff3d00720c */ /* 0x000fe20003f86270 */
[----:B------:R-:W-:Y:S01]  /*2e50*/  IMAD.MOV.U32 R8, RZ, RZ, R0 ;  /* 0x000000ffff087224 */ /* 0x000fe200078e0000 */
[----:B------:R-:W-:Y:S01]  /*2e60*/  ISETP.GT.U32.AND P5, PT, R24, R2, PT ;  /* 0x000000021800720c */ /* 0x000fe20003fa4070 */
[--C-:B------:R-:W-:Y:S01]  /*2e70*/  @!P6 IMAD.IADD R10, R10, 0x1, -R24.reuse ;  /* 0x000000010a0ae824 */ /* 0x100fe200078e0a18 */
[----:B------:R0:W-:Y:S01]  /*2e80*/  STL [R1+0x88], R5 ;  /* 0x0000880501007387 */ /* 0x0001e20000100800 */
[----:B------:R-:W-:Y:S01]  /*2e90*/  @!P3 IMAD.IADD R6, R6, 0x1, -R24 ;  /* 0x000000010606b824 */ /* 0x000fe200078e0a18 */
[C---:B------:R-:W-:Y:S01]  /*2ea0*/  ISETP.GT.U32.AND P3, PT, R24.reuse, R11, PT ;  /* 0x0000000b1800720c */ /* 0x040fe20003f64070 */
[----:B------:R-:W-:Y:S01]  /*2eb0*/  @!P2 IMAD.MOV R8, RZ, RZ, -R8 ;  /* 0x000000ffff08a224 */ /* 0x000fe200078e0a08 */
[----:B------:R-:W-:Y:S01]  /*2ec0*/  ISETP.GE.AND P6, PT, R29, RZ, PT ;  /* 0x000000ff1d00720c */ /* 0x000fe20003fc6270 */
[----:B------:R-:W-:Y:S01]  /*2ed0*/  IMAD.MOV.U32 R0, RZ, RZ, R7 ;  /* 0x000000ffff007224 */ /* 0x000fe200078e0007 */
[----:B------:R-:W-:-:S02]  /*2ee0*/  ISETP.GT.U32.AND P2, PT, R24, R6, PT ;  /* 0x000000061800720c */ /* 0x000fc40003f44070 */
[----:B------:R1:W-:Y:S01]  /*2ef0*/  STL [R1+0x84], R8 ;  /* 0x0000840801007387 */ /* 0x0003e20000100800 */
[----:B------:R-:W-:Y:S01]  /*2f00*/  IMAD.HI.U32 R7, R20, R0, RZ ;  /* 0x0000000014077227 */ /* 0x000fe200078e00ff */
[----:B0-----:R-:W-:Y:S02]  /*2f10*/  IABS R5, R31 ;  /* 0x0000001f00057213 */ /* 0x001fe40000000000 */
[----:B------:R0:W-:Y:S01]  /*2f20*/  STL [R1+0x80], R9 ;  /* 0x0000800901007387 */ /* 0x0001e20000100800 */
[--C-:B------:R-:W-:Y:S01]  /*2f30*/  @!P5 IMAD.IADD R2, R2, 0x1, -R24.reuse ;  /* 0x000000010202d824 */ /* 0x100fe200078e0a18 */
[----:B------:R-:W-:Y:S01]  /*2f40*/  IABS R61, R38 ;  /* 0x00000026003d7213 */ /* 0x000fe20000000000 */
[----:B------:R-:W-:Y:S01]  /*2f50*/  @!P3 IMAD.IADD R11, R11, 0x1, -R24 ;  /* 0x000000010b0bb824 */ /* 0x000fe200078e0a18 */
[----:B------:R-:W-:Y:S01]  /*2f60*/  ISETP.GE.AND P3, PT, R32, RZ, PT ;  /* 0x000000ff2000720c */ /* 0x000fe20003f66270 */
[----:B------:R-:W-:Y:S01]  /*2f70*/  IMAD.HI.U32 R4, R20, R5, RZ ;  /* 0x0000000514047227 */ /* 0x000fe200078e00ff */
[----:B------:R-:W-:-:S03]  /*2f80*/  ISETP.GE.AND P5, PT, R34, RZ, PT ;  /* 0x000000ff2200720c */ /* 0x000fc60003fa6270 */
[----:B-1----:R-:W-:Y:S02]  /*2f90*/  IMAD.MOV.U32 R8, RZ, RZ, R10 ;  /* 0x000000ffff087224 */ /* 0x002fe400078e000a */
[----:B------:R-:W-:Y:S01]  /*2fa0*/  IMAD.MOV.U32 R10, RZ, RZ, R11 ;  /* 0x000000ffff0a7224 */ /* 0x000fe200078e000b */
[----:B------:R-:W-:Y:S01]  /*2fb0*/  IABS R11, R42 ;  /* 0x0000002a000b7213 */ /* 0x000fe20000000000 */
[----:B------:R-:W-:Y:S01]  /*2fc0*/  @!P4 IMAD.MOV R8, RZ, RZ, -R8 ;  /* 0x000000ffff08c224 */ /* 0x000fe200078e0a08 */
[----:B------:R-:W-:Y:S01]  /*2fd0*/  ISETP.GE.AND P4, PT, R31, RZ, PT ;  /* 0x000000ff1f00720c */ /* 0x000fe20003f86270 */
[----:B------:R-:W-:Y:S01]  /*2fe0*/  IMAD.MOV R4, RZ, RZ, -R4 ;  /* 0x000000ffff047224 */ /* 0x000fe200078e0a04 */
[----:B------:R-:W-:Y:S01]  /*2ff0*/  IABS R31, R47 ;  /* 0x0000002f001f7213 */ /* 0x000fe20000000000 */
[----:B------:R-:W-:Y:S01]  /*3000*/  @!P1 IMAD.MOV R10, RZ, RZ, -R10 ;  /* 0x000000ffff0a9224 */ /* 0x000fe200078e0a0a */
[----:B------:R-:W-:Y:S01]  /*3010*/  ISETP.GT.U32.AND P1, PT, R24, R2, PT ;  /* 0x000000021800720c */ /* 0x000fe20003f24070 */
[----:B------:R-:W-:Y:S01]  /*3020*/  @!P2 IMAD.IADD R6, R6, 0x1, -R24 ;  /* 0x000000010606a824 */ /* 0x000fe200078e0a18 */
[----:B------:R1:W-:Y:S01]  /*3030*/  STL [R1+0x70], R8 ;  /* 0x0000700801007387 */ /* 0x0003e20000100800 */
[C---:B0-----:R-:W-:Y:S01]  /*3040*/  IMAD R9, R24.reuse, R4, R5 ;  /* 0x0000000418097224 */ /* 0x041fe200078e0205 */
[----:B------:R-:W-:Y:S01]  /*3050*/  IABS R4, R35 ;  /* 0x0000002300047213 */ /* 0x000fe20000000000 */
[----:B------:R-:W-:Y:S01]  /*3060*/  @!P6 IMAD.MOV R6, RZ, RZ, -R6 ;  /* 0x000000ffff06e224 */ /* 0x000fe200078e0a06 */
[----:B------:R-:W-:Y:S01]  /*3070*/  STL [R1+0x34], R10 ;  /* 0x0000340a01007387 */ /* 0x000fe20000100800 */
[----:B------:R-:W-:Y:S01]  /*3080*/  IMAD.MOV R7, RZ, RZ, -R7 ;  /* 0x000000ffff077224 */ /* 0x000fe200078e0a07 */
[----:B------:R-:W-:-:S02]  /*3090*/  ISETP.GT.U32.AND P6, PT, R24, R9, PT ;  /* 0x000000091800720c */ /* 0x000fc40003fc4070 */
[----:B------:R0:W-:Y:S01]  /*30a0*/  STL [R1+0x30], R6 ;  /* 0x0000300601007387 */ /* 0x0001e20000100800 */
[----:B------:R-:W-:Y:S01]  /*30b0*/  IMAD R5, R24, R7, R0 ;  /* 0x0000000718057224 */ /* 0x000fe200078e0200 */
[----:B-1----:R-:W-:Y:S01]  /*30c0*/  IABS R8, R33 ;  /* 0x0000002100087213 */ /* 0x002fe20000000000 */
[----:B------:R-:W-:Y:S01]  /*30d0*/  @!P1 IMAD.IADD R2, R2, 0x1, -R24 ;  /* 0x0000000102029824 */ /* 0x000fe200078e0a18 */
[----:B------:R-:W-:Y:S02]  /*30e0*/  IABS R7, R34 ;  /* 0x0000002200077213 */ /* 0x000fe40000000000 */
[----:B------:R-:W-:Y:S01]  /*30f0*/  ISETP.GT.U32.AND P1, PT, R24, R5, PT ;  /* 0x000000051800720c */ /* 0x000fe20003f24070 */
[C---:B------:R-:W-:Y:S01]  /*3100*/  IMAD.HI.U32 R12, R20.reuse, R8, RZ ;  /* 0x00000008140c7227 */ /* 0x040fe200078e00ff */
[----:B------:R-:W-:Y:S02]  /*3110*/  IABS R0, R36 ;  /* 0x0000002400007213 */ /* 0x000fe40000000000 */
[----:B------:R-:W-:Y:S01]  /*3120*/  ISETP.GE.AND P2, PT, R33, RZ, PT ;  /* 0x000000ff2100720c */ /* 0x000fe20003f46270 */
[----:B0-----:R-:W-:Y:S01]  /*3130*/  IMAD.MOV.U32 R6, RZ, RZ, R11 ;  /* 0x000000ffff067224 */ /* 0x001fe200078e000b */
[----:B------:R-:W-:Y:S01]  /*3140*/  @!P6 IADD3 R9, PT, PT, R9, -R24, RZ ;  /* 0x800000180909e210 */ /* 0x000fe20007ffe0ff */
[----:B------:R-:W-:Y:S01]  /*3150*/  IMAD.MOV R11, RZ, RZ, -R12 ;  /* 0x000000ffff0b7224 */ /* 0x000fe200078e0a0c */
[----:B------:R-:W-:Y:S01]  /*3160*/  IABS R34, R48 ;  /* 0x0000003000227213 */ /* 0x000fe20000000000 */
[----:B------:R-:W-:-:S04]  /*3170*/  IMAD.HI.U32 R10, R20, R7, RZ ;  /* 0x00000007140a7227 */ /* 0x000fc800078e00ff */
[C---:B------:R-:W-:Y:S02]  /*3180*/  IMAD R8, R24.reuse, R11, R8 ;  /* 0x0000000b18087224 */ /* 0x040fe400078e0208 */
[----:B------:R-:W-:Y:S01]  /*3190*/  @!P1 IMAD.IADD R5, R5, 0x1, -R24 ;  /* 0x0000000105059824 */ /* 0x000fe200078e0a18 */
[C---:B------:R-:W-:Y:S01]  /*31a0*/  ISETP.GT.U32.AND P1, PT, R24.reuse, R9, PT ;  /* 0x000000091800720c */ /* 0x040fe20003f24070 */
[----:B------:R-:W-:Y:S01]  /*31b0*/  IMAD.MOV R10, RZ, RZ, -R10 ;  /* 0x000000ffff0a7224 */ /* 0x000fe200078e0a0a */
[C---:B------:R-:W-:Y:S01]  /*31c0*/  ISETP.GT.U32.AND P6, PT, R24.reuse, R8, PT ;  /* 0x000000081800720c */ /* 0x040fe20003fc4070 */
[----:B------:R-:W-:Y:S02]  /*31d0*/  IMAD.MOV.U32 R13, RZ, RZ, R2 ;  /* 0x000000ffff0d7224 */ /* 0x000fe400078e0002 */
[----:B------:R-:W-:Y:S02]  /*31e0*/  IMAD R7, R24, R10, R7 ;  /* 0x0000000a18077224 */ /* 0x000fe400078e0207 */
[----:B------:R-:W-:-:S04]  /*31f0*/  IMAD.HI.U32 R12, R20, R6, RZ ;  /* 0x00000006140c7227 */ /* 0x000fc800078e00ff */
[----:B------:R-:W-:-:S04]  /*3200*/  IMAD.HI.U32 R10, R20, R0, RZ ;  /* 0x00000000140a7227 */ /* 0x000fc800078e00ff */
[----:B------:R-:W-:Y:S02]  /*3210*/  @!P6 IMAD.IADD R8, R8, 0x1, -R24 ;  /* 0x000000010808e824 */ /* 0x000fe400078e0a18 */
[----:B------:R-:W-:Y:S01]  /*3220*/  @!P0 IMAD.MOV R13, RZ, RZ, -R13 ;  /* 0x000000ffff0d8224 */ /* 0x000fe200078e0a0d */
[C---:B------:R-:W-:Y:S01]  /*3230*/  ISETP.GT.U32.AND P0, PT, R24.reuse, R5, PT ;  /* 0x000000051800720c */ /* 0x040fe20003f04070 */
[----:B------:R-:W-:Y:S01]  /*3240*/  IMAD.MOV R12, RZ, RZ, -R12 ;  /* 0x000000ffff0c7224 */ /* 0x000fe200078e0a0c */
[----:B------:R-:W-:Y:S01]  /*3250*/  ISETP.GT.U32.AND P6, PT, R24, R8, PT ;  /* 0x000000081800720c */ /* 0x000fe20003fc4070 */
[----:B------:R-:W-:Y:S01]  /*3260*/  IMAD.HI.U32 R11, R20, R4, RZ ;  /* 0x00000004140b7227 */ /* 0x000fe200078e00ff */
[----:B------:R-:W-:Y:S03]  /*3270*/  STL [R1+0x2c], R13 ;  /* 0x00002c0d01007387 */ /* 0x000fe60000100800 */
[----:B------:R-:W-:-:S02]  /*3280*/  IMAD.MOV R10, RZ, RZ, -R10 ;  /* 0x000000ffff0a7224 */ /* 0x000fc400078e0a0a */
[----:B------:R-:W-:Y:S01]  /*3290*/  @!P1 IMAD.IADD R9, R9, 0x1, -R24 ;  /* 0x0000000109099824 */ /* 0x000fe200078e0a18 */
[C---:B------:R-:W-:Y:S01]  /*32a0*/  ISETP.GT.U32.AND P1, PT, R24.reuse, R7, PT ;  /* 0x000000071800720c */ /* 0x040fe20003f24070 */
[C---:B------:R-:W-:Y:S02]  /*32b0*/  IMAD R6, R24.reuse, R12, R6 ;  /* 0x0000000c18067224 */ /* 0x040fe400078e0206 */
[----:B------:R-:W-:Y:S02]  /*32c0*/  IMAD.MOV R11, RZ, RZ, -R11 ;  /* 0x000000ffff0b7224 */ /* 0x000fe400078e0a0b */
[C---:B------:R-:W-:Y:S01]  /*32d0*/  IMAD R0, R24.reuse, R10, R0 ;  /* 0x0000000a18007224 */ /* 0x040fe200078e0200 */
[----:B------:R-:W-:Y:S01]  /*32e0*/  IABS R10, R37 ;  /* 0x00000025000a7213 */ /* 0x000fe20000000000 */
[----:B------:R-:W-:Y:S02]  /*32f0*/  IMAD.MOV.U32 R12, RZ, RZ, R9 ;  /* 0x000000ffff0c7224 */ /* 0x000fe400078e0009 */
[----:B------:R-:W-:-:S02]  /*3300*/  IMAD R4, R24, R11, R4 ;  /* 0x0000000b18047224 */ /* 0x000fc400078e0204 */
[----:B------:R-:W-:Y:S01]  /*3310*/  @!P4 IMAD.MOV R12, RZ, RZ, -R12 ;  /* 0x000000ffff0cc224 */ /* 0x000fe200078e0a0c */
[----:B------:R-:W-:Y:S01]  /*3320*/  ISETP.GT.U32.AND P4, PT, R24, R6, PT ;  /* 0x000000061800720c */ /* 0x000fe20003f84070 */
[----:B------:R-:W-:Y:S02]  /*3330*/  IMAD.MOV.U32 R2, RZ, RZ, R10 ;  /* 0x000000ffff027224 */ /* 0x000fe400078e000a */
[--C-:B------:R-:W-:Y:S01]  /*3340*/  @!P6 IMAD.IADD R8, R8, 0x1, -R24.reuse ;  /* 0x000000010808e824 */ /* 0x100fe200078e0a18 */
[C---:B------:R-:W-:Y:S01]  /*3350*/  ISETP.GT.U32.AND P6, PT, R24.reuse, R0, PT ;  /* 0x000000001800720c */ /* 0x040fe20003fc4070 */
[----:B------:R-:W-:Y:S01]  /*3360*/  @!P0 IMAD.IADD R5, R5, 0x1, -R24 ;  /* 0x0000000105058824 */ /* 0x000fe200078e0a18 */
[----:B------:R-:W-:Y:S01]  /*3370*/  ISETP.GT.U32.AND P0, PT, R24, R4, PT ;  /* 0x000000041800720c */ /* 0x000fe20003f04070 */
[----:B------:R-:W-:Y:S01]  /*3380*/  IMAD.HI.U32 R11, R20, R2, RZ ;  /* 0x00000002140b7227 */ /* 0x000fe200078e00ff */
[----:B------:R-:W-:Y:S03]  /*3390*/  STL [R1+0x28], R12 ;  /* 0x0000280c01007387 */ /* 0x000fe60000100800 */
[----:B------:R-:W-:-:S02]  /*33a0*/  IMAD.MOV R11, RZ, RZ, -R11 ;  /* 0x000000ffff0b7224 */ /* 0x000fc400078e0a0b */
[----:B------:R-:W-:Y:S01]  /*33b0*/  @!P1 IMAD.IADD R7, R7, 0x1, -R24 ;  /* 0x0000000107079824 */ /* 0x000fe200078e0a18 */
[----:B------:R-:W-:Y:S01]  /*33c0*/  ISETP.GE.AND P1, PT, R42, RZ, PT ;  /* 0x000000ff2a00720c */ /* 0x000fe20003f26270 */
[----:B------:R-:W-:Y:S02]  /*33d0*/  IMAD R2, R24, R11, R2 ;  /* 0x0000000b18027224 */ /* 0x000fe400078e0202 */
[--C-:B------:R-:W-:Y:S01]  /*33e0*/  @!P4 IMAD.IADD R6, R6, 0x1, -R24.reuse ;  /* 0x000000010606c824 */ /* 0x100fe200078e0a18 */
[----:B------:R-:W-:Y:S01]  /*33f0*/  ISETP.GT.U32.AND P4, PT, R24, R7, PT ;  /* 0x000000071800720c */ /* 0x000fe20003f84070 */
[----:B------:R-:W-:Y:S02]  /*3400*/  @!P6 IMAD.IADD R0, R0, 0x1, -R24 ;  /* 0x000000010000e824 */ /* 0x000fe400078e0a18 */
[----:B------:R-:W-:-:S04]  /*3410*/  IMAD.HI.U32 R10, R20, R61, RZ ;  /* 0x0000003d140a7227 */ /* 0x000fc800078e00ff */
[----:B------:R-:W-:Y:S01]  /*3420*/  @!P0 IMAD.IADD R4, R4, 0x1, -R24 ;  /* 0x0000000104048824 */ /* 0x000fe200078e0a18 */
[C---:B------:R-:W-:Y:S01]  /*3430*/  ISETP.GT.U32.AND P0, PT, R24.reuse, R6, PT ;  /* 0x000000061800720c */ /* 0x040fe20003f04070 */
[----:B------:R-:W-:Y:S01]  /*3440*/  @!P2 IMAD.MOV R8, RZ, RZ, -R8 ;  /* 0x000000ffff08a224 */ /* 0x000fe200078e0a08 */
[C---:B------:R-:W-:Y:S01]  /*3450*/  ISETP.GT.U32.AND P2, PT, R24.reuse, R2, PT ;  /* 0x000000021800720c */ /* 0x040fe20003f44070 */
[----:B------:R-:W-:Y:S01]  /*3460*/  @!P3 IMAD.MOV R5, RZ, RZ, -R5 ;  /* 0x000000ffff05b224 */ /* 0x000fe200078e0a05 */
[C---:B------:R-:W-:Y:S01]  /*3470*/  ISETP.GT.U32.AND P3, PT, R24.reuse, R0, PT ;  /* 0x000000001800720c */ /* 0x040fe20003f64070 */
[----:B------:R-:W-:Y:S01]  /*3480*/  IMAD.MOV R10, RZ, RZ, -R10 ;  /* 0x000000ffff0a7224 */ /* 0x000fe200078e0a0a */
[----:B------:R-:W-:Y:S01]  /*3490*/  ISETP.GT.U32.AND P6, PT, R24, R4, PT ;  /* 0x000000041800720c */ /* 0x000fe20003fc4070 */
[----:B------:R-:W-:Y:S01]  /*34a0*/  IMAD.MOV.U32 R42, RZ, RZ, R43 ;  /* 0x000000ffff2a7224 */ /* 0x000fe200078e002b */
[----:B------:R0:W-:Y:S01]  /*34b0*/  STL [R1+0x24], R5 ;  /* 0x0000240501007387 */ /* 0x0001e20000100800 */
[----:B------:R-:W-:-:S02]  /*34c0*/  IMAD.MOV.U32 R43, RZ, RZ, R44 ;  /* 0x000000ffff2b7224 */ /* 0x000fc400078e002c */
[----:B------:R-:W-:Y:S01]  /*34d0*/  IMAD R61, R24, R10, R61 ;  /* 0x0000000a183d7224 */ /* 0x000fe200078e023d */
[----:B------:R1:W-:Y:S01]  /*34e0*/  STL [R1+0x18], R8 ;  /* 0x0000180801007387 */ /* 0x0003e20000100800 */
[----:B------:R-:W-:Y:S01]  /*34f0*/  IMAD.MOV.U32 R44, RZ, RZ, R59 ;  /* 0x000000ffff2c7224 */ /* 0x000fe200078e003b */
[----:B------:R-:W-:Y:S01]  /*3500*/  IABS R59, R40 ;  /* 0x00000028003b7213 */ /* 0x000fe20000000000 */
[----:B------:R-:W-:Y:S01]  /*3510*/  IMAD.HI.U32 R9, R20, R60, RZ ;  /* 0x0000003c14097227 */ /* 0x000fe200078e00ff */
[----:B------:R-:W-:Y:S02]  /*3520*/  @!P0 IADD3 R6, PT, PT, R6, -R24, RZ ;  /* 0x8000001806068210 */ /* 0x000fe40007ffe0ff */
[----:B0-----:R-:W-:Y:S01]  /*3530*/  IABS R5, R41 ;  /* 0x0000002900057213 */ /* 0x001fe20000000000 */
[--C-:B------:R-:W-:Y:S01]  /*3540*/  @!P4 IMAD.IADD R7, R7, 0x1, -R24.reuse ;  /* 0x000000010707c824 */ /* 0x100fe200078e0a18 */
[----:B------:R-:W-:Y:S01]  /*3550*/  ISETP.GT.U32.AND P4, PT, R24, R61, PT ;  /* 0x0000003d1800720c */ /* 0x000fe20003f84070 */
[----:B------:R-:W-:Y:S01]  /*3560*/  IMAD.MOV R9, RZ, RZ, -R9 ;  /* 0x000000ffff097224 */ /* 0x000fe200078e0a09 */
[----:B------:R-:W-:Y:S01]  /*3570*/  ISETP.GE.AND P0, PT, R35, RZ, PT ;  /* 0x000000ff2300720c */ /* 0x000fe20003f06270 */
[----:B------:R-:W-:Y:S01]  /*3580*/  @!P2 IMAD.IADD R2, R2, 0x1, -R24 ;  /* 0x000000010202a824 */ /* 0x000fe200078e0a18 */
[----:B------:R-:W-:Y:S01]  /*3590*/  ISETP.GE.AND P2, PT, R37, RZ, PT ;  /* 0x000000ff2500720c */ /* 0x000fe20003f46270 */
[----:B-1----:R-:W-:Y:S01]  /*35a0*/  IMAD.HI.U32 R8, R20, R59, RZ ;  /* 0x0000003b14087227 */ /* 0x002fe200078e00ff */
[----:B------:R-:W-:-:S03]  /*35b0*/  IABS R26, R44 ;  /* 0x0000002c001a7213 */ /* 0x000fc60000000000 */
[----:B------:R-:W-:Y:S01]  /*35c0*/  @!P3 IMAD.IADD R0, R0, 0x1, -R24 ;  /* 0x000000010000b824 */ /* 0x000fe200078e0a18 */
[----:B------:R-:W-:Y:S01]  /*35d0*/  ISETP.GE.AND P3, PT, R36, RZ, PT ;  /* 0x000000ff2400720c */ /* 0x000fe20003f66270 */
[C---:B------:R-:W-:Y:S01]  /*35e0*/  IMAD R60, R24.reuse, R9, R60 ;  /* 0x00000009183c7224 */ /* 0x040fe200078e023c */
[----:B------:R-:W-:Y:S01]  /*35f0*/  IABS R36, R49 ;  /* 0x0000003100247213 */ /* 0x000fe20000000000 */
[----:B------:R-:W-:Y:S01]  /*3600*/  @!P5 IMAD.MOV R7, RZ, RZ, -R7 ;  /* 0x000000ffff07d224 */ /* 0x000fe200078e0a07 */
[----:B------:R-:W-:Y:S01]  /*3610*/  ISETP.GT.U32.AND P5, PT, R24, R2, PT ;  /* 0x000000021800720c */ /* 0x000fe20003fa4070 */
[----:B------:R-:W-:Y:S02]  /*3620*/  IMAD.MOV R9, RZ, RZ, -R8 ;  /* 0x000000ffff097224 */ /* 0x000fe400078e0a08 */
[----:B------:R-:W-:Y:S01]  /*3630*/  @!P1 IMAD.MOV R6, RZ, RZ, -R6 ;  /* 0x000000ffff069224 */ /* 0x000fe200078e0a06 */
[----:B------:R-:W-:Y:S01]  /*3640*/  STL [R1+0x14], R7 ;  /* 0x0000140701007387 */ /* 0x000fe20000100800 */
[----:B------:R-:W-:-:S03]  /*3650*/  IMAD.HI.U32 R8, R20, R5, RZ ;  /* 0x0000000514087227 */ /* 0x000fc600078e00ff */
[----:B------:R0:W-:Y:S01]  /*3660*/  STL [R1+0xc], R6 ;  /* 0x00000c0601007387 */ /* 0x0001e20000100800 */
[----:B------:R-:W-:Y:S01]  /*3670*/  @!P6 IMAD.IADD R4, R4, 0x1, -R24 ;  /* 0x000000010404e824 */ /* 0x000fe200078e0a18 */
[----:B------:R-:W-:Y:S01]  /*3680*/  ISETP.GT.U32.AND P6, PT, R24, R60, PT ;  /* 0x0000003c1800720c */ /* 0x000fe20003fc4070 */
[----:B------:R-:W-:Y:S02]  /*3690*/  IMAD.MOV R8, RZ, RZ, -R8 ;  /* 0x000000ffff087224 */ /* 0x000fe400078e0a08 */
[----:B------:R-:W-:Y:S01]  /*36a0*/  @!P4 IMAD.IADD R61, R61, 0x1, -R24 ;  /* 0x000000013d3dc824 */ /* 0x000fe200078e0a18 */
[----:B------:R-:W-:Y:S01]  /*36b0*/  ISETP.GE.AND P4, PT, R38, RZ, PT ;  /* 0x000000ff2600720c */ /* 0x000fe20003f86270 */
[C---:B------:R-:W-:Y:S02]  /*36c0*/  IMAD R5, R24.reuse, R8, R5 ;  /* 0x0000000818057224 */ /* 0x040fe400078e0205 */
[C---:B------:R-:W-:Y:S01]  /*36d0*/  IMAD R59, R24.reuse, R9, R59 ;  /* 0x00000009183b7224 */ /* 0x040fe200078e023b */
[C---:B------:R-:W-:Y:S01]  /*36e0*/  ISETP.GT.U32.AND P1, PT, R24.reuse, R61, PT ;  /* 0x0000003d1800720c */ /* 0x040fe20003f24070 */
[----:B0-----:R-:W-:Y:S01]  /*36f0*/  IMAD.MOV.U32 R6, RZ, RZ, R4 ;  /* 0x000000ffff067224 */ /* 0x001fe200078e0004 */
[----:B------:R-:W-:Y:S01]  /*3700*/  IABS R4, R42 ;  /* 0x0000002a00047213 */ /* 0x000fe20000000000 */
[----:B------:R-:W-:Y:S01]  /*3710*/  @!P3 IMAD.MOV R0, RZ, RZ, -R0 ;  /* 0x000000ffff00b224 */ /* 0x000fe200078e0a00 */
[----:B------:R-:W-:Y:S01]  /*3720*/  ISETP.GE.AND P3, PT, R39, RZ, PT ;  /* 0x000000ff2700720c */ /* 0x000fe20003f66270 */
[----:B------:R-:W-:Y:S01]  /*3730*/  @!P0 IMAD.MOV R6, RZ, RZ, -R6 ;  /* 0x000000ffff068224 */ /* 0x000fe200078e0a06 */
[----:B------:R-:W-:Y:S01]  /*3740*/  ISETP.GT.U32.AND P0, PT, R24, R59, PT ;  /* 0x0000003b1800720c */ /* 0x000fe20003f04070 */
[--C-:B------:R-:W-:Y:S01]  /*3750*/  @!P5 IMAD.IADD R2, R2, 0x1, -R24.reuse ;  /* 0x000000010202d824 */ /* 0x100fe200078e0a18 */
[----:B------:R-:W-:Y:S01]  /*3760*/  ISETP.GT.U32.AND P5, PT, R24, R5, PT ;  /* 0x000000051800720c */ /* 0x000fe20003fa4070 */
[----:B------:R-:W-:Y:S01]  /*3770*/  @!P6 IMAD.IADD R60, R60, 0x1, -R24 ;  /* 0x000000013c3ce824 */ /* 0x000fe200078e0a18 */
[----:B------:R-:W-:Y:S01]  /*3780*/  STL [R1+0x8], R6 ;  /* 0x0000080601007387 */ /* 0x000fe20000100800 */
[----:B------:R-:W-:Y:S01]  /*3790*/  @!P2 IMAD.MOV R2, RZ, RZ, -R2 ;  /* 0x000000ffff02a224 */ /* 0x000fe200078e0a02 */
[----:B------:R-:W-:Y:S01]  /*37a0*/  IABS R39, R43 ;  /* 0x0000002b00277213 */ /* 0x000fe20000000000 */
[----:B------:R-:W-:Y:S01]  /*37b0*/  @!P1 IMAD.IADD R61, R61, 0x1, -R24 ;  /* 0x000000013d3d9824 */ /* 0x000fe200078e0a18 */
[----:B------:R0:W-:Y:S01]  /*37c0*/  STL [R1+0x4], R0 ;  /* 0x0000040001007387 */ /* 0x0001e20000100800 */
[----:B------:R-:W-:-:S02]  /*37d0*/  ISETP.GT.U32.AND P6, PT, R24, R60, PT ;  /* 0x0000003c1800720c */ /* 0x000fc40003fc4070 */
[----:B------:R-:W-:Y:S01]  /*37e0*/  @!P4 IMAD.MOV R61, RZ, RZ, -R61 ;  /* 0x000000ffff3dc224 */ /* 0x000fe200078e0a3d */
[----:B------:R-:W-:Y:S01]  /*37f0*/  ISETP.GE.AND P1, PT, R40, RZ, PT ;  /* 0x000000ff2800720c */ /* 0x000fe20003f26270 */
[--C-:B------:R-:W-:Y:S01]  /*3800*/  @!P0 IMAD.IADD R59, R59, 0x1, -R24.reuse ;  /* 0x000000013b3b8824 */ /* 0x100fe200078e0a18 */
[----:B------:R1:W-:Y:S01]  /*3810*/  STL [R1], R2 ;  /* 0x0000000201007387 */ /* 0x0003e20000100800 */
[----:B------:R-:W-:Y:S01]  /*3820*/  @!P5 IMAD.IADD R5, R5, 0x1, -R24 ;  /* 0x000000010505d824 */ /* 0x000fe200078e0a18 */
[----:B------:R-:W-:Y:S01]  /*3830*/  ISETP.GE.AND P0, PT, R42, RZ, PT ;  /* 0x000000ff2a00720c */ /* 0x000fe20003f06270 */
[----:B0-----:R-:W-:Y:S01]  /*3840*/  IMAD.HI.U32 R0, R20, R4, RZ ;  /* 0x0000000414007227 */ /* 0x001fe200078e00ff */
[C---:B------:R-:W-:Y:S01]  /*3850*/  ISETP.GT.U32.AND P5, PT, R24.reuse, R59, PT ;  /* 0x0000003b1800720c */ /* 0x040fe20003fa4070 */
[----:B------:R-:W-:Y:S01]  /*3860*/  STL [R1+0x1f38], R61 ;  /* 0x001f383d01007387 */ /* 0x000fe20000100800 */
[----:B------:R-:W-:Y:S01]  /*3870*/  ISETP.GT.U32.AND P2, PT, R24, R5, PT ;  /* 0x000000051800720c */ /* 0x000fe20003f44070 */
[----:B------:R-:W-:Y:S01]  /*3880*/  IMAD.MOV R0, RZ, RZ, -R0 ;  /* 0x000000ffff007224 */ /* 0x000fe200078e0a00 */
[----:B------:R-:W-:Y:S01]  /*3890*/  IABS R40, R46 ;  /* 0x0000002e00287213 */ /* 0x000fe20000000000 */
[----:B------:R-:W-:Y:S01]  /*38a0*/  @!P6 IMAD.IADD R60, R60, 0x1, -R24 ;  /* 0x000000013c3ce824 */ /* 0x000fe200078e0a18 */
[----:B------:R-:W-:Y:S01]  /*38b0*/  ISETP.GE.AND P6, PT, R41, RZ, PT ;  /* 0x000000ff2900720c */ /* 0x000fe20003fc6270 */
[----:B------:R-:W-:-:S02]  /*38c0*/  IMAD R23, R24, R0, R4 ;  /* 0x0000000018177224 */ /* 0x000fc400078e0204 */
[----:B------:R-:W-:-:S03]  /*38d0*/  IMAD.HI.U32 R0, R20, R26, RZ ;  /* 0x0000001a14007227 */ /* 0x000fc600078e00ff */
[----:B------:R-:W-:Y:S01]  /*38e0*/  ISETP.GT.U32.AND P4, PT, R24, R23, PT ;  /* 0x000000171800720c */ /* 0x000fe20003f84070 */
[----:B------:R-:W-:Y:S02]  /*38f0*/  IMAD.MOV R0, RZ, RZ, -R0 ;  /* 0x000000ffff007224 */ /* 0x000fe400078e0a00 */
[----:B------:R-:W-:Y:S01]  /*3900*/  @!P2 IMAD.IADD R5, R5, 0x1, -R24 ;  /* 0x000000010505a824 */ /* 0x000fe200078e0a18 */
[----:B------:R-:W-:Y:S01]  /*3910*/  ISETP.GE.AND P2, PT, R47, RZ, PT ;  /* 0x000000ff2f00720c */ /* 0x000fe20003f46270 */
[----:B-1----:R-:W-:Y:S01]  /*3920*/  IMAD.HI.U32 R2, R20, R28, RZ ;  /* 0x0000001c14027227 */ /* 0x002fe200078e00ff */
[----:B------:R-:W-:-:S03]  /*3930*/  IABS R47, R53 ;  /* 0x00000035002f7213 */ /* 0x000fc60000000000 */
[----:B------:R-:W-:Y:S01]  /*3940*/  @!P5 IMAD.IADD R59, R59, 0x1, -R24 ;  /* 0x000000013b3bd824 */ /* 0x000fe200078e0a18 */
[----:B------:R-:W-:Y:S01]  /*3950*/  ISETP.GE.AND P5, PT, R45, RZ, PT ;  /* 0x000000ff2d00720c */ /* 0x000fe20003fa6270 */
[----:B------:R-:W-:Y:S01]  /*3960*/  IMAD R26, R24, R0, R26 ;  /* 0x00000000181a7224 */ /* 0x000fe200078e021a */
[----:B------:R-:W-:Y:S01]  /*3970*/  IABS R45, R50 ;  /* 0x00000032002d7213 */ /* 0x000fe20000000000 */
[----:B------:R-:W-:Y:S01]  /*3980*/  @!P4 IMAD.IADD R23, R23, 0x1, -R24 ;  /* 0x000000011717c824 */ /* 0x000fe200078e0a18 */
[----:B------:R-:W-:Y:S01]  /*3990*/  ISETP.GE.AND P4, PT, R48, RZ, PT ;  /* 0x000000ff3000720c */ /* 0x000fe20003f86270 */
[----:B------:R-:W-:Y:S01]  /*39a0*/  IMAD.MOV.U32 R48, RZ, RZ, R51 ;  /* 0x000000ffff307224 */ /* 0x000fe200078e0033 */
[----:B------:R-:W-:Y:S01]  /*39b0*/  @!P1 IADD3 R59, PT, PT, -R59, RZ, RZ ;  /* 0x000000ff3b3b9210 */ /* 0x000fe20007ffe1ff */
[----:B------:R-:W-:Y:S01]  /*39c0*/  IMAD.MOV.U32 R51, RZ, RZ, R52 ;  /* 0x000000ffff337224 */ /* 0x000fe200078e0034 */
[----:B------:R-:W-:Y:S01]  /*39d0*/  ISETP.GT.U32.AND P1, PT, R24, R23, PT ;  /* 0x000000171800720c */ /* 0x000fe20003f24070 */
[----:B------:R-:W-:-:S02]  /*39e0*/  IMAD.MOV.U32 R52, RZ, RZ, R56 ;  /* 0x000000ffff347224 */ /* 0x000fc400078e0038 */
[----:B------:R-:W-:Y:S02]  /*39f0*/  IMAD.MOV.U32 R56, RZ, RZ, R58 ;  /* 0x000000ffff387224 */ /* 0x000fe400078e003a */
[----:B------:R-:W-:Y:S02]  /*3a00*/  IMAD.MOV.U32 R58, RZ, RZ, R5 ;  /* 0x000000ffff3a7224 */ /* 0x000fe400078e0005 */
[----:B------:R-:W-:Y:S02]  /*3a10*/  IMAD.MOV R2, RZ, RZ, -R2 ;  /* 0x000000ffff027224 */ /* 0x000fe400078e0a02 */
[----:B------:R-:W-:Y:S01]  /*3a20*/  @!P6 IMAD.MOV R58, RZ, RZ, -R58 ;  /* 0x000000ffff3ae224 */ /* 0x000fe200078e0a3a */
[C---:B------:R-:W-:Y:S01]  /*3a30*/  ISETP.GT.U32.AND P6, PT, R24.reuse, R26, PT ;  /* 0x0000001a1800720c */ /* 0x040fe20003fc4070 */
[----:B------:R-:W-:Y:S02]  /*3a40*/  IMAD R28, R24, R2, R28 ;  /* 0x00000002181c7224 */ /* 0x000fe400078e021c */
[----:B------:R-:W-:-:S04]  /*3a50*/  IMAD.HI.U32 R2, R20, R31, RZ ;  /* 0x0000001f14027227 */ /* 0x000fc800078e00ff */
[----:B------:R-:W-:Y:S02]  /*3a60*/  IMAD.MOV R2, RZ, RZ, -R2 ;  /* 0x000000ffff027224 */ /* 0x000fe400078e0a02 */
[--C-:B------:R-:W-:Y:S01]  /*3a70*/  @!P1 IMAD.IADD R23, R23, 0x1, -R24.reuse ;  /* 0x0000000117179824 */ /* 0x100fe200078e0a18 */
[C---:B------:R-:W-:Y:S01]  /*3a80*/  ISETP.GT.U32.AND P1, PT, R24.reuse, R28, PT ;  /* 0x0000001c1800720c */ /* 0x040fe20003f24070 */
[----:B------:R-:W-:Y:S02]  /*3a90*/  IMAD R31, R24, R2, R31 ;  /* 0x00000002181f7224 */ /* 0x000fe400078e021f */
[----:B------:R-:W-:Y:S02]  /*3aa0*/  @!P6 IMAD.IADD R26, R26, 0x1, -R24 ;  /* 0x000000011a1ae824 */ /* 0x000fe400078e0a18 */
[----:B------:R-:W-:Y:S01]  /*3ab0*/  IMAD.HI.U32 R0, R20, R34, RZ ;  /* 0x0000002214007227 */ /* 0x000fe200078e00ff */
[----:B------:R-:W-:-:S03]  /*3ac0*/  ISETP.GT.U32.AND P6, PT, R24, R31, PT ;  /* 0x0000001f1800720c */ /* 0x000fc60003fc4070 */
[----:B------:R-:W-:Y:S02]  /*3ad0*/  IMAD.MOV R0, RZ, RZ, -R0 ;  /* 0x000000ffff007224 */ /* 0x000fe400078e0a00 */
[----:B------:R-:W-:Y:S01]  /*3ae0*/  @!P3 IMAD.MOV R60, RZ, RZ, -R60 ;  /* 0x000000ffff3cb224 */ /* 0x000fe200078e0a3c */
[----:B------:R-:W-:Y:S01]  /*3af0*/  ISETP.GE.AND P3, PT, R44, RZ, PT ;  /* 0x000000ff2c00720c */ /* 0x000fe20003f66270 */
[--C-:B------:R-:W-:Y:S01]  /*3b00*/  @!P1 IMAD.IADD R28, R28, 0x1, -R24.reuse ;  /* 0x000000011c1c9824 */ /* 0x100fe200078e0a18 */
[----:B------:R-:W-:Y:S01]  /*3b10*/  ISETP.GT.U32.AND P1, PT, R24, R26, PT ;  /* 0x0000001a1800720c */ /* 0x000fe20003f24070 */
[----:B------:R-:W-:Y:S01]  /*3b20*/  IMAD.HI.U32 R4, R20, R36, RZ ;  /* 0x0000002414047227 */ /* 0x000fe200078e00ff */
[----:B------:R-:W-:Y:S01]  /*3b30*/  STL [R1+0x1f3c], R60 ;  /* 0x001f3c3c01007387 */ /* 0x000fe20000100800 */
[----:B------:R-:W-:Y:S02]  /*3b40*/  IABS R44, R48 ;  /* 0x00000030002c7213 */ /* 0x000fe40000000000 */
[----:B------:R-:W-:Y:S01]  /*3b50*/  @!P6 IMAD.IADD R31, R31, 0x1, -R24 ;  /* 0x000000011f1fe824 */ /* 0x000fe200078e0a18 */
[----:B------:R-:W-:Y:S01]  /*3b60*/  STL [R1+0x1f40], R59 ;  /* 0x001f403b01007387 */ /* 0x000fe20000100800 */
[----:B------:R-:W-:-:S02]  /*3b70*/  IMAD R34, R24, R0, R34 ;  /* 0x0000000018227224 */ /* 0x000fc400078e0222 */
[----:B------:R-:W-:Y:S01]  /*3b80*/  IMAD.HI.U32 R0, R20, R40, RZ ;  /* 0x0000002814007227 */ /* 0x000fe200078e00ff */
[C---:B------:R-:W-:Y:S01]  /*3b90*/  ISETP.GT.U32.AND P6, PT, R24.reuse, R31, PT ;  /* 0x0000001f1800720c */ /* 0x040fe20003fc4070 */
[----:B------:R-:W-:Y:S02]  /*3ba0*/  STL [R1+0x1f44], R58 ;  /* 0x001f443a01007387 */ /* 0x000fe40000100800 */
[----:B------:R-:W-:Y:S01]  /*3bb0*/  @!P0 IMAD.MOV R23, RZ, RZ, -R23 ;  /* 0x000000ffff178224 */ /* 0x000fe200078e0a17 */
[----:B------:R-:W-:Y:S01]  /*3bc0*/  ISETP.GT.U32.AND P0, PT, R24, R28, PT ;  /* 0x0000001c1800720c */ /* 0x000fe20003f04070 */
[----:B------:R-:W-:-:S03]  /*3bd0*/  IMAD.HI.U32 R2, R20, R39, RZ ;  /* 0x0000002714027227 */ /* 0x000fc600078e00ff */
[----:B------:R-:W-:Y:S01]  /*3be0*/  STL [R1+0x1f48], R23 ;  /* 0x001f481701007387 */ /* 0x000fe20000100800 */
[----:B------:R-:W-:Y:S02]  /*3bf0*/  IMAD.MOV R4, RZ, RZ, -R4 ;  /* 0x000000ffff047224 */ /* 0x000fe400078e0a04 */
[----:B------:R-:W-:Y:S02]  /*3c00*/  IMAD.MOV R0, RZ, RZ, -R0 ;  /* 0x000000ffff007224 */ /* 0x000fe400078e0a00 */
[----:B------:R-:W-:Y:S02]  /*3c10*/  IMAD.MOV R2, RZ, RZ, -R2 ;  /* 0x000000ffff027224 */ /* 0x000fe400078e0a02 */
[----:B------:R-:W-:Y:S02]  /*3c20*/  IMAD R36, R24, R4, R36 ;  /* 0x0000000418247224 */ /* 0x000fe400078e0224 */
[----:B------:R-:W-:Y:S01]  /*3c30*/  @!P1 IMAD.IADD R26, R26, 0x1, -R24 ;  /* 0x000000011a1a9824 */ /* 0x000fe200078e0a18 */
[C---:B------:R-:W-:Y:S01]  /*3c40*/  ISETP.GT.U32.AND P1, PT, R24.reuse, R34, PT ;  /* 0x000000221800720c */ /* 0x040fe20003f24070 */
[----:B------:R-:W-:-:S02]  /*3c50*/  IMAD R40, R24, R0, R40 ;  /* 0x0000000018287224 */ /* 0x000fc400078e0228 */
[C---:B------:R-:W-:Y:S02]  /*3c60*/  IMAD R39, R24.reuse, R2, R39 ;  /* 0x0000000218277224 */ /* 0x040fe400078e0227 */
[----:B------:R-:W-:Y:S01]  /*3c70*/  @!P3 IMAD.MOV R26, RZ, RZ, -R26 ;  /* 0x000000ffff1ab224 */ /* 0x000fe200078e0a1a */
[C---:B------:R-:W-:Y:S01]  /*3c80*/  ISETP.GT.U32.AND P3, PT, R24.reuse, R36, PT ;  /* 0x000000241800720c */ /* 0x040fe20003f64070 */
[--C-:B------:R-:W-:Y:S01]  /*3c90*/  @!P6 IMAD.IADD R31, R31, 0x1, -R24.reuse ;  /* 0x000000011f1fe824 */ /* 0x100fe200078e0a18 */
[----:B------:R-:W-:Y:S01]  /*3ca0*/  ISETP.GT.U32.AND P6, PT, R24, R40, PT ;  /* 0x000000281800720c */ /* 0x000fe20003fc4070 */
[----:B------:R-:W-:Y:S01]  /*3cb0*/  @!P0 IMAD.IADD R28, R28, 0x1, -R24 ;  /* 0x000000011c1c8824 */ /* 0x000fe200078e0a18 */
[----:B------:R-:W-:Y:S01]  /*3cc0*/  ISETP.GT.U32.AND P0, PT, R24, R39, PT ;  /* 0x000000271800720c */ /* 0x000fe20003f04070 */
[----:B------:R-:W-:Y:S01]  /*3cd0*/  @!P2 IMAD.MOV R31, RZ, RZ, -R31 ;  /* 0x000000ffff1fa224 */ /* 0x000fe200078e0a1f */
[----:B------:R-:W-:Y:S01]  /*3ce0*/  STL [R1+0x1f4c], R26 ;  /* 0x001f4c1a01007387 */ /* 0x000fe20000100800 */
[----:B------:R-:W-:-:S02]  /*3cf0*/  @!P5 IMAD.MOV R28, RZ, RZ, -R28 ;  /* 0x000000ffff1cd224 */ /* 0x000fc400078e0a1c */
[--C-:B------:R-:W-:Y:S01]  /*3d00*/  @!P1 IMAD.IADD R34, R34, 0x1, -R24.reuse ;  /* 0x0000000122229824 */ /* 0x100fe200078e0a18 */
[----:B------:R-:W-:Y:S01]  /*3d10*/  ISETP.GE.AND P1, PT, R49, RZ, PT ;  /* 0x000000ff3100720c */ /* 0x000fe20003f26270 */
[----:B------:R-:W-:Y:S01]  /*3d20*/  IMAD.HI.U32 R4, R20, R44, RZ ;  /* 0x0000002c14047227 */ /* 0x000fe200078e00ff */
[----:B------:R-:W-:Y:S01]  /*3d30*/  STL [R1+0x1f50], R28 ;  /* 0x001f501c01007387 */ /* 0x000fe20000100800 */
[----:B------:R-:W-:Y:S02]  /*3d40*/  IABS R49, R54 ;  /* 0x0000003600317213 */ /* 0x000fe40000000000 */
[--C-:B------:R-:W-:Y:S01]  /*3d50*/  @!P3 IMAD.IADD R36, R36, 0x1, -R24.reuse ;  /* 0x000000012424b824 */ /* 0x100fe200078e0a18 */
[----:B------:R-:W-:Y:S01]  /*3d60*/  @!P6 IADD3 R40, PT, PT, R40, -R24, RZ ;  /* 0x800000182828e210 */ /* 0x000fe20007ffe0ff */
[----:B------:R-:W-:Y:S01]  /*3d70*/  @!P0 IMAD.IADD R39, R39, 0x1, -R24 ;  /* 0x0000000127278824 */ /* 0x000fe200078e0a18 */
[C---:B------:R-:W-:Y:S01]  /*3d80*/  ISETP.GT.U32.AND P3, PT, R24.reuse, R34, PT ;  /* 0x000000221800720c */ /* 0x040fe20003f64070 */
[----:B------:R-:W-:Y:S01]  /*3d90*/  STL [R1+0x1f54], R31 ;  /* 0x001f541f01007387 */ /* 0x000fe20000100800 */
[C---:B------:R-:W-:Y:S01]  /*3da0*/  ISETP.GT.U32.AND P0, PT, R24.reuse, R36, PT ;  /* 0x000000241800720c */ /* 0x040fe20003f04070 */
[----:B------:R-:W-:Y:S01]  /*3db0*/  IMAD.MOV R4, RZ, RZ, -R4 ;  /* 0x000000ffff047224 */ /* 0x000fe200078e0a04 */
[----:B------:R-:W-:Y:S01]  /*3dc0*/  ISETP.GT.U32.AND P5, PT, R24, R40, PT ;  /* 0x000000281800720c */ /* 0x000fe20003fa4070 */
[----:B------:R-:W-:Y:S01]  /*3dd0*/  IMAD.HI.U32 R2, R20, R45, RZ ;  /* 0x0000002d14027227 */ /* 0x000fe200078e00ff */
[----:B------:R-:W-:-:S03]  /*3de0*/  ISETP.GT.U32.AND P6, PT, R24, R39, PT ;  /* 0x000000271800720c */ /* 0x000fc60003fc4070 */
[----:B------:R-:W-:Y:S02]  /*3df0*/  IMAD R44, R24, R4, R44 ;  /* 0x00000004182c7224 */ /* 0x000fe400078e022c */
[----:B------:R-:W-:-:S03]  /*3e00*/  IMAD.HI.U32 R0, R20, R47, RZ ;  /* 0x0000002f14007227 */ /* 0x000fc600078e00ff */
[----:B------:R-:W-:Y:S01]  /*3e10*/  ISETP.GT.U32.AND P2, PT, R24, R44, PT ;  /* 0x0000002c1800720c */ /* 0x000fe20003f44070 */
[--C-:B------:R-:W-:Y:S01]  /*3e20*/  @!P0 IMAD.IADD R36, R36, 0x1, -R24.reuse ;  /* 0x0000000124248824 */ /* 0x100fe200078e0a18 */
[----:B------:R-:W-:Y:S01]  /*3e30*/  ISETP.GE.AND P0, PT, R43, RZ, PT ;  /* 0x000000ff2b00720c */ /* 0x000fe20003f06270 */
[--C-:B------:R-:W-:Y:S01]  /*3e40*/  @!P5 IMAD.IADD R40, R40, 0x1, -R24.reuse ;  /* 0x000000012828d824 */ /* 0x100fe200078e0a18 */
[----:B------:R-:W-:Y:S01]  /*3e50*/  ISETP.GE.AND P5, PT, R46, RZ, PT ;  /* 0x000000ff2e00720c */ /* 0x000fe20003fa6270 */
[--C-:B------:R-:W-:Y:S02]  /*3e60*/  @!P3 IMAD.IADD R34, R34, 0x1, -R24.reuse ;  /* 0x000000012222b824 */ /* 0x100fe400078e0a18 */
[----:B------:R-:W-:Y:S02]  /*3e70*/  @!P6 IMAD.IADD R39, R39, 0x1, -R24 ;  /* 0x000000012727e824 */ /* 0x000fe400078e0a18 */
[----:B------:R-:W-:Y:S02]  /*3e80*/  @!P4 IMAD.MOV R34, RZ, RZ, -R34 ;  /* 0x000000ffff22c224 */ /* 0x000fe400078e0a22 */
[----:B------:R-:W-:-:S02]  /*3e90*/  @!P1 IMAD.MOV R36, RZ, RZ, -R36 ;  /* 0x000000ffff249224 */ /* 0x000fc400078e0a24 */
[----:B------:R-:W-:Y:S01]  /*3ea0*/  IMAD.MOV R2, RZ, RZ, -R2 ;  /* 0x000000ffff027224 */ /* 0x000fe200078e0a02 */
[----:B------:R-:W-:Y:S01]  /*3eb0*/  STL [R1+0x1f58], R34 ;  /* 0x001f582201007387 */ /* 0x000fe20000100800 */
[----:B------:R-:W-:Y:S02]  /*3ec0*/  @!P0 IMAD.MOV R39, RZ, RZ, -R39 ;  /* 0x000000ffff278224 */ /* 0x000fe400078e0a27 */
[----:B------:R-:W-:Y:S01]  /*3ed0*/  @!P5 IMAD.MOV R40, RZ, RZ, -R40 ;  /* 0x000000ffff28d224 */ /* 0x000fe200078e0a28 */
[----:B------:R-:W-:Y:S01]  /*3ee0*/  STL [R1+0x1f5c], R36 ;  /* 0x001f5c2401007387 */ /* 0x000fe20000100800 */
[----:B------:R-:W-:Y:S01]  /*3ef0*/  ISETP.GE.AND P5, PT, R53, RZ, PT ;  /* 0x000000ff3500720c */ /* 0x000fe20003fa6270 */
[----:B------:R-:W-:Y:S02]  /*3f00*/  IMAD.MOV R0, RZ, RZ, -R0 ;  /* 0x000000ffff007224 */ /* 0x000fe400078e0a00 */
[----:B------:R-:W-:Y:S01]  /*3f10*/  STL [R1+0x1f60], R39 ;  /* 0x001f602701007387 */ /* 0x000fe20000100800 */
[----:B------:R-:W-:-:S02]  /*3f20*/  IMAD R45, R24, R2, R45 ;  /* 0x00000002182d7224 */ /* 0x000fc400078e022d */
[----:B------:R-:W-:Y:S01]  /*3f30*/  IMAD R47, R24, R0, R47 ;  /* 0x00000000182f7224 */ /* 0x000fe200078e022f */
[----:B------:R-:W-:Y:S01]  /*3f40*/  STL [R1+0x1f64], R40 ;  /* 0x001f642801007387 */ /* 0x000fe20000100800 */
[----:B------:R-:W-:Y:S01]  /*3f50*/  @!P2 IMAD.IADD R44, R44, 0x1, -R24 ;  /* 0x000000012c2ca824 */ /* 0x000fe200078e0a18 */
[----:B------:R-:W-:Y:S01]  /*3f60*/  IABS R0, R55 ;  /* 0x0000003700007213 */ /* 0x000fe20000000000 */
[----:B------:R-:W-:Y:S01]  /*3f70*/  IMAD.HI.U32 R2, R20, R49, RZ ;  /* 0x0000003114027227 */ /* 0x000fe200078e00ff */
[----:B------:R-:W2:Y:S01]  /*3f80*/  LDL.LU R53, [R1+0x3a0] ;  /* 0x0003a00001357983 */ /* 0x000ea20000300800 */
[C---:B------:R-:W-:Y:S02]  /*3f90*/  ISETP.GT.U32.AND P3, PT, R24.reuse, R45, PT ;  /* 0x0000002d1800720c */ /* 0x040fe40003f64070 */
[----:B------:R-:W-:Y:S01]  /*3fa0*/  IMAD.MOV R4, RZ, RZ, -R2 ;  /* 0x000000ffff047224 */ /* 0x000fe200078e0a02 */
[----:B------:R-:W-:Y:S01]  /*3fb0*/  ISETP.GT.U32.AND P4, PT, R24, R44, PT ;  /* 0x0000002c1800720c */ /* 0x000fe20003f84070 */
[----:B------:R-:W-:Y:S01]  /*3fc0*/  IMAD.HI.U32 R2, R20, R0, RZ ;  /* 0x0000000014027227 */ /* 0x000fe200078e00ff */
[----:B------:R-:W-:-:S02]  /*3fd0*/  ISETP.GT.U32.AND P6, PT, R24, R47, PT ;  /* 0x0000002f1800720c */ /* 0x000fc40003fc4070 */
[----:B------:R-:W-:Y:S01]  /*3fe0*/  ISETP.GE.AND P2, PT, R48, RZ, PT ;  /* 0x000000ff3000720c */ /* 0x000fe20003f46270 */
[----:B------:R-:W-:Y:S01]  /*3ff0*/  IMAD R49, R24, R4, R49 ;  /* 0x0000000418317224 */ /* 0x000fe200078e0231 */
[----:B------:R-:W-:Y:S01]  /*4000*/  IABS R4, R56 ;  /* 0x0000003800047213 */ /* 0x000fe20000000000 */
[----:B------:R-:W-:-:S03]  /*4010*/  IMAD.MOV R2, RZ, RZ, -R2 ;  /* 0x000000ffff027224 */ /* 0x000fc600078e0a02 */
[C---:B------:R-:W-:Y:S01]  /*4020*/  ISETP.GT.U32.AND P0, PT, R24.reuse, R49, PT ;  /* 0x000000311800720c */ /* 0x040fe20003f04070 */
[----:B------:R-:W-:Y:S02]  /*4030*/  IMAD R0, R24, R2, R0 ;  /* 0x0000000218007224 */ /* 0x000fe400078e0200 */
[--C-:B------:R-:W-:Y:S01]  /*4040*/  @!P3 IMAD.IADD R45, R45, 0x1, -R24.reuse ;  /* 0x000000012d2db824 */ /* 0x100fe200078e0a18 */
[----:B------:R-:W-:Y:S01]  /*4050*/  ISETP.GE.AND P3, PT, R50, RZ, PT ;  /* 0x000000ff3200720c */ /* 0x000fe20003f66270 */
[--C-:B------:R-:W-:Y:S01]  /*4060*/  @!P4 IMAD.IADD R44, R44, 0x1, -R24.reuse ;  /* 0x000000012c2cc824 */ /* 0x100fe200078e0a18 */
[C---:B------:R-:W-:Y:S01]  /*4070*/  ISETP.GT.U32.AND P4, PT, R24.reuse, R0, PT ;  /* 0x000000001800720c */ /* 0x040fe20003f84070 */
[----:B------:R-:W-:Y:S01]  /*4080*/  @!P6 IMAD.IADD R47, R47, 0x1, -R24 ;  /* 0x000000012f2fe824 */ /* 0x000fe200078e0a18 */
[----:B------:R-:W-:Y:S01]  /*4090*/  ISETP.GT.U32.AND P1, PT, R24, R45, PT ;  /* 0x0000002d1800720c */ /* 0x000fe20003f24070 */
[----:B------:R-:W-:-:S03]  /*40a0*/  IMAD.HI.U32 R2, R20, R4, RZ ;  /* 0x0000000414027227 */ /* 0x000fc600078e00ff */
[----:B------:R-:W-:Y:S01]  /*40b0*/  ISETP.GT.U32.AND P6, PT, R24, R47, PT ;  /* 0x0000002f1800720c */ /* 0x000fe20003fc4070 */
[--C-:B------:R-:W-:Y:S01]  /*40c0*/  @!P0 IMAD.IADD R49, R49, 0x1, -R24.reuse ;  /* 0x0000000131318824 */ /* 0x100fe200078e0a18 */
[----:B------:R-:W-:Y:S01]  /*40d0*/  ISETP.GE.AND P0, PT, R56, RZ, PT ;  /* 0x000000ff3800720c */ /* 0x000fe20003f06270 */
[----:B------:R-:W-:Y:S01]  /*40e0*/  IMAD.MOV.U32 R50, RZ, RZ, R51 ;  /* 0x000000ffff327224 */ /* 0x000fe200078e0033 */
[----:B------:R-:W3:Y:S03]  /*40f0*/  LDL.LU R56, [R1+0x3a4] ;  /* 0x0003a40001387983 */ /* 0x000ee60000300800 */
[--C-:B------:R-:W-:Y:S01]  /*4100*/  @!P4 IMAD.IADD R0, R0, 0x1, -R24.reuse ;  /* 0x000000010000c824 */ /* 0x100fe200078e0a18 */
[----:B------:R-:W-:Y:S01]  /*4110*/  ISETP.GT.U32.AND P4, PT, R24, R49, PT ;  /* 0x000000311800720c */ /* 0x000fe20003f84070 */
[----:B------:R-:W-:Y:S01]  /*4120*/  @!P1 IMAD.IADD R45, R45, 0x1, -R24 ;  /* 0x000000012d2d9824 */ /* 0x000fe200078e0a18 */
[----:B------:R-:W-:Y:S01]  /*4130*/  ISETP.GE.AND P1, PT, R54, RZ, PT ;  /* 0x000000ff3600720c */ /* 0x000fe20003f26270 */
[----:B------:R-:W4:Y:S01]  /*4140*/  LDL.LU R35, [R1+0x3a8] ;  /* 0x0003a80001237983 */ /* 0x000f220000300800 */
[----:B------:R-:W-:Y:S01]  /*4150*/  @!P2 IMAD.MOV R44, RZ, RZ, -R44 ;  /* 0x000000ffff2ca224 */ /* 0x000fe200078e0a2c */
[----:B------:R-:W-:Y:S01]  /*4160*/  IABS R54, R50 ;  /* 0x0000003200367213 */ /* 0x000fe20000000000 */
[----:B------:R-:W-:Y:S01]  /*4170*/  @!P6 IMAD.IADD R47, R47, 0x1, -R24 ;  /* 0x000000012f2fe824 */ /* 0x000fe200078e0a18 */
[----:B------:R-:W4:Y:S01]  /*4180*/  LDL.LU R38, [R1+0x3ac] ;  /* 0x0003ac0001267983 */ /* 0x000f220000300800 */
[----:B------:R-:W-:-:S02]  /*4190*/  @!P3 IMAD.MOV R45, RZ, RZ, -R45 ;  /* 0x000000ffff2db224 */ /* 0x000fc400078e0a2d */
[----:B------:R-:W-:Y:S02]  /*41a0*/  IMAD.MOV R2, RZ, RZ, -R2 ;  /* 0x000000ffff027224 */ /* 0x000fe400078e0a02 */
[----:B------:R-:W-:Y:S02]  /*41b0*/  IMAD.MOV.U32 R51, RZ, RZ, R52 ;  /* 0x000000ffff337224 */ /* 0x000fe400078e0034 */
[----:B------:R-:W-:Y:S01]  /*41c0*/  @!P4 IMAD.IADD R49, R49, 0x1, -R24 ;  /* 0x000000013131c824 */ /* 0x000fe200078e0a18 */
[C---:B------:R-:W-:Y:S01]  /*41d0*/  ISETP.GT.U32.AND P2, PT, R24.reuse, R0, PT ;  /* 0x000000001800720c */ /* 0x040fe20003f44070 */
[----:B------:R-:W-:Y:S01]  /*41e0*/  @!P5 IMAD.MOV R47, RZ, RZ, -R47 ;  /* 0x000000ffff2fd224 */ /* 0x000fe200078e0a2f */
[----:B------:R-:W-:Y:S01]  /*41f0*/  ISETP.GE.AND P6, PT, R55, RZ, PT ;  /* 0x000000ff3700720c */ /* 0x000fe20003fc6270 */
[----:B------:R-:W-:Y:S01]  /*4200*/  @!P1 IMAD.MOV R49, RZ, RZ, -R49 ;  /* 0x000000ffff319224 */ /* 0x000fe200078e0a31 */
[----:B------:R-:W-:Y:S04]  /*4210*/  STL [R1+0x1f68], R44 ;  /* 0x001f682c01007387 */ /* 0x000fe80000100800 */
[----:B------:R-:W-:Y:S04]  /*4220*/  STL [R1+0x1f6c], R45 ;  /* 0x001f6c2d01007387 */ /* 0x000fe80000100800 */
[----:B------:R-:W-:Y:S04]  /*4230*/  STL [R1+0x1f70], R47 ;  /* 0x001f702f01007387 */ /* 0x000fe80000100800 */
[----:B------:R0:W-:Y:S04]  /*4240*/  STL [R1+0x1f74], R49 ;  /* 0x001f743101007387 */ /* 0x0001e80000100800 */
[----:B------:R-:W4:Y:S04]  /*4250*/  LDL.LU R37, [R1+0x3b0] ;  /* 0x0003b00001257983 */ /* 0x000f280000300800 */
[----:B------:R-:W4:Y:S01]  /*4260*/  LDL.LU R41, [R1+0x3b4] ;  /* 0x0003b40001297983 */ /* 0x000f220000300800 */
[----:B------:R-:W-:Y:S01]  /*4270*/  IMAD R52, R24, R2, R4 ;  /* 0x0000000218347224 */ /* 0x000fe200078e0204 */
[----:B------:R-:W-:Y:S01]  /*4280*/  IABS R55, R51 ;  /* 0x0000003300377213 */ /* 0x000fe20000000000 */
[----:B------:R-:W-:Y:S01]  /*4290*/  @!P2 IMAD.IADD R0, R0, 0x1, -R24 ;  /* 0x000000010000a824 */ /* 0x000fe200078e0a18 */
[----:B------:R-:W4:Y:S01]  /*42a0*/  LDL.LU R43, [R1+0x3b8] ;  /* 0x0003b800012b7983 */ /* 0x000f220000300800 */
[----:B------:R-:W-:Y:S01]  /*42b0*/  ISETP.GE.AND P4, PT, R51, RZ, PT ;  /* 0x000000ff3300720c */ /* 0x000fe20003f86270 */
[----:B0-----:R-:W0:Y:S02]  /*42c0*/  LDC R49, c[0x0][0x3ac] ;  /* 0x0000eb00ff317b82 */ /* 0x001e240000000800 */
[----:B------:R-:W4:Y:S01]  /*42d0*/  LDL.LU R46, [R1+0x3bc] ;  /* 0x0003bc00012e7983 */ /* 0x000f220000300800 */
[----:B------:R-:W-:-:S03]  /*42e0*/  ISETP.GT.U32.AND P3, PT, R24, R52, PT ;  /* 0x000000341800720c */ /* 0x000fc60003f64070 */
[----:B------:R-:W4:Y:S10]  /*42f0*/  LDL.LU R48, [R1+0x3c0] ;  /* 0x0003c00001307983 */ /* 0x000f340000300800 */
[----:B------:R-:W-:-:S02]  /*4300*/  @!P3 IMAD.IADD R52, R52, 0x1, -R24 ;  /* 0x000000013434b824 */ /* 0x000fc400078e0a18 */
[----:B------:R-:W-:-:S03]  /*4310*/  IMAD.HI.U32 R2, R20, R54, RZ ;  /* 0x0000003614027227 */ /* 0x000fc600078e00ff */
[----:B------:R-:W-:Y:S01]  /*4320*/  ISETP.GT.U32.AND P1, PT, R24, R52, PT ;  /* 0x000000341800720c */ /* 0x000fe20003f24070 */
[----:B------:R-:W-:-:S04]  /*4330*/  IMAD.HI.U32 R4, R20, R55, RZ ;  /* 0x0000003714047227 */ /* 0x000fc800078e00ff */
[----:B------:R-:W-:Y:S01]  /*4340*/  IMAD.MOV R2, RZ, RZ, -R2 ;  /* 0x000000ffff027224 */ /* 0x000fe200078e0a02 */
[----:B------:R-:W-:Y:S01]  /*4350*/  IADD3 R4, PT, PT, -R4, RZ, RZ ;  /* 0x000000ff04047210 */ /* 0x000fe20007ffe1ff */
[----:B------:R-:W-:Y:S01]  /*4360*/  IMAD.MOV.U32 R51, RZ, RZ, R0 ;  /* 0x000000ffff337224 */ /* 0x000fe200078e0000 */
[----:B------:R-:W-:Y:S01]  /*4370*/  ISETP.GE.AND P2, PT, R57, RZ, PT ;  /* 0x000000ff3900720c */ /* 0x000fe20003f46270 */
[C---:B------:R-:W-:Y:S01]  /*4380*/  IMAD R54, R24.reuse, R2, R54 ;  /* 0x0000000218367224 */ /* 0x040fe200078e0236 */
[----:B------:R-:W-:Y:S01]  /*4390*/  IABS R57, R57 ;  /* 0x0000003900397213 */ /* 0x000fe20000000000 */
[----:B------:R-:W-:Y:S02]  /*43a0*/  @!P6 IMAD.MOV R51, RZ, RZ, -R51 ;  /* 0x000000ffff33e224 */ /* 0x000fe400078e0a33 */
[C---:B------:R-:W-:Y:S01]  /*43b0*/  IMAD R55, R24.reuse, R4, R55 ;  /* 0x0000000418377224 */ /* 0x040fe200078e0237 */
[----:B------:R-:W-:Y:S01]  /*43c0*/  ISETP.GT.U32.AND P6, PT, R24, R54, PT ;  /* 0x000000361800720c */ /* 0x000fe20003fc4070 */
[----:B------:R-:W-:-:S04]  /*43d0*/  IMAD.HI.U32 R2, R20, R57, RZ ;  /* 0x0000003914027227 */ /* 0x000fc800078e00ff */
[----:B------:R-:W-:Y:S01]  /*43e0*/  @!P1 IMAD.IADD R52, R52, 0x1, -R24 ;  /* 0x0000000134349824 */ /* 0x000fe200078e0a18 */
[----:B------:R-:W-:Y:S01]  /*43f0*/  ISETP.GT.U32.AND P1, PT, R24, R55, PT ;  /* 0x000000371800720c */ /* 0x000fe20003f24070 */
[----:B------:R-:W-:-:S04]  /*4400*/  IMAD.MOV R2, RZ, RZ, -R2 ;  /* 0x000000ffff027224 */ /* 0x000fc800078e0a02 */
[----:B------:R-:W-:Y:S02]  /*4410*/  IMAD R57, R24, R2, R57 ;  /* 0x0000000218397224 */ /* 0x000fe400078e0239 */
[----:B------:R-:W-:-:S03]  /*4420*/  @!P6 IMAD.IADD R54, R54, 0x1, -R24 ;  /* 0x000000013636e824 */ /* 0x000fc600078e0a18 */
[C---:B------:R-:W-:Y:S02]  /*4430*/  ISETP.GT.U32.AND P6, PT, R24.reuse, R57, PT ;  /* 0x000000391800720c */ /* 0x040fe40003fc4070 */
[----:B--2---:R-:W-:Y:S02]  /*4440*/  ISETP.GE.AND P3, PT, R53, RZ, PT ;  /* 0x000000ff3500720c */ /* 0x004fe40003f66270 */
[----:B------:R-:W-:Y:S02]  /*4450*/  IABS R25, R53 ;  /* 0x0000003500197213 */ /* 0x000fe40000000000 */
[----:B------:R-:W2:Y:S01]  /*4460*/  LDL.LU R53, [R1+0x3c4] ;  /* 0x0003c40001357983 */ /* 0x000ea20000300800 */
[----:B------:R-:W-:Y:S01]  /*4470*/  @!P1 IMAD.IADD R55, R55, 0x1, -R24 ;  /* 0x0000000137379824 */ /* 0x000fe200078e0a18 */
[----:B------:R-:W-:Y:S01]  /*4480*/  ISETP.GT.U32.AND P1, PT, R24, R54, PT ;  /* 0x000000361800720c */ /* 0x000fe20003f24070 */
[----:B------:R-:W-:Y:S01]  /*4490*/  IMAD.HI.U32 R0, R20, R25, RZ ;  /* 0x0000001914007227 */ /* 0x000fe200078e00ff */
[----:B------:R-:W-:-:S03]  /*44a0*/  ISETP.GE.AND P5, PT, R50, RZ, PT ;  /* 0x000000ff3200720c */ /* 0x000fc60003fa6270 */
[----:B------:R-:W-:Y:S02]  /*44b0*/  IMAD.MOV R0, RZ, RZ, -R0 ;  /* 0x000000ffff007224 */ /* 0x000fe400078e0a00 */
[----:B------:R-:W-:Y:S02]  /*44c0*/  @!P6 IMAD.IADD R57, R57, 0x1, -R24 ;  /* 0x000000013939e824 */ /* 0x000fe400078e0a18 */
[----:B------:R-:W-:Y:S01]  /*44d0*/  IMAD R25, R24, R0, R25 ;  /* 0x0000000018197224 */ /* 0x000fe200078e0219 */
[----:B---3--:R-:W-:-:S05]  /*44e0*/  IABS R5, R56 ;  /* 0x0000003800057213 */ /* 0x008fca0000000000 */
[----:B------:R-:W-:-:S04]  /*44f0*/  IMAD.HI.U32 R4, R20, R5, RZ ;  /* 0x0000000514047227 */ /* 0x000fc800078e00ff */
[----:B------:R-:W-:Y:S01]  /*4500*/  IMAD.MOV R4, RZ, RZ, -R4 ;  /* 0x000000ffff047224 */ /* 0x000fe200078e0a04 */
[----:B----4-:R-:W-:Y:S01]  /*4510*/  IABS R16, R38 ;  /* 0x0000002600107213 */ /* 0x010fe20000000000 */
[----:B------:R-:W-:Y:S01]  /*4520*/  @!P1 IMAD.IADD R54, R54, 0x1, -R24 ;  /* 0x0000000136369824 */ /* 0x000fe200078e0a18 */
[C---:B------:R-:W-:Y:S01]  /*4530*/  ISETP.GT.U32.AND P6, PT, R24.reuse, R57, PT ;  /* 0x000000391800720c */ /* 0x040fe20003fc4070 */
[C---:B------:R-:W-:Y:S01]  /*4540*/  IMAD R5, R24.reuse, R4, R5 ;  /* 0x0000000418057224 */ /* 0x040fe200078e0205 */
[----:B------:R-:W-:Y:S01]  /*4550*/  ISETP.GT.U32.AND P1, PT, R24, R25, PT ;  /* 0x000000191800720c */ /* 0x000fe20003f24070 */
[----:B------:R-:W-:Y:S01]  /*4560*/  IMAD.HI.U32 R0, R20, R16, RZ ;  /* 0x0000001014007227 */ /* 0x000fe200078e00ff */
[----:B------:R-:W-:-:S03]  /*4570*/  IABS R11, R35 ;  /* 0x00000023000b7213 */ /* 0x000fc60000000000 */
[----:B------:R-:W-:Y:S01]  /*4580*/  @!P5 IMAD.MOV R54, RZ, RZ, -R54 ;  /* 0x000000ffff36d224 */ /* 0x000fe200078e0a36 */
[C---:B------:R-:W-:Y:S01]  /*4590*/  ISETP.GT.U32.AND P5, PT, R24.reuse, R5, PT ;  /* 0x000000051800720c */ /* 0x040fe20003fa4070 */
[----:B------:R-:W-:Y:S02]  /*45a0*/  IMAD.MOV R0, RZ, RZ, -R0 ;  /* 0x000000ffff007224 */ /* 0x000fe400078e0a00 */
[----:B------:R-:W-:Y:S01]  /*45b0*/  @!P0 IMAD.MOV R52, RZ, RZ, -R52 ;  /* 0x000000ffff348224 */ /* 0x000fe200078e0a34 */
[----:B------:R-:W-:Y:S01]  /*45c0*/  ISETP.GT.U32.AND P0, PT, R24, R55, PT ;  /* 0x000000371800720c */ /* 0x000fe20003f04070 */
[----:B------:R-:W-:-:S04]  /*45d0*/  IMAD.HI.U32 R2, R20, R11, RZ ;  /* 0x0000000b14027227 */ /* 0x000fc800078e00ff */
[C---:B------:R-:W-:Y:S02]  /*45e0*/  IMAD R16, R24.reuse, R0, R16 ;  /* 0x0000000018107224 */ /* 0x040fe400078e0210 */
[----:B------:R-:W-:Y:S02]  /*45f0*/  IMAD.MOV R2, RZ, RZ, -R2 ;  /* 0x000000ffff027224 */ /* 0x000fe400078e0a02 */
[--C-:B------:R-:W-:Y:S01]  /*4600*/  @!P6 IMAD.IADD R57, R57, 0x1, -R24.reuse ;  /* 0x000000013939e824 */ /* 0x100fe200078e0a18 */
[C---:B------:R-:W-:Y:S01]  /*4610*/  ISETP.GT.U32.AND P6, PT, R24.reuse, R16, PT ;  /* 0x000000101800720c */ /* 0x040fe20003fc4070 */
[--C-:B------:R-:W-:Y:S02]  /*4620*/  @!P1 IMAD.IADD R25, R25, 0x1, -R24.reuse ;  /* 0x0000000119199824 */ /* 0x100fe400078e0a18 */
[C---:B------:R-:W-:Y:S02]  /*4630*/  IMAD R11, R24.reuse, R2, R11 ;  /* 0x00000002180b7224 */ /* 0x040fe400078e020b */
[--C-:B------:R-:W-:Y:S01]  /*4640*/  @!P5 IMAD.IADD R5, R5, 0x1, -R24.reuse ;  /* 0x000000010505d824 */ /* 0x100fe200078e0a18 */
[----:B------:R-:W-:Y:S01]  /*4650*/  IABS R32, R41 ;  /* 0x0000002900207213 */ /* 0x000fe20000000000 */
[----:B------:R-:W-:Y:S01]  /*4660*/  @!P0 IMAD.IADD R55, R55, 0x1, -R24 ;  /* 0x0000000137378824 */ /* 0x000fe200078e0a18 */
[----:B------:R-:W-:-:S02]  /*4670*/  ISETP.GT.U32.AND P5, PT, R24, R25, PT ;  /* 0x000000191800720c */ /* 0x000fc40003fa4070 */
[----:B------:R-:W-:Y:S01]  /*4680*/  ISETP.GT.U32.AND P0, PT, R24, R11, PT ;  /* 0x0000000b1800720c */ /* 0x000fe20003f04070 */
[----:B------:R-:W-:-:S04]  /*4690*/  IMAD.HI.U32 R2, R20, R32, RZ ;  /* 0x0000002014027227 */ /* 0x000fc800078e00ff */
[----:B------:R-:W-:Y:S02]  /*46a0*/  IMAD.MOV R2, RZ, RZ, -R2 ;  /* 0x000000ffff027224 */ /* 0x000fe400078e0a02 */
[----:B------:R-:W-:Y:S02]  /*46b0*/  @!P6 IMAD.IADD R16, R16, 0x1, -R24 ;  /* 0x000000011010e824 */ /* 0x000fe400078e0a18 */
[C---:B------:R-:W-:Y:S02]  /*46c0*/  IMAD R32, R24.reuse, R2, R32 ;  /* 0x0000000218207224 */ /* 0x040fe400078e0220 */
[----:B------:R-:W-:Y:S01]  /*46d0*/  @!P4 IMAD.MOV R55, RZ, RZ, -R55 ;  /* 0x000000ffff37c224 */ /* 0x000fe200078e0a37 */
[C---:B------:R-:W-:Y:S01]  /*46e0*/  ISETP.GT.U32.AND P4, PT, R24.reuse, R16, PT ;  /* 0x000000101800720c */ /* 0x040fe20003f84070 */
[----:B------:R-:W-:Y:S01]  /*46f0*/  @!P5 IMAD.IADD R25, R25, 0x1, -R24 ;  /* 0x000000011919d824 */ /* 0x000fe200078e0a18 */
[----:B------:R-:W-:Y:S02]  /*4700*/  ISETP.GT.U32.AND P5, PT, R24, R32, PT ;  /* 0x000000201800720c */ /* 0x000fe40003fa4070 */
[----:B------:R-:W-:-:S02]  /*4710*/  @!P0 IADD3 R11, PT, PT, R11, -R24, RZ ;  /* 0x800000180b0b8210 */ /* 0x000fc40007ffe0ff */
[----:B------:R-:W-:Y:S02]  /*4720*/  ISETP.GT.U32.AND P0, PT, R24, R5, PT ;  /* 0x000000051800720c */ /* 0x000fe40003f04070 */
[----:B------:R-:W-:-:S05]  /*4730*/  ISETP.GE.AND P1, PT, R56, RZ, PT ;  /* 0x000000ff3800720c */ /* 0x000fca0003f26270 */
[--C-:B------:R-:W-:Y:S01]  /*4740*/  @!P4 IMAD.IADD R16, R16, 0x1, -R24.reuse ;  /* 0x000000011010c824 */ /* 0x100fe200078e0a18 */
[----:B------:R-:W-:Y:S01]  /*4750*/  ISETP.GE.AND P4, PT, R38, RZ, PT ;  /* 0x000000ff2600720c */ /* 0x000fe20003f86270 */
[--C-:B------:R-:W-:Y:S01]  /*4760*/  @!P5 IMAD.IADD R32, R32, 0x1, -R24.reuse ;  /* 0x000000012020d824 */ /* 0x100fe200078e0a18 */
[----:B------:R-:W3:Y:S01]  /*4770*/  LDL.LU R38, [R1+0x3c8] ;  /* 0x0003c80001267983 */ /* 0x000ee20000300800 */
[----:B------:R-:W-:Y:S02]  /*4780*/  ISETP.GE.AND P5, PT, R41, RZ, PT ;  /* 0x000000ff2900720c */ /* 0x000fe40003fa6270 */
[----:B------:R-:W-:Y:S01]  /*4790*/  @!P0 IMAD.IADD R5, R5, 0x1, -R24 ;  /* 0x0000000105058824 */ /* 0x000fe200078e0a18 */
[----:B------:R-:W4:Y:S03]  /*47a0*/  LDL.LU R41, [R1+0x3cc] ;  /* 0x0003cc0001297983 */ /* 0x000f260000300800 */
[----:B------:R-:W-:Y:S01]  /*47b0*/  @!P1 IMAD.MOV R5, RZ, RZ, -R5 ;  /* 0x000000ffff059224 */ /* 0x000fe200078e0a05 */
[----:B------:R-:W-:-:S02]  /*47c0*/  ISETP.GT.U32.AND P1, PT, R24, R32, PT ;  /* 0x000000201800720c */ /* 0x000fc40003f24070 */
[----:B------:R-:W-:-:S11]  /*47d0*/  IABS R50, R46 ;  /* 0x0000002e00327213 */ /* 0x000fd60000000000 */
[----:B------:R-:W-:Y:S01]  /*47e0*/  @!P1 IMAD.IADD R32, R32, 0x1, -R24 ;  /* 0x0000000120209824 */ /* 0x000fe200078e0a18 */
[----:B------:R-:W-:Y:S02]  /*47f0*/  ISETP.GE.AND P1, PT, R46, RZ, PT ;  /* 0x000000ff2e00720c */ /* 0x000fe40003f26270 */
[----:B------:R-:W3:Y:S01]  /*4800*/  LDL.LU R46, [R1+0x3d0] ;  /* 0x0003d000012e7983 */ /* 0x000ee20000300800 */
[----:B------:R-:W-:-:S05]  /*4810*/  IABS R42, R43 ;  /* 0x0000002b002a7213 */ /* 0x000fca0000000000 */
[----:B------:R-:W-:Y:S01]  /*4820*/  IMAD.HI.U32 R0, R20, R42, RZ ;  /* 0x0000002a14007227 */ /* 0x000fe200078e00ff */
[----:B------:R-:W-:-:S03]  /*4830*/  ISETP.GT.U32.AND P6, PT, R24, R11, PT ;  /* 0x0000000b1800720c */ /* 0x000fc60003fc4070 */
[----:B------:R-:W-:Y:S01]  /*4840*/  IMAD.MOV R0, RZ, RZ, -R0 ;  /* 0x000000ffff007224 */ /* 0x000fe200078e0a00 */
[----:B------:R-:W-:-:S03]  /*4850*/  ISETP.GE.AND P0, PT, R35, RZ, PT ;  /* 0x000000ff2300720c */ /* 0x000fc60003f06270 */
[----:B------:R-:W-:Y:S02]  /*4860*/  IMAD R42, R24, R0, R42 ;  /* 0x00000000182a7224 */ /* 0x000fe400078e022a */
[----:B------:R-:W-:-:S04]  /*4870*/  IMAD.HI.U32 R0, R20, R50, RZ ;  /* 0x0000003214007227 */ /* 0x000fc800078e00ff */
[----:B------:R-:W-:Y:S02]  /*4880*/  IMAD.MOV R2, RZ, RZ, -R0 ;  /* 0x000000ffff027224 */ /* 0x000fe400078e0a00 */
[----:B------:R-:W-:Y:S02]  /*4890*/  @!P6 IMAD.IADD R11, R11, 0x1, -R24 ;  /* 0x000000010b0be824 */ /* 0x000fe400078e0a18 */
[----:B------:R-:W-:Y:S02]  /*48a0*/  IMAD R50, R24, R2, R50 ;  /* 0x0000000218327224 */ /* 0x000fe400078e0232 */
[----:B------:R-:W-:-:S03]  /*48b0*/  @!P0 IMAD.MOV R11, RZ, RZ, -R11 ;  /* 0x000000ffff0b8224 */ /* 0x000fc600078e0a0b */
[----:B------:R-:W-:-:S13]  /*48c0*/  ISETP.GT.U32.AND P0, PT, R24, R50, PT ;  /* 0x000000321800720c */ /* 0x000fda0003f04070 */
[----:B------:R-:W-:Y:S01]  /*48d0*/  @!P0 IMAD.IADD R50, R50, 0x1, -R24 ;  /* 0x0000000132328824 */ /* 0x000fe200078e0a18 */
[----:B--2---:R-:W-:Y:S02]  /*48e0*/  IABS R2, R53 ;  /* 0x0000003500027213 */ /* 0x004fe40000000000 */
[----:B------:R-:W-:Y:S02]  /*48f0*/  ISETP.GE.AND P0, PT, R53, RZ, PT ;  /* 0x000000ff3500720c */ /* 0x000fe40003f06270 */
[----:B------:R-:W2:Y:S01]  /*4900*/  LDL.LU R53, [R1+0x3d4] ;  /* 0x0003d40001357983 */ /* 0x000ea20000300800 */
[----:B------:R-:W-:-:S05]  /*4910*/  IABS R22, R37 ;  /* 0x0000002500167213 */ /* 0x000fca0000000000 */
[----:B------:R-:W-:-:S04]  /*4920*/  IMAD.HI.U32 R4, R20, R22, RZ ;  /* 0x0000001614047227 */ /* 0x000fc800078e00ff */
[----:B------:R-:W-:-:S04]  /*4930*/  IMAD.MOV R4, RZ, RZ, -R4 ;  /* 0x000000ffff047224 */ /* 0x000fc800078e0a04 */
[C---:B------:R-:W-:Y:S01]  /*4940*/  IMAD R22, R24.reuse, R4, R22 ;  /* 0x0000000418167224 */ /* 0x040fe200078e0216 */
[----:B------:R-:W-:Y:S01]  /*4950*/  ISETP.GT.U32.AND P6, PT, R24, R42, PT ;  /* 0x0000002a1800720c */ /* 0x000fe20003fc4070 */
[----:B------:R-:W-:-:S03]  /*4960*/  @!P2 IMAD.MOV R57, RZ, RZ, -R57 ;  /* 0x000000ffff39a224 */ /* 0x000fc600078e0a39 */
[----:B------:R-:W-:Y:S02]  /*4970*/  ISETP.GT.U32.AND P2, PT, R24, R22, PT ;  /* 0x000000161800720c */ /* 0x000fe40003f44070 */
[----:B------:R-:W-:Y:S01]  /*4980*/  IABS R56, R48 ;  /* 0x0000003000387213 */ /* 0x000fe20000000000 */
[----:B------:R-:W-:-:S06]  /*4990*/  @!P3 IMAD.MOV R25, RZ, RZ, -R25 ;  /* 0x000000ffff19b224 */ /* 0x000fcc00078e0a19 */
[----:B------:R-:W-:-:S04]  /*49a0*/  @!P6 IMAD.IADD R42, R42, 0x1, -R24 ;  /* 0x000000012a2ae824 */ /* 0x000fc800078e0a18 */
[----:B------:R-:W-:Y:S01]  /*49b0*/  @!P2 IMAD.IADD R22, R22, 0x1, -R24 ;  /* 0x000000011616a824 */ /* 0x000fe200078e0a18 */
[----:B------:R-:W-:Y:S01]  /*49c0*/  ISETP.GT.U32.AND P6, PT, R24, R42, PT ;  /* 0x0000002a1800720c */ /* 0x000fe20003fc4070 */
[----:B------:R-:W-:-:S03]  /*49d0*/  IMAD.HI.U32 R0, R20, R56, RZ ;  /* 0x0000003814007227 */ /* 0x000fc600078e00ff */
[----:B------:R-:W-:Y:S01]  /*49e0*/  ISETP.GT.U32.AND P3, PT, R24, R22, PT ;  /* 0x000000161800720c */ /* 0x000fe20003f64070 */
[----:B------:R-:W-:-:S04]  /*49f0*/  IMAD.MOV R0, RZ, RZ, -R0 ;  /* 0x000000ffff007224 */ /* 0x000fc800078e0a00 */
[----:B------:R-:W-:-:S04]  /*4a00*/  IMAD R56, R24, R0, R56 ;  /* 0x0000000018387224 */ /* 0x000fc800078e0238 */
[--C-:B------:R-:W-:Y:S01]  /*4a10*/  @!P6 IMAD.IADD R42, R42, 0x1, -R24.reuse ;  /* 0x000000012a2ae824 */ /* 0x100fe200078e0a18 */
[----:B------:R-:W-:Y:S02]  /*4a20*/  ISETP.GE.AND P6, PT, R48, RZ, PT ;  /* 0x000000ff3000720c */ /* 0x000fe40003fc6270 */
[----:B------:R-:W2:Y:S01]  /*4a30*/  LDL.LU R48, [R1+0x3d8] ;  /* 0x0003d80001307983 */ /* 0x000ea20000300800 */
[----:B------:R-:W-:Y:S01]  /*4a40*/  @!P3 IMAD.IADD R22, R22, 0x1, -R24 ;  /* 0x000000011616b824 */ /* 0x000fe200078e0a18 */
[----:B------:R-:W-:Y:S02]  /*4a50*/  ISETP.GT.U32.AND P3, PT, R24, R56, PT ;  /* 0x000000381800720c */ /* 0x000fe40003f64070 */
[----:B------:R-:W2:Y:S01]  /*4a60*/  LDL.LU R35, [R1+0x3dc] ;  /* 0x0003dc0001237983 */ /* 0x000ea20000300800 */
[----:B------:R-:W-:Y:S01]  /*4a70*/  @!P4 IMAD.MOV R16, RZ, RZ, -R16 ;  /* 0x000000ffff10c224 */ /* 0x000fe200078e0a10 */
[----:B------:R-:W-:Y:S02]  /*4a80*/  ISETP.GE.AND P4, PT, R43, RZ, PT ;  /* 0x000000ff2b00720c */ /* 0x000fe40003f86270 */
[----:B------:R-:W2:Y:S01]  /*4a90*/  LDL.LU R43, [R1+0x3e0] ;  /* 0x0003e000012b7983 */ /* 0x000ea20000300800 */
[----:B------:R-:W-:-:S06]  /*4aa0*/  IMAD.HI.U32 R0, R20, R2, RZ ;  /* 0x0000000214007227 */ /* 0x000fcc00078e00ff */
[----:B------:R-:W-:Y:S02]  /*4ab0*/  @!P3 IMAD.IADD R56, R56, 0x1, -R24 ;  /* 0x000000013838b824 */ /* 0x000fe400078e0a18 */
[----:B------:R-:W-:-:S03]  /*4ac0*/  IMAD.MOV R10, RZ, RZ, -R0 ;  /* 0x000000ffff0a7224 */ /* 0x000fc600078e0a00 */
[----:B------:R-:W-:Y:S01]  /*4ad0*/  ISETP.GT.U32.AND P3, PT, R24, R56, PT ;  /* 0x000000381800720c */ /* 0x000fe20003f64070 */
[----:B------:R-:W-:Y:S01]  /*4ae0*/  @!P4 IMAD.MOV R42, RZ, RZ, -R42 ;  /* 0x000000ffff2ac224 */ /* 0x000fe200078e0a2a */
[----:B------:R-:W-:Y:S02]  /*4af0*/  ISETP.GE.AND P2, PT, R37, RZ, PT ;  /* 0x000000ff2500720c */ /* 0x000fe40003f46270 */
[----:B------:R-:W2:Y:S09]  /*4b00*/  LDL.LU R37, [R1+0x3e4] ;  /* 0x0003e40001257983 */ /* 0x000eb20000300800 */
[----:B------:R-:W-:Y:S01]  /*4b10*/  @!P3 IMAD.IADD R56, R56, 0x1, -R24 ;  /* 0x000000013838b824 */ /* 0x000fe200078e0a18 */
[----:B----4-:R-:W-:-:S05]  /*4b20*/  IABS R4, R41 ;  /* 0x0000002900047213 */ /* 0x010fca0000000000 */
[----:B------:R-:W-:-:S04]  /*4b30*/  IMAD.MOV.U32 R0, RZ, RZ, R4 ;  /* 0x000000ffff007224 */ /* 0x000fc800078e0004 */
[----:B------:R-:W-:-:S05]  /*4b40*/  IMAD.HI.U32 R4, R20, R0, RZ ;  /* 0x0000000014047227 */ /* 0x000fca00078e00ff */
[----:B------:R-:W-:Y:S02]  /*4b50*/  IADD3 R4, PT, PT, -R4, RZ, RZ ;  /* 0x000000ff04047210 */ /* 0x000fe40007ffe1ff */
[----:B---3--:R-:W-:-:S03]  /*4b60*/  IABS R6, R38 ;  /* 0x0000002600067213 */ /* 0x008fc60000000000 */
[----:B------:R-:W-:Y:S01]  /*4b70*/  IMAD R0, R24, R4, R0 ;  /* 0x0000000418007224 */ /* 0x000fe200078e0200 */
[----:B------:R-:W-:Y:S02]  /*4b80*/  ISETP.GE.AND P3, PT, R46, RZ, PT ;  /* 0x000000ff2e00720c */ /* 0x000fe40003f66270 */
[----:B------:R-:W-:Y:S02]  /*4b90*/  IABS R4, R46 ;  /* 0x0000002e00047213 */ /* 0x000fe40000000000 */
[----:B------:R-:W-:Y:S01]  /*4ba0*/  ISETP.GE.AND P4, PT, R38, RZ, PT ;  /* 0x000000ff2600720c */ /* 0x000fe20003f86270 */
[----:B------:R-:W3:Y:S04]  /*4bb0*/  LDL.LU R46, [R1+0x3e8] ;  /* 0x0003e800012e7983 */ /* 0x000ee80000300800 */
[----:B------:R-:W4:Y:S01]  /*4bc0*/  LDL.LU R38, [R1+0x3ec] ;  /* 0x0003ec0001267983 */ /* 0x000f220000300800 */
[----:B------:R-:W-:-:S02]  /*4bd0*/  IMAD R10, R24, R10, R2 ;  /* 0x0000000a180a7224 */ /* 0x000fc400078e0202 */
[----:B------:R-:W-:Y:S01]  /*4be0*/  @!P2 IMAD.MOV R22, RZ, RZ, -R22 ;  /* 0x000000ffff16a224 */ /* 0x000fe200078e0a16 */
[C---:B------:R-:W-:Y:S01]  /*4bf0*/  ISETP.GT.U32.AND P2, PT, R24.reuse, R50, PT ;  /* 0x000000321800720c */ /* 0x040fe20003f44070 */
[----:B------:R-:W-:Y:S01]  /*4c00*/  @!P5 IMAD.MOV R32, RZ, RZ, -R32 ;  /* 0x000000ffff20d224 */ /* 0x000fe200078e0a20 */
[----:B------:R-:W-:-:S11]  /*4c10*/  ISETP.GT.U32.AND P5, PT, R24, R10, PT ;  /* 0x0000000a1800720c */ /* 0x000fd60003fa4070 */
[--C-:B------:R-:W-:Y:S01]  /*4c20*/  @!P2 IMAD.IADD R50, R50, 0x1, -R24.reuse ;  /* 0x000000013232a824 */ /* 0x100fe200078e0a18 */
[----:B------:R-:W-:Y:S01]  /*4c30*/  ISETP.GE.AND P2, PT, R41, RZ, PT ;  /* 0x000000ff2900720c */ /* 0x000fe20003f46270 */
[----:B------:R-:W-:Y:S01]  /*4c40*/  @!P5 IMAD.IADD R10, R10, 0x1, -R24 ;  /* 0x000000010a0ad824 */ /* 0x000fe200078e0a18 */
[----:B------:R-:W4:Y:S01]  /*4c50*/  LDL.LU R41, [R1+0x3f0] ;  /* 0x0003f00001297983 */ /* 0x000f220000300800 */
[----:B--2---:R-:W-:Y:S02]  /*4c60*/  ISETP.GE.AND P5, PT, R53, RZ, PT ;  /* 0x000000ff3500720c */ /* 0x004fe40003fa6270 */
[----:B------:R-:W-:Y:S02]  /*4c70*/  IABS R14, R53 ;  /* 0x00000035000e7213 */ /* 0x000fe40000000000 */
[----:B------:R-:W2:Y:S01]  /*4c80*/  LDL.LU R53, [R1+0x3f4] ;  /* 0x0003f40001357983 */ /* 0x000ea20000300800 */
[----:B------:R-:W-:-:S04]  /*4c90*/  IMAD.HI.U32 R2, R20, R6, RZ ;  /* 0x0000000614027227 */ /* 0x000fc800078e00ff */
[----:B------:R-:W-:Y:S02]  /*4ca0*/  IMAD.MOV R2, RZ, RZ, -R2 ;  /* 0x000000ffff027224 */ /* 0x000fe400078e0a02 */
[----:B------:R-:W-:Y:S01]  /*4cb0*/  @!P1 IMAD.MOV R50, RZ, RZ, -R50 ;  /* 0x000000ffff329224 */ /* 0x000fe200078e0a32 */
[C---:B------:R-:W-:Y:S01]  /*4cc0*/  ISETP.GT.U32.AND P1, PT, R24.reuse, R10, PT ;  /* 0x0000000a1800720c */ /* 0x040fe20003f24070 */
[----:B------:R-:W-:Y:S02]  /*4cd0*/  IMAD R6, R24, R2, R6 ;  /* 0x0000000218067224 */ /* 0x000fe400078e0206 */
[----:B------:R-:W-:Y:S02]  /*4ce0*/  @!P6 IMAD.MOV R56, RZ, RZ, -R56 ;  /* 0x000000ffff38e224 */ /* 0x000fe400078e0a38 */
[----:B------:R-:W-:Y:S01]  /*4cf0*/  IMAD.HI.U32 R8, R20, R4, RZ ;  /* 0x0000000414087227 */ /* 0x000fe200078e00ff */
[----:B------:R-:W-:-:S03]  /*4d00*/  ISETP.GT.U32.AND P6, PT, R24, R6, PT ;  /* 0x000000061800720c */ /* 0x000fc60003fc4070 */
[----:B------:R-:W-:-:S04]  /*4d10*/  IMAD.MOV R8, RZ, RZ, -R8 ;  /* 0x000000ffff087224 */ /* 0x000fc800078e0a08 */
[----:B------:R-:W-:Y:S01]  /*4d20*/  @!P1 IMAD.IADD R10, R10, 0x1, -R24 ;  /* 0x000000010a0a9824 */ /* 0x000fe200078e0a18 */
[C---:B------:R-:W-:Y:S01]  /*4d30*/  ISETP.GT.U32.AND P1, PT, R24.reuse, R0, PT ;  /* 0x000000001800720c */ /* 0x040fe20003f24070 */
[----:B------:R-:W-:-:S04]  /*4d40*/  IMAD R4, R24, R8, R4 ;  /* 0x0000000818047224 */ /* 0x000fc800078e0204 */
[----:B------:R-:W-:Y:S01]  /*4d50*/  @!P6 IMAD.IADD R6, R6, 0x1, -R24 ;  /* 0x000000010606e824 */ /* 0x000fe200078e0a18 */
[----:B------:R-:W-:Y:S01]  /*4d60*/  ISETP.GT.U32.AND P6, PT, R24, R4, PT ;  /* 0x000000041800720c */ /* 0x000fe20003fc4070 */
[----:B------:R-:W-:Y:S02]  /*4d70*/  IMAD.MOV.U32 R15, RZ, RZ, R10 ;  /* 0x000000ffff0f7224 */ /* 0x000fe400078e000a */
[----:B------:R-:W-:-:S04]  /*4d80*/  IMAD.HI.U32 R2, R20, R14, RZ ;  /* 0x0000000e14027227 */ /* 0x000fc800078e00ff */
[----:B------:R-:W-:Y:S01]  /*4d90*/  @!P1 IMAD.IADD R0, R0, 0x1, -R24 ;  /* 0x0000000100009824 */ /* 0x000fe200078e0a18 */
[C---:B------:R-:W-:Y:S01]  /*4da0*/  ISETP.GT.U32.AND P1, PT, R24.reuse, R6, PT ;  /* 0x000000061800720c */ /* 0x040fe20003f24070 */
[----:B------:R-:W-:Y:S02]  /*4db0*/  @!P0 IMAD.MOV R15, RZ, RZ, -R15 ;  /* 0x000000ffff0f8224 */ /* 0x000fe400078e0a0f */
[----:B------:R-:W-:Y:S01]  /*4dc0*/  IMAD.MOV R2, RZ, RZ, -R2 ;  /* 0x000000ffff027224 */ /* 0x000fe200078e0a02 */
[----:B------:R-:W-:Y:S01]  /*4dd0*/  ISETP.GT.U32.AND P0, PT, R24, R0, PT ;  /* 0x000000001800720c */ /* 0x000fe20003f04070 */
[----:B------:R-:W-:Y:S01]  /*4de0*/  @!P6 IMAD.IADD R4, R4, 0x1, -R24 ;  /* 0x000000010404e824 */ /* 0x000fe200078e0a18 */
[----:B------:R-:W-:Y:S02]  /*4df0*/  IABS R9, R35 ;  /* 0x0000002300097213 */ /* 0x000fe40000000000 */
[----:B------:R-:W-:-:S03]  /*4e00*/  IABS R7, R43 ;  /* 0x0000002b00077213 */ /* 0x000fc60000000000 */
[----:B------:R-:W-:Y:S01]  /*4e10*/  IMAD.HI.U32 R8, R20, R9, RZ ;  /* 0x0000000914087227 */ /* 0x000fe200078e00ff */
[----:B------:R-:W-:Y:S02]  /*4e20*/  IABS R12, R48 ;  /* 0x00000030000c7213 */ /* 0x000fe40000000000 */
[C---:B------:R-:W-:Y:S01]  /*4e30*/  ISETP.GT.U32.AND P6, PT, R24.reuse, R4, PT ;  /* 0x000000041800720c */ /* 0x040fe20003fc4070 */
[----:B------:R-:W-:Y:S02]  /*4e40*/  IMAD R14, R24, R2, R14 ;  /* 0x00000002180e7224 */ /* 0x000fe400078e020e */
[----:B------:R-:W-:-:S04]  /*4e50*/  IMAD.HI.U32 R2, R20, R7, RZ ;  /* 0x0000000714027227 */ /* 0x000fc800078e00ff */
[----:B------:R-:W-:Y:S02]  /*4e60*/  IMAD.MOV R8, RZ, RZ, -R8 ;  /* 0x000000ffff087224 */ /* 0x000fe400078e0a08 */
[----:B------:R-:W-:-:S04]  /*4e70*/  IMAD.HI.U32 R13, R20, R12, RZ ;  /* 0x0000000c140d7227 */ /* 0x000fc800078e00ff */
[----:B------:R-:W-:Y:S02]  /*4e80*/  IMAD.MOV R2, RZ, RZ, -R2 ;  /* 0x000000ffff027224 */ /* 0x000fe400078e0a02 */
[C---:B------:R-:W-:Y:S02]  /*4e90*/  IMAD R9, R24.reuse, R8, R9 ;  /* 0x0000000818097224 */ /* 0x040fe400078e0209 */
[----:B------:R-:W-:Y:S02]  /*4ea0*/  IMAD.MOV R13, RZ, RZ, -R13 ;  /* 0x000000ffff0d7224 */ /* 0x000fe400078e0a0d */
[----:B------:R-:W-:Y:S02]  /*4eb0*/  IMAD R7, R24, R2, R7 ;  /* 0x0000000218077224 */ /* 0x000fe400078e0207 */
[--C-:B------:R-:W-:Y:S02]  /*4ec0*/  @!P1 IMAD.IADD R6, R6, 0x1, -R24.reuse ;  /* 0x0000000106069824 */ /* 0x100fe400078e0a18 */
[----:B------:R-:W-:Y:S01]  /*4ed0*/  @!P0 IMAD.IADD R0, R0, 0x1, -R24 ;  /* 0x0000000100008824 */ /* 0x000fe200078e0a18 */
[C---:B------:R-:W-:Y:S01]  /*4ee0*/  ISETP.GT.U32.AND P0, PT, R24.reuse, R9, PT ;  /* 0x000000091800720c */ /* 0x040fe20003f04070 */
[C---:B------:R-:W-:Y:S01]  /*4ef0*/  IMAD R12, R24.reuse, R13, R12 ;  /* 0x0000000d180c7224 */ /* 0x040fe200078e020c */
[----:B------:R-:W-:Y:S01]  /*4f00*/  ISETP.GT.U32.AND P1, PT, R24, R14, PT ;  /* 0x0000000e1800720c */ /* 0x000fe20003f24070 */
[----:B------:R-:W-:-:S02]  /*4f10*/  IMAD.MOV.U32 R17, RZ, RZ, R6 ;  /* 0x000000ffff117224 */ /* 0x000fc400078e0006 */
[----:B------:R-:W-:Y:S01]  /*4f20*/  @!P6 IMAD.IADD R4, R4, 0x1, -R24 ;  /* 0x000000010404e824 */ /* 0x000fe200078e0a18 */
[C---:B------:R-:W-:Y:S01]  /*4f30*/  ISETP.GT.U32.AND P6, PT, R24.reuse, R7, PT ;  /* 0x000000071800720c */ /* 0x040fe20003fc4070 */
[----:B------:R-:W-:Y:S01]  /*4f40*/  @!P4 IMAD.MOV R17, RZ, RZ, -R17 ;  /* 0x000000ffff11c224 */ /* 0x000fe200078e0a11 */
[----:B------:R-:W-:-:S05]  /*4f50*/  ISETP.GT.U32.AND P4, PT, R24, R12, PT ;  /* 0x0000000c1800720c */ /* 0x000fca0003f84070 */
[--C-:B------:R-:W-:Y:S02]  /*4f60*/  @!P0 IMAD.IADD R9, R9, 0x1, -R24.reuse ;  /* 0x0000000109098824 */ /* 0x100fe400078e0a18 */
[----:B------:R-:W-:-:S04]  /*4f70*/  @!P1 IMAD.IADD R14, R14, 0x1, -R24 ;  /* 0x000000010e0e9824 */ /* 0x000fc800078e0a18 */
[----:B------:R-:W-:Y:S01]  /*4f80*/  @!P6 IMAD.IADD R7, R7, 0x1, -R24 ;  /* 0x000000010707e824 */ /* 0x000fe200078e0a18 */
[----:B------:R-:W-:Y:S02]  /*4f90*/  ISETP.GT.U32.AND P6, PT, R24, R9, PT ;  /* 0x000000091800720c */ /* 0x000fe40003fc4070 */
[----:B------:R-:W-:Y:S02]  /*4fa0*/  @!P4 IADD3 R12, PT, PT, R12, -R24, RZ ;  /* 0x800000180c0cc210 */ /* 0x000fe40007ffe0ff */
[----:B------:R-:W-:Y:S01]  /*4fb0*/  ISETP.GT.U32.AND P4, PT, R24, R14, PT ;  /* 0x0000000e1800720c */ /* 0x000fe20003f84070 */
[----:B------:R-:W-:Y:S01]  /*4fc0*/  STL [R1+0x74], R15 ;  /* 0x0000740f01007387 */ /* 0x000fe20000100800 */
[----:B------:R-:W-:-:S03]  /*4fd0*/  ISETP.GE.AND P1, PT, R48, RZ, PT ;  /* 0x000000ff3000720c */ /* 0x000fc60003f26270 */
[----:B------:R1:W-:Y:S01]  /*4fe0*/  STL [R1+0x78], R17 ;  /* 0x0000781101007387 */ /* 0x0003e20000100800 */
[----:B---3--:R-:W-:-:S03]  /*4ff0*/  IABS R8, R46 ;  /* 0x0000002e00087213 */ /* 0x008fc60000000000 */
[----:B------:R-:W3:Y:S01]  /*5000*/  LDL.LU R48, [R1+0x3f8] ;  /* 0x0003f80001307983 */ /* 0x000ee20000300800 */
[----:B----4-:R-:W-:Y:S01]  /*5010*/  IABS R10, R38 ;  /* 0x00000026000a7213 */ /* 0x010fe20000000000 */
[----:B------:R-:W-:-:S04]  /*5020*/  IMAD.HI.U32 R13, R20, R8, RZ ;  /* 0x00000008140d7227 */ /* 0x000fc800078e00ff */
[----:B------:R-:W-:-:S04]  /*5030*/  IMAD.HI.U32 R6, R20, R10, RZ ;  /* 0x0000000a14067227 */ /* 0x000fc800078e00ff */
[----:B------:R-:W-:Y:S02]  /*5040*/  IMAD.MOV R6, RZ, RZ, -R6 ;  /* 0x000000ffff067224 */ /* 0x000fe400078e0a06 */
[----:B------:R-:W-:Y:S02]  /*5050*/  IMAD.MOV R13, RZ, RZ, -R13 ;  /* 0x000000ffff0d7224 */ /* 0x000fe400078e0a0d */
[C---:B------:R-:W-:Y:S01]  /*5060*/  IMAD R10, R24.reuse, R6, R10 ;  /* 0x00000006180a7224 */ /* 0x040fe200078e020a */
[C---:B------:R-:W-:Y:S01]  /*5070*/  ISETP.GT.U32.AND P0, PT, R24.reuse, R12, PT ;  /* 0x0000000c1800720c */ /* 0x040fe20003f04070 */
[C---:B------:R-:W-:Y:S02]  /*5080*/  IMAD R8, R24.reuse, R13, R8 ;  /* 0x0000000d18087224 */ /* 0x040fe400078e0208 */
[----:B------:R-:W-:Y:S01]  /*5090*/  @!P2 IMAD.MOV R0, RZ, RZ, -R0 ;  /* 0x000000ffff00a224 */ /* 0x000fe200078e0a00 */
[C---:B------:R-:W-:Y:S01]  /*50a0*/  ISETP.GT.U32.AND P2, PT, R24.reuse, R7, PT ;  /* 0x000000071800720c */ /* 0x040fe20003f44070 */
[--C-:B------:R-:W-:Y:S01]  /*50b0*/  @!P6 IMAD.IADD R9, R9, 0x1, -R24.reuse ;  /* 0x000000010909e824 */ /* 0x100fe200078e0a18 */
[----:B------:R-:W-:Y:S01]  /*50c0*/  ISETP.GT.U32.AND P6, PT, R24, R10, PT ;  /* 0x0000000a1800720c */ /* 0x000fe20003fc4070 */
[----:B------:R-:W-:Y:S01]  /*50d0*/  @!P4 IMAD.IADD R14, R14, 0x1, -R24 ;  /* 0x000000010e0ec824 */ /* 0x000fe200078e0a18 */
[----:B------:R-:W-:Y:S01]  /*50e0*/  ISETP.GT.U32.AND P4, PT, R24, R8, PT ;  /* 0x000000081800720c */ /* 0x000fe20003f84070 */
[----:B-1----:R-:W-:-:S04]  /*50f0*/  IMAD.MOV.U32 R17, RZ, RZ, R4 ;  /* 0x000000ffff117224 */ /* 0x002fc800078e0004 */
[----:B------:R-:W-:Y:S02]  /*5100*/  @!P3 IMAD.MOV R17, RZ, RZ, -R17 ;  /* 0x000000ffff11b224 */ /* 0x000fe400078e0a11 */
[--C-:B------:R-:W-:Y:S01]  /*5110*/  @!P0 IMAD.IADD R12, R12, 0x1, -R24.reuse ;  /* 0x000000010c0c8824 */ /* 0x100fe200078e0a18 */
[----:B------:R-:W-:Y:S01]  /*5120*/  ISETP.GE.AND P0, PT, R35, RZ, PT ;  /* 0x000000ff2300720c */ /* 0x000fe20003f06270 */
[--C-:B------:R-:W-:Y:S01]  /*5130*/  @!P2 IMAD.IADD R7, R7, 0x1, -R24.reuse ;  /* 0x000000010707a824 */ /* 0x100fe200078e0a18 */
[----:B------:R-:W-:Y:S01]  /*5140*/  ISETP.GE.AND P2, PT, R43, RZ, PT ;  /* 0x000000ff2b00720c */ /* 0x000fe20003f46270 */
[----:B------:R-:W-:Y:S02]  /*5150*/  @!P6 IMAD.IADD R10, R10, 0x1, -R24 ;  /* 0x000000010a0ae824 */ /* 0x000fe400078e0a18 */
[----:B------:R-:W-:Y:S01]  /*5160*/  @!P5 IMAD.MOV R14, RZ, RZ, -R14 ;  /* 0x000000ffff0ed224 */ /* 0x000fe200078e0a0e */
[----:B------:R-:W-:Y:S01]  /*5170*/  STL [R1+0x6c], R17 ;  /* 0x00006c1101007387 */ /* 0x000fe20000100800 */
[----:B------:R-:W-:Y:S01]  /*5180*/  @!P1 IMAD.MOV R12, RZ, RZ, -R12 ;  /* 0x000000ffff0c9224 */ /* 0x000fe200078e0a0c */
[----:B------:R-:W-:Y:S01]  /*5190*/  ISETP.GT.U32.AND P5, PT, R24, R10, PT ;  /* 0x0000000a1800720c */ /* 0x000fe20003fa4070 */
[----:B------:R-:W-:Y:S01]  /*51a0*/  @!P4 IMAD.IADD R8, R8, 0x1, -R24 ;  /* 0x000000010808c824 */ /* 0x000fe200078e0a18 */
[----:B------:R-:W4:Y:S01]  /*51b0*/  LDL.LU R43, [R1+0x3fc] ;  /* 0x0003fc00012b7983 */ /* 0x000f220000300800 */
[----:B------:R-:W-:-:S03]  /*51c0*/  ISETP.GE.AND P4, PT, R46, RZ, PT ;  /* 0x000000ff2e00720c */ /* 0x000fc60003f86270 */
[----:B------:R-:W4:Y:S04]  /*51d0*/  LDL.LU R46, [R1+0x400] ;  /* 0x00040000012e7983 */ /* 0x000f280000300800 */
[----:B------:R-:W-:Y:S04]  /*51e0*/  STL [R1+0x44], R14 ;  /* 0x0000440e01007387 */ /* 0x000fe80000100800 */
[----:B------:R1:W-:Y:S01]  /*51f0*/  STL [R1+0x48], R12 ;  /* 0x0000480c01007387 */ /* 0x0003e20000100800 */
[----:B------:R-:W-:Y:S02]  /*5200*/  @!P2 IMAD.MOV R7, RZ, RZ, -R7 ;  /* 0x000000ffff07a224 */ /* 0x000fe400078e0a07 */
[----:B-1----:R-:W-:-:S04]  /*5210*/  IMAD.MOV.U32 R12, RZ, RZ, R9 ;  /* 0x000000ffff0c7224 */ /* 0x002fc800078e0009 */
[----:B------:R-:W-:Y:S02]  /*5220*/  @!P0 IMAD.MOV R12, RZ, RZ, -R12 ;  /* 0x000000ffff0c8224 */ /* 0x000fe400078e0a0c */
[----:B------:R-:W-:-:S03]  /*5230*/  @!P5 IMAD.IADD R10, R10, 0x1, -R24 ;  /* 0x000000010a0ad824 */ /* 0x000fc600078e0a18 */
[----:B------:R1:W-:Y:S04]  /*5240*/  STL [R1+0x50], R12 ;  /* 0x0000500c01007387 */ /* 0x0003e80000100800 */
[----:B------:R-:W-:Y:S01]  /*5250*/  STL [R1+0x68], R7 ;  /* 0x0000680701007387 */ /* 0x000fe20000100800 */
[----:B--2---:R-:W-:Y:S02]  /*5260*/  IABS R6, R53 ;  /* 0x0000003500067213 */ /* 0x004fe40000000000 */
[----:B------:R-:W-:Y:S02]  /*5270*/  ISETP.GE.AND P5, PT, R53, RZ, PT ;  /* 0x000000ff3500720c */ /* 0x000fe40003fa6270 */
[----:B------:R-:W2:Y:S01]  /*5280*/  LDL.LU R53, [R1+0x404] ;  /* 0x0004040001357983 */ /* 0x000ea20000300800 */
[----:B------:R-:W-:-:S05]  /*5290*/  IABS R2, R37 ;  /* 0x0000002500027213 */ /* 0x000fca0000000000 */
[----:B------:R-:W-:-:S04]  /*52a0*/  IMAD.HI.U32 R15, R20, R2, RZ ;  /* 0x00000002140f7227 */ /* 0x000fc800078e00ff */
[----:B------:R-:W-:Y:S01]  /*52b0*/  IMAD.MOV R15, RZ, RZ, -R15 ;  /* 0x000000ffff0f7224 */ /* 0x000fe200078e0a0f */
[----:B------:R-:W-:-:S03]  /*52c0*/  IABS R4, R41 ;  /* 0x0000002900047213 */ /* 0x000fc60000000000 */
[----:B------:R-:W-:Y:S02]  /*52d0*/  IMAD R2, R24, R15, R2 ;  /* 0x0000000f18027224 */ /* 0x000fe400078e0202 */
[----:B------:R-:W-:-:S03]  /*52e0*/  IMAD.HI.U32 R15, R20, R4, RZ ;  /* 0x00000004140f7227 */ /* 0x000fc600078e00ff */
[C---:B------:R-:W-:Y:S02]  /*52f0*/  ISETP.GT.U32.AND P3, PT, R24.reuse, R2, PT ;  /* 0x000000021800720c */ /* 0x040fe40003f64070 */
[----:B------:R-:W-:Y:S01]  /*5300*/  ISETP.GT.U32.AND P1, PT, R24, R8, PT ;  /* 0x000000081800720c */ /* 0x000fe20003f24070 */
[----:B------:R-:W-:-:S04]  /*5310*/  IMAD.MOV R15, RZ, RZ, -R15 ;  /* 0x000000ffff0f7224 */ /* 0x000fc800078e0a0f */
[----:B------:R-:W-:-:S05]  /*5320*/  IMAD R4, R24, R15, R4 ;  /* 0x0000000f18047224 */ /* 0x000fca00078e0204 */
[----:B------:R-:W-:Y:S01]  /*5330*/  ISETP.GT.U32.AND P0, PT, R24, R4, PT ;  /* 0x000000041800720c */ /* 0x000fe20003f04070 */
[--C-:B------:R-:W-:Y:S02]  /*5340*/  @!P3 IMAD.IADD R2, R2, 0x1, -R24.reuse ;  /* 0x000000010202b824 */ /* 0x100fe400078e0a18 */
[----:B------:R-:W-:Y:S01]  /*5350*/  @!P1 IMAD.IADD R8, R8, 0x1, -R24 ;  /* 0x0000000108089824 */ /* 0x000fe200078e0a18 */
[----:B------:R-:W-:Y:S02]  /*5360*/  ISETP.GE.AND P1, PT, R41, RZ, PT ;  /* 0x000000ff2900720c */ /* 0x000fe40003f26270 */
[----:B------:R-:W-:Y:S01]  /*5370*/  ISETP.GT.U32.AND P6, PT, R24, R2, PT ;  /* 0x000000021800720c */ /* 0x000fe20003fc4070 */
[----:B------:R-:W4:Y:S01]  /*5380*/  LDL.LU R41, [R1+0x408] ;  /* 0x0004080001297983 */ /* 0x000f220000300800 */
[----:B------:R-:W-:Y:S01]  /*5390*/  IMAD.HI.U32 R13, R20, R6, RZ ;  /* 0x00000006140d7227 */ /* 0x000fe200078e00ff */
[----:B------:R-:W-:-:S04]  /*53a0*/  ISETP.GE.AND P3, PT, R37, RZ, PT ;  /* 0x000000ff2500720c */ /* 0x000fc80003f66270 */
[----:B------:R-:W-:Y:S02]  /*53b0*/  @!P0 IMAD.IADD R4, R4, 0x1, -R24 ;  /* 0x0000000104048824 */ /* 0x000fe400078e0a18 */
[----:B------:R-:W-:-:S04]  /*53c0*/  IMAD.MOV R13, RZ, RZ, -R13 ;  /* 0x000000ffff0d7224 */ /* 0x000fc800078e0a0d */
[----:B------:R-:W-:Y:S02]  /*53d0*/  @!P6 IMAD.IADD R2, R2, 0x1, -R24 ;  /* 0x000000010202e824 */ /* 0x000fe400078e0a18 */
[----:B------:R-:W-:Y:S02]  /*53e0*/  IMAD R6, R24, R13, R6 ;  /* 0x0000000d18067224 */ /* 0x000fe400078e0206 */
[----:B------:R-:W-:-:S05]  /*53f0*/  IMAD.MOV.U32 R13, RZ, RZ, R2 ;  /* 0x000000ffff0d7224 */ /* 0x000fca00078e0002 */
[----:B------:R-:W-:Y:S02]  /*5400*/  @!P3 IADD3 R13, PT, PT, -R13, RZ, RZ ;  /* 0x000000ff0d0db210 */ /* 0x000fe40007ffe1ff */
[----:B------:R-:W-:-:S13]  /*5410*/  ISETP.GE.AND P2, PT, R38, RZ, PT ;  /* 0x000000ff2600720c */ /* 0x000fda0003f46270 */
[----:B------:R-:W-:Y:S01]  /*5420*/  @!P2 IMAD.MOV R10, RZ, RZ, -R10 ;  /* 0x000000ffff0aa224 */ /* 0x000fe200078e0a0a */
[----:B---3--:R-:W-:Y:S02]  /*5430*/  IABS R9, R48 ;  /* 0x0000003000097213 */ /* 0x008fe40000000000 */
[----:B------:R-:W-:Y:S02]  /*5440*/  ISETP.GE.AND P0, PT, R48, RZ, PT ;  /* 0x000000ff3000720c */ /* 0x000fe40003f06270 */
[----:B------:R-:W3:Y:S01]  /*5450*/  LDL.LU R48, [R1+0x40c] ;  /* 0x00040c0001307983 */ /* 0x000ee20000300800 */
[----:B-1----:R-:W-:-:S04]  /*5460*/  IMAD.HI.U32 R12, R20, R9, RZ ;  /* 0x00000009140c7227 */ /* 0x002fc800078e00ff */
[----:B------:R-:W-:Y:S01]  /*5470*/  IMAD.MOV R12, RZ, RZ, -R12 ;  /* 0x000000ffff0c7224 */ /* 0x000fe200078e0a0c */
[----:B------:R1:W-:Y:S03]  /*5480*/  STL [R1+0x64], R13 ;  /* 0x0000640d01007387 */ /* 0x0003e60000100800 */
[----:B------:R-:W-:Y:S02]  /*5490*/  IMAD R9, R24, R12, R9 ;  /* 0x0000000c18097224 */ /* 0x000fe400078e0209 */
[----:B-1----:R-:W-:-:S04]  /*54a0*/  IMAD.MOV.U32 R13, RZ, RZ, R8 ;  /* 0x000000ffff0d7224 */ /* 0x002fc800078e0008 */
[----:B------:R-:W-:Y:S01]  /*54b0*/  @!P4 IMAD.MOV R13, RZ, RZ, -R13 ;  /* 0x000000ffff0dc224 */ /* 0x000fe200078e0a0d */
[----:B------:R-:W-:-:S04]  /*54c0*/  ISETP.GT.U32.AND P4, PT, R24, R9, PT ;  /* 0x000000091800720c */ /* 0x000fc80003f84070 */
[----:B------:R-:W-:Y:S04]  /*54d0*/  STL [R1+0x54], R13 ;  /* 0x0000540d01007387 */ /* 0x000fe80000100800 */
[----:B------:R-:W-:Y:S05]  /*54e0*/  STL [R1+0x60], R10 ;  /* 0x0000600a01007387 */ /* 0x000fea0000100800 */
[----:B------:R-:W-:Y:S01]  /*54f0*/  @!P4 IMAD.IADD R9, R9, 0x1, -R24 ;  /* 0x000000010909c824 */ /* 0x000fe200078e0a18 */
[----:B--2---:R-:W-:-:S02]  /*5500*/  IABS R12, R53 ;  /* 0x00000035000c7213 */ /* 0x004fc40000000000 */
[----:B------:R-:W-:Y:S02]  /*5510*/  ISETP.GE.AND P4, PT, R53, RZ, PT ;  /* 0x000000ff3500720c */ /* 0x000fe40003f86270 */
[----:B------:R-:W2:Y:S01]  /*5520*/  LDL.LU R53, [R1+0x410] ;  /* 0x0004100001357983 */ /* 0x000ea20000300800 */
[C---:B------:R-:W-:Y:S02]  /*5530*/  ISETP.GT.U32.AND P6, PT, R24.reuse, R6, PT ;  /* 0x000000061800720c */ /* 0x040fe40003fc4070 */
[----:B----4-:R-:W-:Y:S02]  /*5540*/  IABS R7, R43 ;  /* 0x0000002b00077213 */ /* 0x010fe40000000000 */
[----:B------:R-:W-:Y:S02]  /*5550*/  ISETP.GE.AND P2, PT, R43, RZ, PT ;  /* 0x000000ff2b00720c */ /* 0x000fe40003f46270 */
[----:B------:R-:W4:Y:S01]  /*5560*/  LDL.LU R43, [R1+0x414] ;  /* 0x00041400012b7983 */ /* 0x000f220000300800 */
[----:B------:R-:W-:-:S06]  /*5570*/  ISETP.GT.U32.AND P3, PT, R24, R4, PT ;  /* 0x000000041800720c */ /* 0x000fcc0003f64070 */
[----:B------:R-:W-:-:S05]  /*5580*/  @!P6 IMAD.IADD R6, R6, 0x1, -R24 ;  /* 0x000000010606e824 */ /* 0x000fca00078e0a18 */
[----:B------:R-:W-:Y:S02]  /*5590*/  ISETP.GT.U32.AND P6, PT, R24, R6, PT ;  /* 0x000000061800720c */ /* 0x000fe40003fc4070 */
[----:B------:R-:W-:-:S04]  /*55a0*/  @!P3 IMAD.IADD R4, R4, 0x1, -R24 ;  /* 0x000000010404b824 */ /* 0x000fc800078e0a18 */
[----:B------:R-:W-:Y:S01]  /*55b0*/  @!P1 IMAD.MOV R4, RZ, RZ, -R4 ;  /* 0x000000ffff049224 */ /* 0x000fe200078e0a04 */
[----:B------:R-:W-:Y:S02]  /*55c0*/  ISETP.GT.U32.AND P1, PT, R24, R9, PT ;  /* 0x000000091800720c */ /* 0x000fe40003f24070 */
[----:B------:R-:W-:Y:S02]  /*55d0*/  IABS R8, R46 ;  /* 0x0000002e00087213 */ /* 0x000fe40000000000 */
[----:B------:R1:W-:Y:S02]  /*55e0*/  STL [R1+0x1c4], R4 ;  /* 0x0001c40401007387 */ /* 0x0003e40000100800 */
[----:B------:R-:W-:Y:S01]  /*55f0*/  @!P6 IMAD.IADD R6, R6, 0x1, -R24 ;  /* 0x000000010606e824 */ /* 0x000fe200078e0a18 */
[----:B------:R-:W-:Y:S02]  /*5600*/  ISETP.GE.AND P6, PT, R46, RZ, PT ;  /* 0x000000ff2e00720c */ /* 0x000fe40003fc6270 */
[----:B------:R-:W4:Y:S01]  /*5610*/  LDL.LU R46, [R1+0x418] ;  /* 0x00041800012e7983 */ /* 0x000f220000300800 */
[----:B------:R-:W-:-:S03]  /*5620*/  IMAD.HI.U32 R2, R20, R7, RZ ;  /* 0x0000000714027227 */ /* 0x000fc600078e00ff */
[----:B------:R-:W4:Y:S01]  /*5630*/  LDL.LU R35, [R1+0x41c] ;  /* 0x00041c0001237983 */ /* 0x000f220000300800 */
[----:B------:R-:W-:Y:S01]  /*5640*/  @!P5 IMAD.MOV R6, RZ, RZ, -R6 ;  /* 0x000000ffff06d224 */ /* 0x000fe200078e0a06 */
[----:B-1----:R-:W-:Y:S01]  /*5650*/  IABS R4, R41 ;  /* 0x0000002900047213 */ /* 0x002fe20000000000 */
[----:B------:R-:W-:Y:S02]  /*5660*/  IMAD.MOV R2, RZ, RZ, -R2 ;  /* 0x000000ffff027224 */ /* 0x000fe400078e0a02 */
[----:B------:R-:W-:Y:S01]  /*5670*/  @!P1 IMAD.IADD R9, R9, 0x1, -R24 ;  /* 0x0000000109099824 */ /* 0x000fe200078e0a18 */
[----:B------:R-:W-:Y:S01]  /*5680*/  STL [R1+0x1b8], R6 ;  /* 0x0001b80601007387 */ /* 0x000fe20000100800 */
[----:B------:R-:W-:Y:S01]  /*5690*/  ISETP.GE.AND P1, PT, R41, RZ, PT ;  /* 0x000000ff2900720c */ /* 0x000fe20003f26270 */
[----:B------:R-:W-:Y:S02]  /*56a0*/  IMAD R7, R24, R2, R7 ;  /* 0x0000000218077224 */ /* 0x000fe400078e0207 */
[----:B------:R-:W4:Y:S01]  /*56b0*/  LDL.LU R41, [R1+0x420] ;  /* 0x0004200001297983 */ /* 0x000f220000300800 */
[----:B------:R-:W-:-:S02]  /*56c0*/  @!P0 IMAD.MOV R9, RZ, RZ, -R9 ;  /* 0x000000ffff098224 */ /* 0x000fc400078e0a09 */
[----:B------:R-:W-:-:S03]  /*56d0*/  ISETP.GT.U32.AND P3, PT, R24, R7, PT ;  /* 0x000000071800720c */ /* 0x000fc60003f64070 */
[----:B------:R1:W-:Y:S10]  /*56e0*/  STL [R1+0x1a4], R9 ;  /* 0x0001a40901007387 */ /* 0x0003f40000100800 */
[----:B------:R-:W-:-:S05]  /*56f0*/  @!P3 IMAD.IADD R7, R7, 0x1, -R24 ;  /* 0x000000010707b824 */ /* 0x000fca00078e0a18 */
[----:B------:R-:W-:-:S13]  /*5700*/  ISETP.GT.U32.AND P3, PT, R24, R7, PT ;  /* 0x000000071800720c */ /* 0x000fda0003f64070 */
[----:B------:R-:W-:-:S04]  /*5710*/  @!P3 IMAD.IADD R7, R7, 0x1, -R24 ;  /* 0x000000010707b824 */ /* 0x000fc800078e0a18 */
[----:B------:R-:W-:Y:S01]  /*5720*/  @!P2 IMAD.MOV R7, RZ, RZ, -R7 ;  /* 0x000000ffff07a224 */ /* 0x000fe200078e0a07 */
[----:B---3--:R-:W-:Y:S02]  /*5730*/  IABS R10, R48 ;  /* 0x00000030000a7213 */ /* 0x008fe40000000000 */
[----:B------:R-:W-:Y:S02]  /*5740*/  ISETP.GE.AND P0, PT, R48, RZ, PT ;  /* 0x000000ff3000720c */ /* 0x000fe40003f06270 */
[----:B------:R-:W3:Y:S04]  /*5750*/  LDL.LU R48, [R1+0x424] ;  /* 0x0004240001307983 */ /* 0x000ee80000300800 */
[----:B------:R0:W-:Y:S01]  /*5760*/  STL [R1+0x1ac], R7 ;  /* 0x0001ac0701007387 */ /* 0x0001e20000100800 */
[----:B------:R-:W-:-:S04]  /*5770*/  IMAD.HI.U32 R2, R20, R8, RZ ;  /* 0x0000000814027227 */ /* 0x000fc800078e00ff */
[----:B------:R-:W-:-:S04]  /*5780*/  IMAD.MOV R2, RZ, RZ, -R2 ;  /* 0x000000ffff027224 */ /* 0x000fc800078e0a02 */
[----:B------:R-:W-:-:S05]  /*5790*/  IMAD R8, R24, R2, R8 ;  /* 0x0000000218087224 */ /* 0x000fca00078e0208 */
[----:B------:R-:W-:Y:S02]  /*57a0*/  ISETP.GT.U32.AND P5, PT, R24, R8, PT ;  /* 0x000000081800720c */ /* 0x000fe40003fa4070 */
[----:B--2---:R-:W-:Y:S02]  /*57b0*/  ISETP.GE.AND P2, PT, R53, RZ, PT ;  /* 0x000000ff3500720c */ /* 0x004fe40003f46270 */
[----:B-1----:R-:W-:Y:S02]  /*57c0*/  IABS R9, R53 ;  /* 0x0000003500097213 */ /* 0x002fe40000000000 */
[----:B------:R-:W2:Y:S07]  /*57d0*/  LDL.LU R53, [R1+0x428] ;  /* 0x0004280001357983 */ /* 0x000eae0000300800 */
[----:B------:R-:W-:-:S05]  /*57e0*/  @!P5 IMAD.IADD R8, R8, 0x1, -R24 ;  /* 0x000000010808d824 */ /* 0x000fca00078e0a18 */
[----:B------:R-:W-:Y:S01]  /*57f0*/  ISETP.GT.U32.AND P5, PT, R24, R8, PT ;  /* 0x000000081800720c */ /* 0x000fe20003fa4070 */
[----:B------:R-:W-:-:S04]  /*5800*/  IMAD.HI.U32 R2, R20, R12, RZ ;  /* 0x0000000c14027227 */ /* 0x000fc800078e00ff */
[----:B------:R-:W-:Y:S02]  /*5810*/  IMAD.MOV R2, RZ, RZ, -R2 ;  /* 0x000000ffff027224 */ /* 0x000fe400078e0a02 */
[----:B------:R-:W-:-:S06]  /*5820*/  IMAD.HI.U32 R6, R20, R4, RZ ;  /* 0x0000000414067227 */ /* 0x000fcc00078e00ff */
[----:B------:R-:W-:Y:S02]  /*5830*/  @!P5 IMAD.IADD R8, R8, 0x1, -R24 ;  /* 0x000000010808d824 */ /* 0x000fe400078e0a18 */
[----:B------:R-:W-:Y:S02]  /*5840*/  IMAD R12, R24, R2, R12 ;  /* 0x00000002180c7224 */ /* 0x000fe400078e020c */
[----:B------:R-:W-:Y:S02]  /*5850*/  IMAD.MOV.U32 R15, RZ, RZ, R8 ;  /* 0x000000ffff0f7224 */ /* 0x000fe400078e0008 */
[----:B------:R-:W-:Y:S01]  /*5860*/  IMAD.HI.U32 R2, R20, R10, RZ ;  /* 0x0000000a14027227 */ /* 0x000fe200078e00ff */
[----:B------:R-:W-:-:S03]  /*5870*/  ISETP.GT.U32.AND P3, PT, R24, R12, PT ;  /* 0x0000000c1800720c */ /* 0x000fc60003f64070 */
[----:B------:R-:W-:Y:S02]  /*5880*/  @!P6 IMAD.MOV R15, RZ, RZ, -R15 ;  /* 0x000000ffff0fe224 */ /* 0x000fe400078e0a0f */
[----:B------:R-:W-:Y:S02]  /*5890*/  IMAD.MOV R6, RZ, RZ, -R6 ;  /* 0x000000ffff067224 */ /* 0x000fe400078e0a06 */
[----:B------:R-:W-:Y:S01]  /*58a0*/  IMAD.MOV R2, RZ, RZ, -R2 ;  /* 0x000000ffff027224 */ /* 0x000fe200078e0a02 */
[----:B------:R-:W-:Y:S01]  /*58b0*/  STL [R1+0x1a0], R15 ;  /* 0x0001a00f01007387 */ /* 0x000fe20000100800 */
[----:B------:R-:W-:-:S03]  /*58c0*/  IMAD R4, R24, R6, R4 ;  /* 0x0000000618047224 */ /* 0x000fc600078e0204 */
[----:B------:R-:W2:Y:S01]  /*58d0*/  LDL.LU R37, [R1+0x42c] ;  /* 0x00042c0001257983 */ /* 0x000ea20000300800 */
[C---:B------:R-:W-:Y:S01]  /*58e0*/  IMAD R10, R24.reuse, R2, R10 ;  /* 0x00000002180a7224 */ /* 0x040fe200078e020a */
[----:B------:R-:W-:Y:S01]  /*58f0*/  ISETP.GT.U32.AND P5, PT, R24, R4, PT ;  /* 0x000000041800720c */ /* 0x000fe20003fa4070 */
[----:B------:R-:W-:Y:S01]  /*5900*/  @!P3 IMAD.IADD R12, R12, 0x1, -R24 ;  /* 0x000000010c0cb824 */ /* 0x000fe200078e0a18 */
[----:B------:R-:W2:Y:S02]  /*5910*/  LDL.LU R38, [R1+0x430] ;  /* 0x0004300001267983 */ /* 0x000ea40000300800 */
[C---:B------:R-:W-:Y:S02]  /*5920*/  ISETP.GT.U32.AND P6, PT, R24.reuse, R10, PT ;  /* 0x0000000a1800720c */ /* 0x040fe40003fc4070 */
[----:B------:R-:W-:Y:S02]  /*5930*/  ISETP.GT.U32.AND P3, PT, R24, R12, PT ;  /* 0x0000000c1800720c */ /* 0x000fe40003f64070 */
[----:B----4-:R-:W-:-:S05]  /*5940*/  IABS R2, R43 ;  /* 0x0000002b00027213 */ /* 0x010fca0000000000 */
[----:B------:R-:W-:Y:S01]  /*5950*/  @!P5 IADD3 R4, PT, PT, R4, -R24, RZ ;  /* 0x800000180404d210 */ /* 0x000fe20007ffe0ff */
[----:B0-----:R-:W-:-:S04]  /*5960*/  IMAD.HI.U32 R7, R20, R2, RZ ;  /* 0x0000000214077227 */ /* 0x001fc800078e00ff */
[----:B------:R-:W-:Y:S01]  /*5970*/  @!P6 IMAD.IADD R10, R10, 0x1, -R24 ;  /* 0x000000010a0ae824 */ /* 0x000fe200078e0a18 */
[----:B------:R-:W-:Y:S01]  /*5980*/  ISETP.GT.U32.AND P6, PT, R24, R4, PT ;  /* 0x000000041800720c */ /* 0x000fe20003fc4070 */
[----:B------:R-:W-:-:S04]  /*5990*/  IMAD.HI.U32 R6, R20, R9, RZ ;  /* 0x0000000914067227 */ /* 0x000fc800078e00ff */
[----:B------:R-:W-:Y:S02]  /*59a0*/  IMAD.MOV R7, RZ, RZ, -R7 ;  /* 0x000000ffff077224 */ /* 0x000fe400078e0a07 */
[----:B------:R-:W-:Y:S02]  /*59b0*/  @!P3 IMAD.IADD R12, R12, 0x1, -R24 ;  /* 0x000000010c0cb824 */ /* 0x000fe400078e0a18 */
[----:B------:R-:W-:Y:S02]  /*59c0*/  IMAD.MOV R6, RZ, RZ, -R6 ;  /* 0x000000ffff067224 */ /* 0x000fe400078e0a06 */
[C---:B------:R-:W-:Y:S02]  /*59d0*/  IMAD R2, R24.reuse, R7, R2 ;  /* 0x0000000718027224 */ /* 0x040fe400078e0202 */
[----:B------:R-:W-:Y:S02]  /*59e0*/  IMAD.MOV.U32 R17, RZ, RZ, R12 ;  /* 0x000000ffff117224 */ /* 0x000fe400078e000c */
[----:B------:R-:W-:-:S02]  /*59f0*/  IMAD R9, R24, R6, R9 ;  /* 0x0000000618097224 */ /* 0x000fc400078e0209 */
[----:B------:R-:W-:Y:S02]  /*5a00*/  @!P4 IMAD.MOV R17, RZ, RZ, -R17 ;  /* 0x000000ffff11c224 */ /* 0x000fe400078e0a11 */
[----:B------:R-:W-:Y:S01]  /*5a10*/  @!P6 IMAD.IADD R4, R4, 0x1, -R24 ;  /* 0x000000010404e824 */ /* 0x000fe200078e0a18 */
[C---:B------:R-:W-:Y:S02]  /*5a20*/  ISETP.GT.U32.AND P6, PT, R24.reuse, R2, PT ;  /* 0x000000021800720c */ /* 0x040fe40003fc4070 */
[----:B------:R-:W-:Y:S01]  /*5a30*/  ISETP.GT.U32.AND P5, PT, R24, R9, PT ;  /* 0x000000091800720c */ /* 0x000fe20003fa4070 */
[----:B------:R0:W-:Y:S01]  /*5a40*/  STL [R1+0x18c], R17 ;  /* 0x00018c1101007387 */ /* 0x0001e20000100800 */
[----:B------:R-:W-:Y:S02]  /*5a50*/  IABS R14, R46 ;  /* 0x0000002e000e7213 */ /* 0x000fe40000000000 */
[----:B------:R-:W-:Y:S01]  /*5a60*/  IABS R13, R35 ;  /* 0x00000023000d7213 */ /* 0x000fe20000000000 */
[----:B0-----:R-:W-:Y:S01]  /*5a70*/  IMAD.MOV.U32 R17, RZ, RZ, R4 ;  /* 0x000000ffff117224 */ /* 0x001fe200078e0004 */
[----:B------:R-:W-:Y:S01]  /*5a80*/  ISETP.GE.AND P3, PT, R43, RZ, PT ;  /* 0x000000ff2b00720c */ /* 0x000fe20003f66270 */
[----:B------:R-:W-:Y:S01]  /*5a90*/  IMAD.HI.U32 R8, R20, R14, RZ ;  /* 0x0000000e14087227 */ /* 0x000fe200078e00ff */
[----:B------:R-:W4:Y:S03]  /*5aa0*/  LDL.LU R43, [R1+0x434] ;  /* 0x00043400012b7983 */ /* 0x000f260000300800 */
[----:B------:R-:W-:-:S02]  /*5ab0*/  @!P1 IMAD.MOV R17, RZ, RZ, -R17 ;  /* 0x000000ffff119224 */ /* 0x000fc400078e0a11 */
[--C-:B------:R-:W-:Y:S01]  /*5ac0*/  @!P6 IMAD.IADD R2, R2, 0x1, -R24.reuse ;  /* 0x000000010202e824 */ /* 0x100fe200078e0a18 */
[----:B------:R-:W-:Y:S01]  /*5ad0*/  ISETP.GE.AND P6, PT, R46, RZ, PT ;  /* 0x000000ff2e00720c */ /* 0x000fe20003fc6270 */
[----:B------:R-:W-:Y:S01]  /*5ae0*/  @!P5 IMAD.IADD R9, R9, 0x1, -R24 ;  /* 0x000000010909d824 */ /* 0x000fe200078e0a18 */
[----:B------:R-:W-:Y:S01]  /*5af0*/  STL [R1+0x184], R17 ;  /* 0x0001841101007387 */ /* 0x000fe20000100800 */
[----:B------:R-:W-:Y:S01]  /*5b00*/  IABS R7, R41 ;  /* 0x0000002900077213 */ /* 0x000fe20000000000 */
[----:B------:R-:W-:Y:S01]  /*5b10*/  IMAD.MOV R8, RZ, RZ, -R8 ;  /* 0x000000ffff087224 */ /* 0x000fe200078e0a08 */
[----:B------:R-:W-:Y:S01]  /*5b20*/  ISETP.GT.U32.AND P4, PT, R24, R10, PT ;  /* 0x0000000a1800720c */ /* 0x000fe20003f84070 */
[----:B------:R-:W4:Y:S01]  /*5b30*/  LDL.LU R46, [R1+0x438] ;  /* 0x00043800012e7983 */ /* 0x000f220000300800 */
[----:B------:R-:W-:Y:S01]  /*5b40*/  IMAD.HI.U32 R6, R20, R13, RZ ;  /* 0x0000000d14067227 */ /* 0x000fe200078e00ff */
[----:B------:R-:W-:-:S03]  /*5b50*/  ISETP.GT.U32.AND P5, PT, R24, R9, PT ;  /* 0x000000091800720c */ /* 0x000fc60003fa4070 */
[----:B------:R-:W-:Y:S02]  /*5b60*/  IMAD R14, R24, R8, R14 ;  /* 0x00000008180e7224 */ /* 0x000fe400078e020e */
[----:B------:R-:W-:Y:S02]  /*5b70*/  IMAD.MOV R6, RZ, RZ, -R6 ;  /* 0x000000ffff067224 */ /* 0x000fe400078e0a06 */
[----:B------:R-:W-:-:S04]  /*5b80*/  IMAD.HI.U32 R8, R20, R7, RZ ;  /* 0x0000000714087227 */ /* 0x000fc800078e00ff */
[----:B------:R-:W-:Y:S02]  /*5b90*/  IMAD R13, R24, R6, R13 ;  /* 0x00000006180d7224 */ /* 0x000fe400078e020d */
[----:B------:R-:W-:Y:S01]  /*5ba0*/  IMAD.MOV R8, RZ, RZ, -R8 ;  /* 0x000000ffff087224 */ /* 0x000fe200078e0a08 */
[----:B---3--:R-:W-:Y:S01]  /*5bb0*/  IABS R15, R48 ;  /* 0x00000030000f7213 */ /* 0x008fe20000000000 */
[--C-:B------:R-:W-:Y:S01]  /*5bc0*/  @!P4 IMAD.IADD R10, R10, 0x1, -R24.reuse ;  /* 0x000000010a0ac824 */ /* 0x100fe200078e0a18 */
[C---:B------:R-:W-:Y:S01]  /*5bd0*/  ISETP.GT.U32.AND P4, PT, R24.reuse, R13, PT ;  /* 0x0000000d1800720c */ /* 0x040fe20003f84070 */
[C---:B------:R-:W-:Y:S02]  /*5be0*/  IMAD R7, R24.reuse, R8, R7 ;  /* 0x0000000818077224 */ /* 0x040fe400078e0207 */
[----:B------:R-:W-:Y:S02]  /*5bf0*/  IMAD.MOV.U32 R12, RZ, RZ, R15 ;  /* 0x000000ffff0c7224 */ /* 0x000fe400078e000f */
[----:B------:R-:W-:Y:S01]  /*5c00*/  @!P5 IMAD.IADD R9, R9, 0x1, -R24 ;  /* 0x000000010909d824 */ /* 0x000fe200078e0a18 */
[----:B------:R-:W-:Y:S01]  /*5c10*/  ISETP.GT.U32.AND P5, PT, R24, R7, PT ;  /* 0x000000071800720c */ /* 0x000fe20003fa4070 */
[----:B------:R-:W-:-:S04]  /*5c20*/  IMAD.HI.U32 R15, R20, R12, RZ ;  /* 0x0000000c140f7227 */ /* 0x000fc800078e00ff */
[----:B------:R-:W-:Y:S02]  /*5c30*/  @!P0 IMAD.MOV R10, RZ, RZ, -R10 ;  /* 0x000000ffff0a8224 */ /* 0x000fe400078e0a0a */
[----:B------:R-:W-:Y:S02]  /*5c40*/  IMAD.MOV R15, RZ, RZ, -R15 ;  /* 0x000000ffff0f7224 */ /* 0x000fe400078e0a0f */
[----:B------:R-:W-:Y:S01]  /*5c50*/  @!P4 IMAD.IADD R13, R13, 0x1, -R24 ;  /* 0x000000010d0dc824 */ /* 0x000fe200078e0a18 */
[----:B------:R0:W-:Y:S01]  /*5c60*/  STL [R1+0x170], R10 ;  /* 0x0001700a01007387 */ /* 0x0001e20000100800 */
[C---:B------:R-:W-:Y:S02]  /*5c70*/  IMAD R12, R24.reuse, R15, R12 ;  /* 0x0000000f180c7224 */ /* 0x040fe400078e020c */
[----:B------:R-:W-:Y:S01]  /*5c80*/  @!P5 IMAD.IADD R7, R7, 0x1, -R24 ;  /* 0x000000010707d824 */ /* 0x000fe200078e0a18 */
[C---:B------:R-:W-:Y:S01]  /*5c90*/  ISETP.GT.U32.AND P5, PT, R24.reuse, R13, PT ;  /* 0x0000000d1800720c */ /* 0x040fe20003fa4070 */
[----:B0-----:R-:W-:Y:S01]  /*5ca0*/  IMAD.MOV.U32 R10, RZ, RZ, R9 ;  /* 0x000000ffff0a7224 */ /* 0x001fe200078e0009 */
[----:B------:R-:W-:-:S03]  /*5cb0*/  ISETP.GT.U32.AND P1, PT, R24, R14, PT ;  /* 0x0000000e1800720c */ /* 0x000fc60003f24070 */
[----:B------:R-:W-:Y:S01]  /*5cc0*/  @!P2 IMAD.MOV R10, RZ, RZ, -R10 ;  /* 0x000000ffff0aa224 */ /* 0x000fe200078e0a0a */
[----:B------:R-:W-:-:S07]  /*5cd0*/  ISETP.GT.U32.AND P2, PT, R24, R12, PT ;  /* 0x0000000c1800720c */ /* 0x000fce0003f44070 */
[--C-:B------:R-:W-:Y:S01]  /*5ce0*/  @!P5 IMAD.IADD R13, R13, 0x1, -R24.reuse ;  /* 0x000000010d0dd824 */ /* 0x100fe200078e0a18 */
[----:B------:R-:W-:Y:S01]  /*5cf0*/  ISETP.GE.AND P5, PT, R41, RZ, PT ;  /* 0x000000ff2900720c */ /* 0x000fe20003fa6270 */
[----:B------:R4:W-:Y:S04]  /*5d00*/  STL [R1+0x174], R10 ;  /* 0x0001740a01007387 */ /* 0x0009e80000100800 */
[----:B------:R-:W3:Y:S01]  /*5d10*/  LDL.LU R41, [R1+0x43c] ;  /* 0x00043c0001297983 */ /* 0x000ee20000300800 */
[--C-:B------:R-:W-:Y:S02]  /*5d20*/  @!P1 IMAD.IADD R14, R14, 0x1, -R24.reuse ;  /* 0x000000010e0e9824 */ /* 0x100fe400078e0a18 */
[----:B------:R-:W-:Y:S01]  /*5d30*/  @!P2 IMAD.IADD R12, R12, 0x1, -R24 ;  /* 0x000000010c0ca824 */ /* 0x000fe200078e0a18 */
[----:B------:R-:W-:-:S02]  /*5d40*/  ISETP.GE.AND P2, PT, R48, RZ, PT ;  /* 0x000000ff3000720c */ /* 0x000fc40003f46270 */
[----:B------:R-:W3:Y:S01]  /*5d50*/  LDL.LU R48, [R1+0x440] ;  /* 0x0004400001307983 */ /* 0x000ee20000300800 */
[----:B------:R-:W-:-:S13]  /*5d60*/  ISETP.GT.U32.AND P4, PT, R24, R14, PT ;  /* 0x0000000e1800720c */ /* 0x000fda0003f84070 */
[----:B------:R-:W-:Y:S01]  /*5d70*/  @!P4 IMAD.IADD R14, R14, 0x1, -R24 ;  /* 0x000000010e0ec824 */ /* 0x000fe200078e0a18 */
[----:B--2---:R-:W-:-:S05]  /*5d80*/  IABS R6, R53 ;  /* 0x0000003500067213 */ /* 0x004fca0000000000 */
[----:B------:R-:W-:-:S04]  /*5d90*/  IMAD.HI.U32 R8, R20, R6, RZ ;  /* 0x0000000614087227 */ /* 0x000fc800078e00ff */
[----:B------:R-:W-:-:S04]  /*5da0*/  IMAD.MOV R8, RZ, RZ, -R8 ;  /* 0x000000ffff087224 */ /* 0x000fc800078e0a08 */
[----:B------:R-:W-:-:S05]  /*5db0*/  IMAD R6, R24, R8, R6 ;  /* 0x0000000818067224 */ /* 0x000fca00078e0206 */
[----:B------:R-:W-:-:S13]  /*5dc0*/  ISETP.GT.U32.AND P4, PT, R24, R6, PT ;  /* 0x000000061800720c */ /* 0x000fda0003f84070 */
[----:B------:R-:W-:Y:S01]  /*5dd0*/  @!P4 IMAD.IADD R6, R6, 0x1, -R24 ;  /* 0x000000010606c824 */ /* 0x000fe200078e0a18 */
[----:B------:R-:W-:Y:S02]  /*5de0*/  ISETP.GE.AND P4, PT, R53, RZ, PT ;  /* 0x000000ff3500720c */ /* 0x000fe40003f86270 */
[----:B------:R-:W2:Y:S01]  /*5df0*/  LDL.LU R53, [R1+0x444] ;  /* 0x0004440001357983 */ /* 0x000ea20000300800 */
[----:B------:R-:W-:Y:S02]  /*5e00*/  IABS R4, R37 ;  /* 0x0000002500047213 */ /* 0x000fe40000000000 */
[C---:B------:R-:W-:Y:S02]  /*5e10*/  ISETP.GT.U32.AND P1, PT, R24.reuse, R2, PT ;  /* 0x000000021800720c */ /* 0x040fe40003f24070 */
[----:B------:R-:W-:Y:S01]  /*5e20*/  ISETP.GT.U32.AND P0, PT, R24, R7, PT ;  /* 0x000000071800720c */ /* 0x000fe20003f04070 */
[----:B------:R-:W-:-:S04]  /*5e30*/  IMAD.HI.U32 R8, R20, R4, RZ ;  /* 0x0000000414087227 */ /* 0x000fc800078e00ff */
[----:B------:R-:W-:-:S04]  /*5e40*/  IMAD.MOV R8, RZ, RZ, -R8 ;  /* 0x000000ffff087224 */ /* 0x000fc800078e0a08 */
[----:B------:R-:W-:Y:S02]  /*5e50*/  IMAD R4, R24, R8, R4 ;  /* 0x0000000818047224 */ /* 0x000fe400078e0204 */
[----:B------:R-:W-:Y:S01]  /*5e60*/  @!P1 IMAD.IADD R2, R2, 0x1, -R24 ;  /* 0x0000000102029824 */ /* 0x000fe200078e0a18 */
[----:B------:R-:W-:Y:S02]  /*5e70*/  ISETP.GE.AND P1, PT, R35, RZ, PT ;  /* 0x000000ff2300720c */ /* 0x000fe40003f26270 */
[----:B------:R-:W-:Y:S02]  /*5e80*/  @!P0 IADD3 R7, PT, PT, R7, -R24, RZ ;  /* 0x8000001807078210 */ /* 0x000fe40007ffe0ff */
[----:B------:R-:W-:Y:S02]  /*5e90*/  ISETP.GT.U32.AND P0, PT, R24, R4, PT ;  /* 0x000000041800720c */ /* 0x000fe40003f04070 */
[----:B------:R-:W-:Y:S01]  /*5ea0*/  IABS R9, R38 ;  /* 0x0000002600097213 */ /* 0x000fe20000000000 */
[----:B------:R-:W-:-:S04]  /*5eb0*/  IMAD.MOV.U32 R17, RZ, RZ, R2 ;  /* 0x000000ffff117224 */ /* 0x000fc800078e0002 */
[----:B------:R-:W-:-:S04]  /*5ec0*/  IMAD.HI.U32 R15, R20, R9, RZ ;  /* 0x00000009140f7227 */ /* 0x000fc800078e00ff */
[----:B------:R-:W-:Y:S02]  /*5ed0*/  IMAD.MOV R15, RZ, RZ, -R15 ;  /* 0x000000ffff0f7224 */ /* 0x000fe400078e0a0f */
[----:B------:R-:W-:Y:S02]  /*5ee0*/  @!P3 IMAD.MOV R17, RZ, RZ, -R17 ;  /* 0x000000ffff11b224 */ /* 0x000fe400078e0a11 */
[----:B------:R-:W-:Y:S02]  /*5ef0*/  @!P6 IMAD.MOV R14, RZ, RZ, -R14 ;  /* 0x000000ffff0ee224 */ /* 0x000fe400078e0a0e */
[----:B------:R-:W-:Y:S02]  /*5f00*/  @!P0 IMAD.IADD R4, R4, 0x1, -R24 ;  /* 0x0000000104048824 */ /* 0x000fe400078e0a18 */
[----:B------:R-:W-:Y:S02]  /*5f10*/  @!P1 IMAD.MOV R13, RZ, RZ, -R13 ;  /* 0x000000ffff0d9224 */ /* 0x000fe400078e0a0d */
[----:B------:R-:W-:-:S02]  /*5f20*/  IMAD R9, R24, R15, R9 ;  /* 0x0000000f18097224 */ /* 0x000fc400078e0209 */
[----:B------:R-:W-:Y:S01]  /*5f30*/  @!P5 IMAD.MOV R7, RZ, RZ, -R7 ;  /* 0x000000ffff07d224 */ /* 0x000fe200078e0a07 */
[----:B------:R-:W-:Y:S01]  /*5f40*/  STL [R1+0x124], R17 ;  /* 0x0001241101007387 */ /* 0x000fe20000100800 */
[----:B------:R-:W-:-:S03]  /*5f50*/  ISETP.GT.U32.AND P3, PT, R24, R4, PT ;  /* 0x000000041800720c */ /* 0x000fc60003f64070 */
[----:B------:R-:W-:Y:S01]  /*5f60*/  STL [R1+0x134], R14 ;  /* 0x0001340e01007387 */ /* 0x000fe20000100800 */
[----:B------:R-:W-:Y:S02]  /*5f70*/  ISETP.GT.U32.AND P1, PT, R24, R9, PT ;  /* 0x000000091800720c */ /* 0x000fe40003f24070 */
[----:B------:R-:W-:Y:S01]  /*5f80*/  ISETP.GE.AND P5, PT, R37, RZ, PT ;  /* 0x000000ff2500720c */ /* 0x000fe20003fa6270 */
[----:B------:R-:W-:Y:S04]  /*5f90*/  STL [R1+0x14c], R13 ;  /* 0x00014c0d01007387 */ /* 0x000fe80000100800 */
[----:B------:R0:W-:Y:S04]  /*5fa0*/  STL [R1+0x164], R7 ;  /* 0x0001640701007387 */ /* 0x0001e80000100800 */
[----:B------:R-:W2:Y:S01]  /*5fb0*/  LDL.LU R37, [R1+0x448] ;  /* 0x0004480001257983 */ /* 0x000ea20000300800 */
[--C-:B------:R-:W-:Y:S01]  /*5fc0*/  @!P3 IMAD.IADD R4, R4, 0x1, -R24.reuse ;  /* 0x000000010404b824 */ /* 0x100fe200078e0a18 */
[----:B----4-:R-:W-:Y:S01]  /*5fd0*/  IABS R10, R43 ;  /* 0x0000002b000a7213 */ /* 0x010fe20000000000 */
[----:B------:R-:W-:Y:S01]  /*5fe0*/  @!P1 IMAD.IADD R9, R9, 0x1, -R24 ;  /* 0x0000000109099824 */ /* 0x000fe200078e0a18 */
[----:B------:R-:W-:-:S02]  /*5ff0*/  ISETP.GE.AND P3, PT, R43, RZ, PT ;  /* 0x000000ff2b00720c */ /* 0x000fc40003f66270 */
[----:B------:R-:W4:Y:S01]  /*6000*/  LDL.LU R43, [R1+0x44c] ;  /* 0x00044c00012b7983 */ /* 0x000f220000300800 */
[----:B------:R-:W-:Y:S02]  /*6010*/  IABS R8, R46 ;  /* 0x0000002e00087213 */ /* 0x000fe40000000000 */
[----:B------:R-:W-:Y:S02]  /*6020*/  ISETP.GE.AND P1, PT, R46, RZ, PT ;  /* 0x000000ff2e00720c */ /* 0x000fe40003f26270 */
[----:B------:R-:W4:Y:S01]  /*6030*/  LDL.LU R46, [R1+0x450] ;  /* 0x00045000012e7983 */ /* 0x000f220000300800 */
[----:B------:R-:W-:Y:S01]  /*6040*/  ISETP.GT.U32.AND P6, PT, R24, R6, PT ;  /* 0x000000061800720c */ /* 0x000fe20003fc4070 */
[----:B------:R-:W-:Y:S01]  /*6050*/  IMAD.HI.U32 R2, R20, R10, RZ ;  /* 0x0000000a14027227 */ /* 0x000fe200078e00ff */
[----:B------:R-:W-:Y:S01]  /*6060*/  ISETP.GT.U32.AND P0, PT, R24, R12, PT ;  /* 0x0000000c1800720c */ /* 0x000fe20003f04070 */
[----:B------:R-:W4:Y:S02]  /*6070*/  LDL.LU R35, [R1+0x454] ;  /* 0x0004540001237983 */ /* 0x000f240000300800 */
[----:B------:R-:W-:-:S04]  /*6080*/  IMAD.MOV R2, RZ, RZ, -R2 ;  /* 0x000000ffff027224 */ /* 0x000fc800078e0a02 */
[----:B------:R-:W-:-:S04]  /*6090*/  IMAD R10, R24, R2, R10 ;  /* 0x00000002180a7224 */ /* 0x000fc800078e020a */
[--C-:B------:R-:W-:Y:S01]  /*60a0*/  @!P6 IMAD.IADD R6, R6, 0x1, -R24.reuse ;  /* 0x000000010606e824 */ /* 0x100fe200078e0a18 */
[----:B------:R-:W-:Y:S01]  /*60b0*/  ISETP.GT.U32.AND P6, PT, R24, R10, PT ;  /* 0x0000000a1800720c */ /* 0x000fe20003fc4070 */
[----:B------:R-:W-:Y:S02]  /*60c0*/  @!P0 IMAD.IADD R12, R12, 0x1, -R24 ;  /* 0x000000010c0c8824 */ /* 0x000fe400078e0a18 */
[----:B0-----:R-:W-:-:S04]  /*60d0*/  IMAD.HI.U32 R7, R20, R8, RZ ;  /* 0x0000000814077227 */ /* 0x001fc800078e00ff */
[----:B------:R-:W-:-:S06]  /*60e0*/  IMAD.MOV.U32 R14, RZ, RZ, R12 ;  /* 0x000000ffff0e7224 */ /* 0x000fcc00078e000c */
[----:B------:R-:W-:Y:S01]  /*60f0*/  @!P6 IMAD.IADD R10, R10, 0x1, -R24 ;  /* 0x000000010a0ae824 */ /* 0x000fe200078e0a18 */
[C---:B------:R-:W-:Y:S01]  /*6100*/  ISETP.GT.U32.AND P6, PT, R24.reuse, R9, PT ;  /* 0x000000091800720c */ /* 0x040fe20003fc4070 */
[----:B------:R-:W-:Y:S02]  /*6110*/  @!P2 IMAD.MOV R14, RZ, RZ, -R14 ;  /* 0x000000ffff0ea224 */ /* 0x000fe400078e0a0e */
[----:B------:R-:W-:Y:S02]  /*6120*/  @!P4 IMAD.MOV R6, RZ, RZ, -R6 ;  /* 0x000000ffff06c224 */ /* 0x000fe400078e0a06 */
[----:B------:R-:W-:Y:S02]  /*6130*/  IMAD.MOV R7, RZ, RZ, -R7 ;  /* 0x000000ffff077224 */ /* 0x000fe400078e0a07 */
[----:B------:R-:W-:Y:S01]  /*6140*/  @!P5 IMAD.MOV R4, RZ, RZ, -R4 ;  /* 0x000000ffff04d224 */ /* 0x000fe200078e0a04 */
[----:B------:R0:W-:Y:S01]  /*6150*/  STL [R1+0x15c], R14 ;  /* 0x00015c0e01007387 */ /* 0x0001e20000100800 */
[----:B------:R-:W-:Y:S01]  /*6160*/  IMAD R8, R24, R7, R8 ;  /* 0x0000000718087224 */ /* 0x000fe200078e0208 */
[----:B------:R-:W-:-:S02]  /*6170*/  ISETP.GE.AND P0, PT, R38, RZ, PT ;  /* 0x000000ff2600720c */ /* 0x000fc40003f06270 */
[----:B------:R1:W-:Y:S01]  /*6180*/  STL [R1+0x158], R6 ;  /* 0x0001580601007387 */ /* 0x0003e20000100800 */
[----:B------:R-:W-:-:S03]  /*6190*/  @!P6 IMAD.IADD R9, R9, 0x1, -R24 ;  /* 0x000000010909e824 */ /* 0x000fc600078e0a18 */
[----:B------:R0:W-:Y:S01]  /*61a0*/  STL [R1+0x154], R4 ;  /* 0x0001540401007387 */ /* 0x0001e20000100800 */
[----:B---3--:R-:W-:Y:S02]  /*61b0*/  IABS R7, R48 ;  /* 0x0000003000077213 */ /* 0x008fe40000000000 */
[----:B------:R-:W-:Y:S02]  /*61c0*/  ISETP.GE.AND P6, PT, R48, RZ, PT ;  /* 0x000000ff3000720c */ /* 0x000fe40003fc6270 */
[----:B------:R-:W3:Y:S04]  /*61d0*/  LDL.LU R48, [R1+0x458] ;  /* 0x0004580001307983 */ /* 0x000ee80000300800 */
[----:B------:R-:W3:Y:S01]  /*61e0*/  LDL.LU R38, [R1+0x45c] ;  /* 0x00045c0001267983 */ /* 0x000ee20000300800 */
[----:B------:R-:W-:Y:S01]  /*61f0*/  ISETP.GT.U32.AND P4, PT, R24, R8, PT ;  /* 0x000000081800720c */ /* 0x000fe20003f84070 */
[----:B0-----:R-:W-:-:S04]  /*6200*/  IMAD.MOV.U32 R14, RZ, RZ, R9 ;  /* 0x000000ffff0e7224 */ /* 0x001fc800078e0009 */
[----:B------:R-:W-:-:S05]  /*6210*/  @!P0 IMAD.MOV R14, RZ, RZ, -R14 ;  /* 0x000000ffff0e8224 */ /* 0x000fca00078e0a0e */
[----:B------:R-:W-:Y:S03]  /*6220*/  STL [R1+0x140], R14 ;  /* 0x0001400e01007387 */ /* 0x000fe60000100800 */
[----:B------:R-:W-:Y:S02]  /*6230*/  @!P4 IADD3 R8, PT, PT, R8, -R24, RZ ;  /* 0x800000180808c210 */ /* 0x000fe40007ffe0ff */
[----:B--2---:R-:W-:Y:S02]  /*6240*/  IABS R12, R53 ;  /* 0x00000035000c7213 */ /* 0x004fe40000000000 */
[----:B------:R-:W-:Y:S02]  /*6250*/  ISETP.GE.AND P4, PT, R53, RZ, PT ;  /* 0x000000ff3500720c */ /* 0x000fe40003f86270 */
[----:B------:R-:W2:Y:S01]  /*6260*/  LDL.LU R53, [R1+0x460] ;  /* 0x0004600001357983 */ /* 0x000ea20000300800 */
[----:B------:R-:W-:-:S02]  /*6270*/  IABS R2, R41 ;  /* 0x0000002900027213 */ /* 0x000fc40000000000 */
[----:B------:R-:W-:-:S03]  /*6280*/  ISETP.GT.U32.AND P2, PT, R24, R10, PT ;  /* 0x0000000a1800720c */ /* 0x000fc60003f44070 */
[----:B------:R-:W-:-:S04]  /*6290*/  IMAD.HI.U32 R13, R20, R2, RZ ;  /* 0x00000002140d7227 */ /* 0x000fc800078e00ff */
[----:B------:R-:W-:-:S04]  /*62a0*/  IMAD.MOV R13, RZ, RZ, -R13 ;  /* 0x000000ffff0d7224 */ /* 0x000fc800078e0a0d */
[----:B------:R-:W-:Y:S02]  /*62b0*/  IMAD R2, R24, R13, R2 ;  /* 0x0000000d18027224 */ /* 0x000fe400078e0202 */
[----:B------:R-:W-:-:S03]  /*62c0*/  @!P2 IMAD.IADD R10, R10, 0x1, -R24 ;  /* 0x000000010a0aa824 */ /* 0x000fc600078e0a18 */
[----:B------:R-:W-:Y:S01]  /*62d0*/  ISETP.GT.U32.AND P2, PT, R24, R2, PT ;  /* 0x000000021800720c */ /* 0x000fe20003f44070 */
[----:B-1----:R-:W-:Y:S02]  /*62e0*/  IMAD.MOV.U32 R6, RZ, RZ, R12 ;  /* 0x000000ffff067224 */ /* 0x002fe400078e000c */
[----:B------:R-:W-:-:S04]  /*62f0*/  IMAD.HI.U32 R13, R20, R7, RZ ;  /* 0x00000007140d7227 */ /* 0x000fc800078e00ff */
[----:B------:R-:W-:-:S04]  /*6300*/  IMAD.HI.U32 R12, R20, R6, RZ ;  /* 0x00000006140c7227 */ /* 0x000fc800078e00ff */
[----:B------:R-:W-:Y:S02]  /*6310*/  IMAD.MOV R13, RZ, RZ, -R13 ;  /* 0x000000ffff0d7224 */ /* 0x000fe400078e0a0d */
[----:B------:R-:W-:Y:S01]  /*6320*/  @!P2 IMAD.IADD R2, R2, 0x1, -R24 ;  /* 0x000000010202a824 */ /* 0x000fe200078e0a18 */
[C---:B------:R-:W-:Y:S01]  /*6330*/  ISETP.GT.U32.AND P2, PT, R24.reuse, R8, PT ;  /* 0x000000081800720c */ /* 0x040fe20003f44070 */
[----:B------:R-:W-:Y:S02]  /*6340*/  IMAD.MOV R12, RZ, RZ, -R12 ;  /* 0x000000ffff0c7224 */ /* 0x000fe400078e0a0c */
[C---:B------:R-:W-:Y:S02]  /*6350*/  IMAD R7, R24.reuse, R13, R7 ;  /* 0x0000000d18077224 */ /* 0x040fe400078e0207 */
[C---:B------:R-:W-:Y:S02]  /*6360*/  IMAD R6, R24.reuse, R12, R6 ;  /* 0x0000000c18067224 */ /* 0x040fe400078e0206 */
[----:B------:R-:W-:Y:S01]  /*6370*/  @!P3 IMAD.MOV R10, RZ, RZ, -R10 ;  /* 0x000000ffff0ab224 */ /* 0x000fe200078e0a0a */
[----:B------:R-:W-:-:S02]  /*6380*/  ISETP.GT.U32.AND P3, PT, R24, R7, PT ;  /* 0x000000071800720c */ /* 0x000fc40003f64070 */
[----:B------:R-:W-:-:S03]  /*6390*/  ISETP.GT.U32.AND P0, PT, R24, R2, PT ;  /* 0x000000021800720c */ /* 0x000fc60003f04070 */
[----:B------:R-:W-:Y:S01]  /*63a0*/  @!P2 IMAD.IADD R8, R8, 0x1, -R24 ;  /* 0x000000010808a824 */ /* 0x000fe200078e0a18 */
[----:B------:R-:W-:Y:S02]  /*63b0*/  ISETP.GT.U32.AND P2, PT, R24, R6, PT ;  /* 0x000000061800720c */ /* 0x000fe40003f44070 */
[----:B------:R-:W-:-:S05]  /*63c0*/  IABS R4, R37 ;  /* 0x0000002500047213 */ /* 0x000fca0000000000 */
[----:B------:R-:W-:-:S04]  /*63d0*/  IMAD.HI.U32 R9, R20, R4, RZ ;  /* 0x0000000414097227 */ /* 0x000fc800078e00ff */
[----:B------:R-:W-:Y:S02]  /*63e0*/  IMAD.MOV R9, RZ, RZ, -R9 ;  /* 0x000000ffff097224 */ /* 0x000fe400078e0a09 */
[----:B------:R-:W-:Y:S02]  /*63f0*/  @!P3 IMAD.IADD R7, R7, 0x1, -R24 ;  /* 0x000000010707b824 */ /* 0x000fe400078e0a18 */
[----:B------:R-:W-:Y:S01]  /*6400*/  IMAD R4, R24, R9, R4 ;  /* 0x0000000918047224 */ /* 0x000fe200078e0204 */
[----:B----4-:R-:W-:Y:S01]  /*6410*/  IABS R13, R46 ;  /* 0x0000002e000d7213 */ /* 0x010fe20000000000 */
[--C-:B------:R-:W-:Y:S01]  /*6420*/  @!P0 IMAD.IADD R2, R2, 0x1, -R24.reuse ;  /* 0x0000000102028824 */ /* 0x100fe200078e0a18 */
[----:B------:R0:W-:Y:S01]  /*6430*/  STL [R1+0x13c], R10 ;  /* 0x00013c0a01007387 */ /* 0x0001e20000100800 */
[----:B------:R-:W-:Y:S01]  /*6440*/  @!P2 IMAD.IADD R6, R6, 0x1, -R24 ;  /* 0x000000010606a824 */ /* 0x000fe200078e0a18 */
[C---:B------:R-:W-:Y:S02]  /*6450*/  ISETP.GT.U32.AND P0, PT, R24.reuse, R4, PT ;  /* 0x000000041800720c */ /* 0x040fe40003f04070 */
[----:B------:R-:W-:Y:S01]  /*6460*/  ISETP.GT.U32.AND P2, PT, R24, R7, PT ;  /* 0x000000071800720c */ /* 0x000fe20003f44070 */
[----:B0-----:R-:W-:-:S04]  /*6470*/  IMAD.HI.U32 R10, R20, R13, RZ ;  /* 0x0000000d140a7227 */ /* 0x001fc800078e00ff */
[----:B------:R-:W-:-:S04]  /*6480*/  IMAD.MOV R10, RZ, RZ, -R10 ;  /* 0x000000ffff0a7224 */ /* 0x000fc800078e0a0a */
[----:B------:R-:W-:Y:S01]  /*6490*/  IMAD R13, R24, R10, R13 ;  /* 0x0000000a180d7224 */ /* 0x000fe200078e020d */
[----:B------:R-:W-:Y:S01]  /*64a0*/  ISETP.GE.AND P5, PT, R41, RZ, PT ;  /* 0x000000ff2900720c */ /* 0x000fe20003fa6270 */
[--C-:B------:R-:W-:Y:S01]  /*64b0*/  @!P0 IMAD.IADD R4, R4, 0x1, -R24.reuse ;  /* 0x0000000104048824 */ /* 0x100fe200078e0a18 */
[----:B------:R-:W-:Y:S01]  /*64c0*/  IABS R41, R43 ;  /* 0x0000002b00297213 */ /* 0x000fe20000000000 */
[----:B------:R-:W-:Y:S01]  /*64d0*/  @!P2 IMAD.IADD R7, R7, 0x1, -R24 ;  /* 0x000000010707a824 */ /* 0x000fe200078e0a18 */
[----:B------:R-:W-:Y:S01]  /*64e0*/  ISETP.GT.U32.AND P2, PT, R24, R13, PT ;  /* 0x0000000d1800720c */ /* 0x000fe20003f44070 */
[----:B------:R-:W-:Y:S01]  /*64f0*/  @!P1 IMAD.MOV R8, RZ, RZ, -R8 ;  /* 0x000000ffff089224 */ /* 0x000fe200078e0a08 */
[----:B------:R-:W-:Y:S01]  /*6500*/  IABS R12, R35 ;  /* 0x00000023000c7213 */ /* 0x000fe20000000000 */
[----:B------:R-:W-:Y:S01]  /*6510*/  IMAD.HI.U32 R14, R20, R41, RZ ;  /* 0x00000029140e7227 */ /* 0x000fe200078e00ff */
[C---:B------:R-:W-:Y:S02]  /*6520*/  ISETP.GT.U32.AND P1, PT, R24.reuse, R4, PT ;  /* 0x000000041800720c */ /* 0x040fe40003f24070 */
[----:B------:R-:W-:Y:S01]  /*6530*/  ISETP.GE.AND P3, PT, R37, RZ, PT ;  /* 0x000000ff2500720c */ /* 0x000fe20003f66270 */
[----:B------:R0:W-:Y:S01]  /*6540*/  STL [R1+0x110], R8 ;  /* 0x0001100801007387 */ /* 0x0001e20000100800 */
[----:B------:R-:W-:Y:S01]  /*6550*/  ISETP.GT.U32.AND P0, PT, R24, R6, PT ;  /* 0x000000061800720c */ /* 0x000fe20003f04070 */
[----:B------:R-:W-:-:S02]  /*6560*/  IMAD.HI.U32 R9, R20, R12, RZ ;  /* 0x0000000c14097227 */ /* 0x000fc400078e00ff */
[----:B------:R-:W4:Y:S02]  /*6570*/  LDL.LU R37, [R1+0x464] ;  /* 0x0004640001257983 */ /* 0x000f240000300800 */
[----:B------:R-:W-:Y:S02]  /*6580*/  IMAD.MOV R14, RZ, RZ, -R14 ;  /* 0x000000ffff0e7224 */ /* 0x000fe400078e0a0e */
[----:B0-----:R-:W-:Y:S02]  /*6590*/  IMAD.MOV.U32 R8, RZ, RZ, R2 ;  /* 0x000000ffff087224 */ /* 0x001fe400078e0002 */
[----:B------:R-:W-:Y:S02]  /*65a0*/  IMAD.MOV R9, RZ, RZ, -R9 ;  /* 0x000000ffff097224 */ /* 0x000fe400078e0a09 */
[----:B------:R-:W-:Y:S02]  /*65b0*/  IMAD R41, R24, R14, R41 ;  /* 0x0000000e18297224 */ /* 0x000fe400078e0229 */
[----:B------:R-:W-:-:S02]  /*65c0*/  @!P5 IMAD.MOV R8, RZ, RZ, -R8 ;  /* 0x000000ffff08d224 */ /* 0x000fc400078e0a08 */
[----:B------:R-:W-:Y:S01]  /*65d0*/  @!P2 IMAD.IADD R13, R13, 0x1, -R24 ;  /* 0x000000010d0da824 */ /* 0x000fe200078e0a18 */
[C---:B------:R-:W-:Y:S01]  /*65e0*/  ISETP.GT.U32.AND P5, PT, R24.reuse, R41, PT ;  /* 0x000000291800720c */ /* 0x040fe20003fa4070 */
[----:B------:R-:W-:Y:S01]  /*65f0*/  IMAD R12, R24, R9, R12 ;  /* 0x00000009180c7224 */ /* 0x000fe200078e020c */
[----:B------:R-:W-:Y:S01]  /*6600*/  STL [R1+0x120], R8 ;  /* 0x0001200801007387 */ /* 0x000fe20000100800 */
[--C-:B------:R-:W-:Y:S01]  /*6610*/  @!P1 IMAD.IADD R4, R4, 0x1, -R24.reuse ;  /* 0x0000000104049824 */ /* 0x100fe200078e0a18 */
[----:B------:R-:W-:Y:S01]  /*6620*/  ISETP.GE.AND P1, PT, R43, RZ, PT ;  /* 0x000000ff2b00720c */ /* 0x000fe20003f26270 */
[----:B------:R-:W-:Y:S01]  /*6630*/  @!P6 IMAD.MOV R7, RZ, RZ, -R7 ;  /* 0x000000ffff07e224 */ /* 0x000fe200078e0a07 */
[----:B------:R-:W-:Y:S01]  /*6640*/  ISETP.GT.U32.AND P6, PT, R24, R13, PT ;  /* 0x0000000d1800720c */ /* 0x000fe20003fc4070 */
[----:B------:R-:W4:Y:S01]  /*6650*/  LDL.LU R43, [R1+0x468] ;  /* 0x00046800012b7983 */ /* 0x000f220000300800 */
[----:B------:R-:W-:Y:S01]  /*6660*/  ISETP.GE.AND P2, PT, R46, RZ, PT ;  /* 0x000000ff2e00720c */ /* 0x000fe20003f46270 */
[----:B------:R-:W-:Y:S01]  /*6670*/  @!P0 IMAD.IADD R6, R6, 0x1, -R24 ;  /* 0x0000000106068824 */ /* 0x000fe200078e0a18 */
[----:B------:R-:W-:Y:S01]  /*6680*/  ISETP.GT.U32.AND P0, PT, R24, R12, PT ;  /* 0x0000000c1800720c */ /* 0x000fe20003f04070 */
[----:B------:R-:W4:Y:S04]  /*6690*/  LDL.LU R46, [R1+0x46c] ;  /* 0x00046c00012e7983 */ /* 0x000f280000300800 */
[----:B------:R0:W-:Y:S01]  /*66a0*/  STL [R1+0x114], R7 ;  /* 0x0001140701007387 */ /* 0x0001e20000100800 */
[----:B------:R-:W-:-:S02]  /*66b0*/  @!P4 IMAD.MOV R6, RZ, RZ, -R6 ;  /* 0x000000ffff06c224 */ /* 0x000fc400078e0a06 */
[----:B0-----:R-:W-:-:S04]  /*66c0*/  IMAD.MOV.U32 R7, RZ, RZ, R4 ;  /* 0x000000ffff077224 */ /* 0x001fc800078e0004 */
[----:B------:R-:W-:Y:S01]  /*66d0*/  @!P3 IMAD.MOV R7, RZ, RZ, -R7 ;  /* 0x000000ffff07b224 */ /* 0x000fe200078e0a07 */
[----:B------:R-:W-:Y:S01]  /*66e0*/  STL [R1+0x100], R6 ;  /* 0x0001000601007387 */ /* 0x000fe20000100800 */
[--C-:B------:R-:W-:Y:S01]  /*66f0*/  @!P5 IMAD.IADD R41, R41, 0x1, -R24.reuse ;  /* 0x000000012929d824 */ /* 0x100fe200078e0a18 */
[----:B---3--:R-:W-:Y:S01]  /*6700*/  IABS R10, R48 ;  /* 0x00000030000a7213 */ /* 0x008fe20000000000 */
[--C-:B------:R-:W-:Y:S01]  /*6710*/  @!P6 IMAD.IADD R13, R13, 0x1, -R24.reuse ;  /* 0x000000010d0de824 */ /* 0x100fe200078e0a18 */
[----:B------:R-:W-:Y:S01]  /*6720*/  IABS R9, R38 ;  /* 0x0000002600097213 */ /* 0x000fe20000000000 */
[----:B------:R-:W-:Y:S01]  /*6730*/  STL [R1+0x104], R7 ;  /* 0x0001040701007387 */ /* 0x000fe20000100800 */
[----:B------:R-:W-:Y:S01]  /*6740*/  ISETP.GE.AND P6, PT, R48, RZ, PT ;  /* 0x000000ff3000720c */ /* 0x000fe20003fc6270 */
[----:B------:R-:W-:Y:S02]  /*6750*/  @!P0 IMAD.IADD R12, R12, 0x1, -R24 ;  /* 0x000000010c0c8824 */ /* 0x000fe400078e0a18 */
[----:B------:R-:W3:Y:S01]  /*6760*/  LDL.LU R48, [R1+0x470] ;  /* 0x0004700001307983 */ /* 0x000ee20000300800 */
[----:B------:R-:W-:Y:S01]  /*6770*/  ISETP.GT.U32.AND P0, PT, R24, R41, PT ;  /* 0x000000291800720c */ /* 0x000fe20003f04070 */
[----:B------:R-:W-:-:S04]  /*6780*/  IMAD.HI.U32 R14, R20, R9, RZ ;  /* 0x00000009140e7227 */ /* 0x000fc800078e00ff */
[----:B------:R-:W-:-:S04]  /*6790*/  IMAD.MOV R14, RZ, RZ, -R14 ;  /* 0x000000ffff0e7224 */ /* 0x000fc800078e0a0e */
[----:B------:R-:W-:-:S04]  /*67a0*/  IMAD R9, R24, R14, R9 ;  /* 0x0000000e18097224 */ /* 0x000fc800078e0209 */
[----:B------:R-:W-:Y:S01]  /*67b0*/  @!P0 IMAD.IADD R41, R41, 0x1, -R24 ;  /* 0x0000000129298824 */ /* 0x000fe200078e0a18 */
[----:B------:R-:W-:-:S13]  /*67c0*/  ISETP.GT.U32.AND P0, PT, R24, R9, PT ;  /* 0x000000091800720c */ /* 0x000fda0003f04070 */
[----:B------:R-:W-:Y:S01]  /*67d0*/  @!P0 IMAD.IADD R9, R9, 0x1, -R24 ;  /* 0x0000000109098824 */ /* 0x000fe200078e0a18 */
[----:B--2---:R-:W-:Y:S02]  /*67e0*/  IABS R8, R53 ;  /* 0x0000003500087213 */ /* 0x004fe40000000000 */
[----:B------:R-:W-:Y:S02]  /*67f0*/  ISETP.GE.AND P0, PT, R53, RZ, PT ;  /* 0x000000ff3500720c */ /* 0x000fe40003f06270 */
[----:B------:R-:W2:Y:S01]  /*6800*/  LDL.LU R53, [R1+0x474] ;  /* 0x0004740001357983 */ /* 0x000ea20000300800 */
[----:B------:R-:W-:-:S04]  /*6810*/  IMAD.HI.U32 R2, R20, R10, RZ ;  /* 0x0000000a14027227 */ /* 0x000fc800078e00ff */
[----:B------:R-:W-:-:S04]  /*6820*/  IMAD.MOV R2, RZ, RZ, -R2 ;  /* 0x000000ffff027224 */ /* 0x000fc800078e0a02 */
[----:B------:R-:W-:-:S05]  /*6830*/  IMAD R10, R24, R2, R10 ;  /* 0x00000002180a7224 */ /* 0x000fca00078e020a */
[----:B------:R-:W-:Y:S01]  /*6840*/  ISETP.GT.U32.AND P5, PT, R24, R10, PT ;  /* 0x0000000a1800720c */ /* 0x000fe20003fa4070 */
[----:B------:R-:W-:Y:S01]  /*6850*/  IMAD.HI.U32 R2, R20, R8, RZ ;  /* 0x0000000814027227 */ /* 0x000fe200078e00ff */
[----:B------:R-:W-:-:S03]  /*6860*/  ISETP.GT.U32.AND P4, PT, R24, R12, PT ;  /* 0x0000000c1800720c */ /* 0x000fc60003f84070 */
[----:B------:R-:W-:-:S04]  /*6870*/  IMAD.MOV R2, RZ, RZ, -R2 ;  /* 0x000000ffff027224 */ /* 0x000fc800078e0a02 */
[----:B------:R-:W-:-:S04]  /*6880*/  IMAD R8, R24, R2, R8 ;  /* 0x0000000218087224 */ /* 0x000fc800078e0208 */
[----:B------:R-:W-:Y:S02]  /*6890*/  @!P5 IADD3 R10, PT, PT, R10, -R24, RZ ;  /* 0x800000180a0ad210 */ /* 0x000fe40007ffe0ff */
[----:B------:R-:W-:Y:S02]  /*68a0*/  @!P4 IMAD.IADD R12, R12, 0x1, -R24 ;  /* 0x000000010c0cc824 */ /* 0x000fe400078e0a18 */
[C---:B------:R-:W-:Y:S02]  /*68b0*/  ISETP.GT.U32.AND P5, PT, R24.reuse, R10, PT ;  /* 0x0000000a1800720c */ /* 0x040fe40003fa4070 */
[C---:B------:R-:W-:Y:S02]  /*68c0*/  ISETP.GT.U32.AND P4, PT, R24.reuse, R8, PT ;  /* 0x000000081800720c */ /* 0x040fe40003f84070 */
[----:B------:R-:W-:Y:S01]  /*68d0*/  ISETP.GE.AND P3, PT, R35, RZ, PT ;  /* 0x000000ff2300720c */ /* 0x000fe20003f66270 */
[----:B------:R-:W-:Y:S01]  /*68e0*/  @!P1 IMAD.MOV R41, RZ, RZ, -R41 ;  /* 0x000000ffff299224 */ /* 0x000fe200078e0a29 */
[----:B------:R-:W-:-:S07]  /*68f0*/  ISETP.GT.U32.AND P1, PT, R24, R9, PT ;  /* 0x000000091800720c */ /* 0x000fce0003f24070 */
[--C-:B------:R-:W-:Y:S01]  /*6900*/  @!P5 IMAD.IADD R10, R10, 0x1, -R24.reuse ;  /* 0x000000010a0ad824 */ /* 0x100fe200078e0a18 */
[----:B------:R-:W-:Y:S01]  /*6910*/  ISETP.GE.AND P5, PT, R38, RZ, PT ;  /* 0x000000ff2600720c */ /* 0x000fe20003fa6270 */
[----:B------:R-:W-:Y:S01]  /*6920*/  @!P4 IMAD.IADD R8, R8, 0x1, -R24 ;  /* 0x000000010808c824 */ /* 0x000fe200078e0a18 */
[----:B------:R-:W2:Y:S01]  /*6930*/  LDL.LU R38, [R1+0x478] ;  /* 0x0004780001267983 */ /* 0x000ea20000300800 */
[----:B------:R-:W-:-:S03]  /*6940*/  @!P2 IMAD.MOV R13, RZ, RZ, -R13 ;  /* 0x000000ffff0da224 */ /* 0x000fc600078e0a0d */
[----:B------:R-:W-:Y:S01]  /*6950*/  ISETP.GT.U32.AND P4, PT, R24, R8, PT ;  /* 0x000000081800720c */ /* 0x000fe20003f84070 */
[----:B------:R-:W-:Y:S02]  /*6960*/  @!P3 IMAD.MOV R12, RZ, RZ, -R12 ;  /* 0x000000ffff0cb224 */ /* 0x000fe400078e0a0c */
[----:B------:R-:W-:Y:S01]  /*6970*/  @!P6 IMAD.MOV R10, RZ, RZ, -R10 ;  /* 0x000000ffff0ae224 */ /* 0x000fe200078e0a0a */
[----:B------:R0:W-:Y:S01]  /*6980*/  STL [R1+0xbc], R13 ;  /* 0x0000bc0d01007387 */ /* 0x0001e20000100800 */
[----:B------:R-:W-:-:S03]  /*6990*/  @!P1 IMAD.IADD R9, R9, 0x1, -R24 ;  /* 0x0000000109099824 */ /* 0x000fc600078e0a18 */
[----:B------:R1:W-:Y:S04]  /*69a0*/  STL [R1+0xc4], R12 ;  /* 0x0000c40c01007387 */ /* 0x0003e80000100800 */
[----:B------:R-:W-:Y:S01]  /*69b0*/  STL [R1+0xe0], R10 ;  /* 0x0000e00a01007387 */ /* 0x000fe20000100800 */
[----:B------:R-:W-:Y:S02]  /*69c0*/  @!P4 IMAD.IADD R8, R8, 0x1, -R24 ;  /* 0x000000010808c824 */ /* 0x000fe400078e0a18 */
[----:B0-----:R-:W-:Y:S02]  /*69d0*/  IMAD.MOV.U32 R13, RZ, RZ, R9 ;  /* 0x000000ffff0d7224 */ /* 0x001fe400078e0009 */
[----:B-1----:R-:W-:Y:S02]  /*69e0*/  IMAD.MOV.U32 R12, RZ, RZ, R8 ;  /* 0x000000ffff0c7224 */ /* 0x002fe400078e0008 */
[----:B------:R-:W-:-:S02]  /*69f0*/  @!P5 IMAD.MOV R13, RZ, RZ, -R13 ;  /* 0x000000ffff0dd224 */ /* 0x000fc400078e0a0d */
[----:B------:R-:W-:Y:S01]  /*6a00*/  @!P0 IMAD.MOV R12, RZ, RZ, -R12 ;  /* 0x000000ffff0c8224 */ /* 0x000fe200078e0a0c */
[----:B----4-:R-:W-:-:S05]  /*6a10*/  IABS R4, R37 ;  /* 0x0000002500047213 */ /* 0x010fca0000000000 */
[----:B------:R-:W-:-:S04]  /*6a20*/  IMAD.HI.U32 R14, R20, R4, RZ ;  /* 0x00000004140e7227 */ /* 0x000fc800078e00ff */
[----:B------:R-:W-:-:S04]  /*6a30*/  IMAD.MOV R14, RZ, RZ, -R14 ;  /* 0x000000ffff0e7224 */ /* 0x000fc800078e0a0e */
[----:B------:R-:W-:Y:S01]  /*6a40*/  IMAD R4, R24, R14, R4 ;  /* 0x0000000e18047224 */ /* 0x000fe200078e0204 */
[----:B------:R-:W-:Y:S02]  /*6a50*/  IABS R6, R43 ;  /* 0x0000002b00067213 */ /* 0x000fe40000000000 */
[----:B------:R-:W-:Y:S02]  /*6a60*/  IABS R7, R46 ;  /* 0x0000002e00077213 */ /* 0x000fe40000000000 */
[----:B------:R-:W-:Y:S02]  /*6a70*/  ISETP.GE.AND P1, PT, R46, RZ, PT ;  /* 0x000000ff2e00720c */ /* 0x000fe40003f26270 */
[----:B------:R-:W4:Y:S01]  /*6a80*/  LDL.LU R46, [R1+0x47c] ;  /* 0x00047c00012e7983 */ /* 0x000f220000300800 */
[----:B------:R-:W-:Y:S01]  /*6a90*/  IMAD.HI.U32 R2, R20, R6, RZ ;  /* 0x0000000614027227 */ /* 0x000fe200078e00ff */
[----:B------:R-:W-:-:S03]  /*6aa0*/  ISETP.GT.U32.AND P2, PT, R24, R4, PT ;  /* 0x000000041800720c */ /* 0x000fc60003f44070 */
[----:B------:R-:W-:Y:S01]  /*6ab0*/  IMAD.MOV R2, RZ, RZ, -R2 ;  /* 0x000000ffff027224 */ /* 0x000fe200078e0a02 */
[----:B------:R-:W-:Y:S03]  /*6ac0*/  STL [R1+0xe4], R13 ;  /* 0x0000e40d01007387 */ /* 0x000fe60000100800 */
[----:B------:R-:W-:-:S06]  /*6ad0*/  IMAD R6, R24, R2, R6 ;  /* 0x0000000218067224 */ /* 0x000fcc00078e0206 */
[----:B------:R-:W-:Y:S01]  /*6ae0*/  @!P2 IMAD.IADD R4, R4, 0x1, -R24 ;  /* 0x000000010404a824 */ /* 0x000fe200078e0a18 */
[----:B---3--:R-:W-:Y:S02]  /*6af0*/  IABS R2, R48 ;  /* 0x0000003000027213 */ /* 0x008fe40000000000 */
[----:B------:R-:W-:Y:S02]  /*6b00*/  ISETP.GE.AND P0, PT, R48, RZ, PT ;  /* 0x000000ff3000720c */ /* 0x000fe40003f06270 */
[----:B------:R-:W3:Y:S01]  /*6b10*/  LDL.LU R48, [R1+0x480] ;  /* 0x0004800001307983 */ /* 0x000ee20000300800 */
[----:B------:R-:W-:Y:S02]  /*6b20*/  ISETP.GT.U32.AND P2, PT, R24, R4, PT ;  /* 0x000000041800720c */ /* 0x000fe40003f44070 */
[----:B------:R-:W-:Y:S01]  /*6b30*/  ISETP.GE.AND P3, PT, R37, RZ, PT ;  /* 0x000000ff2500720c */ /* 0x000fe20003f66270 */
[----:B------:R0:W-:Y:S01]  /*6b40*/  STL [R1+0xf0], R12 ;  /* 0x0000f00c01007387 */ /* 0x0001e20000100800 */
[----:B------:R-:W-:-:S03]  /*6b50*/  ISETP.GE.AND P6, PT, R43, RZ, PT ;  /* 0x000000ff2b00720c */ /* 0x000fc60003fc6270 */
[----:B------:R-:W3:Y:S06]  /*6b60*/  LDL.LU R43, [R1+0x484] ;  /* 0x00048400012b7983 */ /* 0x000eec0000300800 */
[----:B------:R-:W-:-:S04]  /*6b70*/  @!P2 IMAD.IADD R4, R4, 0x1, -R24 ;  /* 0x000000010404a824 */ /* 0x000fc800078e0a18 */
[----:B0-----:R-:W-:-:S04]  /*6b80*/  IMAD.MOV.U32 R12, RZ, RZ, R4 ;  /* 0x000000ffff0c7224 */ /* 0x001fc800078e0004 */
[----:B------:R-:W-:Y:S01]  /*6b90*/  @!P3 IMAD.MOV R12, RZ, RZ, -R12 ;  /* 0x000000ffff0cb224 */ /* 0x000fe200078e0a0c */
[----:B--2---:R-:W-:Y:S02]  /*6ba0*/  IABS R8, R53 ;  /* 0x0000003500087213 */ /* 0x004fe40000000000 */
[----:B------:R-:W-:Y:S02]  /*6bb0*/  ISETP.GE.AND P3, PT, R53, RZ, PT ;  /* 0x000000ff3500720c */ /* 0x000fe40003f66270 */
[----:B------:R-:W2:Y:S01]  /*6bc0*/  LDL.LU R53, [R1+0x488] ;  /* 0x0004880001357983 */ /* 0x000ea20000300800 */
[----:B------:R-:W-:-:S04]  /*6bd0*/  IMAD.HI.U32 R10, R20, R7, RZ ;  /* 0x00000007140a7227 */ /* 0x000fc800078e00ff */
[----:B------:R-:W-:Y:S01]  /*6be0*/  IMAD.MOV R10, RZ, RZ, -R10 ;  /* 0x000000ffff0a7224 */ /* 0x000fe200078e0a0a */
[----:B------:R-:W-:-:S03]  /*6bf0*/  ISETP.GT.U32.AND P4, PT, R24, R6, PT ;  /* 0x000000061800720c */ /* 0x000fc60003f84070 */
[----:B------:R-:W-:-:S05]  /*6c00*/  IMAD R7, R24, R10, R7 ;  /* 0x0000000a18077224 */ /* 0x000fca00078e0207 */
[----:B------:R-:W-:Y:S01]  /*6c10*/  ISETP.GT.U32.AND P5, PT, R24, R7, PT ;  /* 0x000000071800720c */ /* 0x000fe20003fa4070 */
[----:B------:R-:W-:-:S04]  /*6c20*/  IMAD.HI.U32 R9, R20, R2, RZ ;  /* 0x0000000214097227 */ /* 0x000fc800078e00ff */
[----:B------:R-:W-:Y:S02]  /*6c30*/  @!P4 IMAD.IADD R6, R6, 0x1, -R24 ;  /* 0x000000010606c824 */ /* 0x000fe400078e0a18 */
[----:B------:R-:W-:-:S03]  /*6c40*/  IMAD.MOV R9, RZ, RZ, -R9 ;  /* 0x000000ffff097224 */ /* 0x000fc600078e0a09 */
[----:B------:R-:W-:-:S03]  /*6c50*/  ISETP.GT.U32.AND P4, PT, R24, R6, PT ;  /* 0x000000061800720c */ /* 0x000fc60003f84070 */
[----:B------:R-:W-:Y:S01]  /*6c60*/  @!P5 IADD3 R7, PT, PT, R7, -R24, RZ ;  /* 0x800000180707d210 */ /* 0x000fe20007ffe0ff */
[----:B------:R-:W-:-:S03]  /*6c70*/  IMAD R2, R24, R9, R2 ;  /* 0x0000000918027224 */ /* 0x000fc600078e0202 */
[C---:B------:R-:W-:Y:S02]  /*6c80*/  ISETP.GT.U32.AND P5, PT, R24.reuse, R7, PT ;  /* 0x000000071800720c */ /* 0x040fe40003fa4070 */
[----:B------:R-:W-:Y:S01]  /*6c90*/  ISETP.GT.U32.AND P2, PT, R24, R2, PT ;  /* 0x000000021800720c */ /* 0x000fe20003f44070 */
[----:B------:R-:W-:-:S04]  /*6ca0*/  IMAD.HI.U32 R10, R20, R8, RZ ;  /* 0x00000008140a7227 */ /* 0x000fc800078e00ff */
[----:B------:R-:W-:Y:S01]  /*6cb0*/  @!P4 IMAD.IADD R6, R6, 0x1, -R24 ;  /* 0x000000010606c824 */ /* 0x000fe200078e0a18 */
[----:B------:R-:W-:-:S05]  /*6cc0*/  IABS R14, R38 ;  /* 0x00000026000e7213 */ /* 0x000fca0000000000 */
[----:B------:R-:W-:Y:S01]  /*6cd0*/  @!P5 IMAD.IADD R7, R7, 0x1, -R24 ;  /* 0x000000010707d824 */ /* 0x000fe200078e0a18 */
[----:B------:R0:W-:Y:S01]  /*6ce0*/  STL [R1+0xec], R12 ;  /* 0x0000ec0c01007387 */ /* 0x0001e20000100800 */
[----:B------:R-:W-:Y:S02]  /*6cf0*/  IMAD.MOV R10, RZ, RZ, -R10 ;  /* 0x000000ffff0a7224 */ /* 0x000fe400078e0a0a */
[----:B------:R-:W-:Y:S01]  /*6d00*/  IMAD.HI.U32 R9, R20, R14, RZ ;  /* 0x0000000e14097227 */ /* 0x000fe200078e00ff */
[----:B------:R-:W2:Y:S03]  /*6d10*/  LDL.LU R35, [R1+0x48c] ;  /* 0x00048c0001237983 */ /* 0x000ea60000300800 */
[----:B------:R-:W-:Y:S02]  /*6d20*/  IMAD.MOV.U32 R13, RZ, RZ, R6 ;  /* 0x000000ffff0d7224 */ /* 0x000fe400078e0006 */
[----:B0-----:R-:W-:-:S02]  /*6d30*/  IMAD.MOV.U32 R12, RZ, RZ, R7 ;  /* 0x000000ffff0c7224 */ /* 0x001fc400078e0007 */
[----:B------:R-:W-:Y:S02]  /*6d40*/  IMAD.MOV R9, RZ, RZ, -R9 ;  /* 0x000000ffff097224 */ /* 0x000fe400078e0a09 */
[----:B------:R-:W-:Y:S02]  /*6d50*/  IMAD R8, R24, R10, R8 ;  /* 0x0000000a18087224 */ /* 0x000fe400078e0208 */
[----:B------:R-:W-:Y:S02]  /*6d60*/  @!P6 IMAD.MOV R13, RZ, RZ, -R13 ;  /* 0x000000ffff0de224 */ /* 0x000fe400078e0a0d */
[----:B------:R-:W-:Y:S02]  /*6d70*/  @!P2 IMAD.IADD R2, R2, 0x1, -R24 ;  /* 0x000000010202a824 */ /* 0x000fe400078e0a18 */
[----:B------:R-:W-:Y:S01]  /*6d80*/  @!P1 IMAD.MOV R12, RZ, RZ, -R12 ;  /* 0x000000ffff0c9224 */ /* 0x000fe200078e0a0c */
[C---:B------:R-:W-:Y:S01]  /*6d90*/  ISETP.GT.U32.AND P5, PT, R24.reuse, R8, PT ;  /* 0x000000081800720c */ /* 0x040fe20003fa4070 */
[C---:B------:R-:W-:Y:S01]  /*6da0*/  IMAD R14, R24.reuse, R9, R14 ;  /* 0x00000009180e7224 */ /* 0x040fe200078e020e */
[----:B------:R3:W-:Y:S01]  /*6db0*/  STL [R1+0xd0], R13 ;  /* 0x0000d00d01007387 */ /* 0x0007e20000100800 */
[----:B------:R-:W-:-:S03]  /*6dc0*/  ISETP.GT.U32.AND P2, PT, R24, R2, PT ;  /* 0x000000021800720c */ /* 0x000fc60003f44070 */
[----:B------:R2:W-:Y:S01]  /*6dd0*/  STL [R1+0xd4], R12 ;  /* 0x0000d40c01007387 */ /* 0x0005e20000100800 */
[----:B------:R-:W-:-:S06]  /*6de0*/  ISETP.GT.U32.AND P1, PT, R24, R14, PT ;  /* 0x0000000e1800720c */ /* 0x000fcc0003f24070 */
[----:B------:R-:W-:-:S03]  /*6df0*/  @!P5 IMAD.IADD R8, R8, 0x1, -R24 ;  /* 0x000000010808d824 */ /* 0x000fc600078e0a18 */
[----:B------:R-:W-:-:S04]  /*6e00*/  @!P2 IMAD.IADD R2, R2, 0x1, -R24 ;  /* 0x000000010202a824 */ /* 0x000fc800078e0a18 */
[----:B------:R-:W-:Y:S01]  /*6e10*/  @!P1 IMAD.IADD R14, R14, 0x1, -R24 ;  /* 0x000000010e0e9824 */ /* 0x000fe200078e0a18 */
[----:B------:R-:W-:Y:S01]  /*6e20*/  ISETP.GT.U32.AND P1, PT, R24, R8, PT ;  /* 0x000000081800720c */ /* 0x000fe20003f24070 */
[----:B------:R-:W-:-:S12]  /*6e30*/  @!P0 IMAD.MOV R2, RZ, RZ, -R2 ;  /* 0x000000ffff028224 */ /* 0x000fd800078e0a02 */
[----:B------:R-:W-:Y:S01]  /*6e40*/  @!P1 IMAD.IADD R8, R8, 0x1, -R24 ;  /* 0x0000000108089824 */ /* 0x000fe200078e0a18 */
[----:B----4-:R-:W-:Y:S02]  /*6e50*/  IABS R4, R46 ;  /* 0x0000002e00047213 */ /* 0x010fe40000000000 */
[----:B------:R-:W-:Y:S02]  /*6e60*/  ISETP.GE.AND P6, PT, R46, RZ, PT ;  /* 0x000000ff2e00720c */ /* 0x000fe40003fc6270 */
[----:B------:R-:W4:Y:S01]  /*6e70*/  LDL.LU R46, [R1+0x490] ;  /* 0x00049000012e7983 */ /* 0x000f220000300800 */
[----:B------:R-:W-:-:S04]  /*6e80*/  IMAD.HI.U32 R6, R20, R4, RZ ;  /* 0x0000000414067227 */ /* 0x000fc800078e00ff */
[----:B------:R-:W-:-:S04]  /*6e90*/  IMAD.MOV R6, RZ, RZ, -R6 ;  /* 0x000000ffff067224 */ /* 0x000fc800078e0a06 */
[----:B------:R-:W-:-:S05]  /*6ea0*/  IMAD R4, R24, R6, R4 ;  /* 0x0000000618047224 */ /* 0x000fca00078e0204 */
[----:B------:R-:W-:Y:S02]  /*6eb0*/  ISETP.GT.U32.AND P5, PT, R24, R4, PT ;  /* 0x000000041800720c */ /* 0x000fe40003fa4070 */
[----:B---3--:R-:W-:Y:S02]  /*6ec0*/  IABS R13, R48 ;  /* 0x00000030000d7213 */ /* 0x008fe40000000000 */
[----:B------:R-:W-:Y:S02]  /*6ed0*/  ISETP.GE.AND P2, PT, R48, RZ, PT ;  /* 0x000000ff3000720c */ /* 0x000fe40003f46270 */
[----:B------:R-:W3:Y:S01]  /*6ee0*/  LDL.LU R48, [R1+0x494] ;  /* 0x0004940001307983 */ /* 0x000ee20000300800 */
[----:B------:R-:W-:-:S03]  /*6ef0*/  IMAD.HI.U32 R7, R20, R13, RZ ;  /* 0x0000000d14077227 */ /* 0x000fc600078e00ff */
[----:B------:R-:W3:Y:S01]  /*6f00*/  LDL.LU R37, [R1+0x498] ;  /* 0x0004980001257983 */ /* 0x000ee20000300800 */
[----:B------:R-:W-:-:S04]  /*6f10*/  IMAD.MOV R7, RZ, RZ, -R7 ;  /* 0x000000ffff077224 */ /* 0x000fc800078e0a07 */
[----:B------:R-:W-:-:S05]  /*6f20*/  IMAD R13, R24, R7, R13 ;  /* 0x00000007180d7224 */ /* 0x000fca00078e020d */
[----:B------:R-:W-:Y:S01]  /*6f30*/  ISETP.GT.U32.AND P1, PT, R24, R13, PT ;  /* 0x0000000d1800720c */ /* 0x000fe20003f24070 */
[----:B------:R-:W-:Y:S02]  /*6f40*/  @!P5 IMAD.IADD R4, R4, 0x1, -R24 ;  /* 0x000000010404d824 */ /* 0x000fe400078e0a18 */
[----:B------:R-:W-:-:S03]  /*6f50*/  IMAD.MOV.U32 R15, RZ, RZ, R8 ;  /* 0x000000ffff0f7224 */ /* 0x000fc600078e0008 */
[----:B------:R-:W-:Y:S01]  /*6f60*/  ISETP.GT.U32.AND P0, PT, R24, R4, PT ;  /* 0x000000041800720c */ /* 0x000fe20003f04070 */
[----:B------:R-:W-:Y:S01]  /*6f70*/  @!P3 IMAD.MOV R15, RZ, RZ, -R15 ;  /* 0x000000ffff0fb224 */ /* 0x000fe200078e0a0f */
[----:B------:R0:W-:Y:S04]  /*6f80*/  STL [R1+0xc0], R2 ;  /* 0x0000c00201007387 */ /* 0x0001e80000100800 */
[----:B------:R-:W-:Y:S01]  /*6f90*/  STL [R1+0xb0], R15 ;  /* 0x0000b00f01007387 */ /* 0x000fe20000100800 */
[----:B------:R-:W-:Y:S02]  /*6fa0*/  @!P1 IADD3 R13, PT, PT, R13, -R24, RZ ;  /* 0x800000180d0d9210 */ /* 0x000fe40007ffe0ff */
[----:B------:R-:W-:Y:S02]  /*6fb0*/  ISETP.GE.AND P4, PT, R38, RZ, PT ;  /* 0x000000ff2600720c */ /* 0x000fe40003f86270 */
[----:B------:R-:W-:-:S02]  /*6fc0*/  IABS R9, R43 ;  /* 0x0000002b00097213 */ /* 0x000fc40000000000 */
[----:B------:R-:W-:Y:S01]  /*6fd0*/  @!P0 IMAD.IADD R4, R4, 0x1, -R24 ;  /* 0x0000000104048824 */ /* 0x000fe200078e0a18 */
[----:B------:R-:W-:Y:S02]  /*6fe0*/  ISETP.GE.AND P0, PT, R43, RZ, PT ;  /* 0x000000ff2b00720c */ /* 0x000fe40003f06270 */
[----:B--2---:R-:W-:Y:S02]  /*6ff0*/  IABS R12, R53 ;  /* 0x00000035000c7213 */ /* 0x004fe40000000000 */
[----:B------:R-:W-:Y:S02]  /*7000*/  ISETP.GE.AND P1, PT, R53, RZ, PT ;  /* 0x000000ff3500720c */ /* 0x000fe40003f26270 */
[----:B------:R-:W2:Y:S04]  /*7010*/  LDL.LU R53, [R1+0x49c] ;  /* 0x00049c0001357983 */ /* 0x000ea80000300800 */
[----:B------:R-:W2:Y:S04]  /*7020*/  LDL.LU R38, [R1+0x4a0] ;  /* 0x0004a00001267983 */ /* 0x000ea80000300800 */
[----:B------:R-:W2:Y:S01]  /*7030*/  LDL.LU R43, [R1+0x4a4] ;  /* 0x0004a400012b7983 */ /* 0x000ea20000300800 */
[----:B------:R-:W-:-:S04]  /*7040*/  IMAD.HI.U32 R10, R20, R9, RZ ;  /* 0x00000009140a7227 */ /* 0x000fc800078e00ff */
[----:B------:R-:W-:-:S04]  /*7050*/  IMAD.MOV R10, RZ, RZ, -R10 ;  /* 0x000000ffff0a7224 */ /* 0x000fc800078e0a0a */
[C---:B------:R-:W-:Y:S01]  /*7060*/  IMAD R9, R24.reuse, R10, R9 ;  /* 0x0000000a18097224 */ /* 0x040fe200078e0209 */
[----:B------:R-:W-:-:S04]  /*7070*/  ISETP.GT.U32.AND P5, PT, R24, R14, PT ;  /* 0x0000000e1800720c */ /* 0x000fc80003fa4070 */
[----:B------:R-:W-:Y:S01]  /*7080*/  ISETP.GT.U32.AND P3, PT, R24, R9, PT ;  /* 0x000000091800720c */ /* 0x000fe20003f64070 */
[----:B------:R-:W-:-:S04]  /*7090*/  IMAD.HI.U32 R7, R20, R12, RZ ;  /* 0x0000000c14077227 */ /* 0x000fc800078e00ff */
[----:B------:R-:W-:-:S04]  /*70a0*/  IMAD.MOV R7, RZ, RZ, -R7 ;  /* 0x000000ffff077224 */ /* 0x000fc800078e0a07 */
[----:B------:R-:W-:Y:S02]  /*70b0*/  IMAD R12, R24, R7, R12 ;  /* 0x00000007180c7224 */ /* 0x000fe400078e020c */
[--C-:B------:R-:W-:Y:S02]  /*70c0*/  @!P5 IMAD.IADD R14, R14, 0x1, -R24.reuse ;  /* 0x000000010e0ed824 */ /* 0x100fe400078e0a18 */
[----:B------:R-:W-:Y:S01]  /*70d0*/  @!P3 IMAD.IADD R9, R9, 0x1, -R24 ;  /* 0x000000010909b824 */ /* 0x000fe200078e0a18 */
[----:B------:R-:W-:-:S05]  /*70e0*/  IABS R6, R35 ;  /* 0x0000002300067213 */ /* 0x000fca0000000000 */
[----:B0-----:R-:W-:Y:S01]  /*70f0*/  IMAD.HI.U32 R2, R20, R6, RZ ;  /* 0x0000000614027227 */ /* 0x001fe200078e00ff */
[----:B------:R-:W-:-:S03]  /*7100*/  ISETP.GT.U32.AND P5, PT, R24, R12, PT ;  /* 0x0000000c1800720c */ /* 0x000fc60003fa4070 */
[----:B------:R-:W-:Y:S02]  /*7110*/  IMAD.MOV R2, RZ, RZ, -R2 ;  /* 0x000000ffff027224 */ /* 0x000fe400078e0a02 */
[----:B------:R-:W-:Y:S01]  /*7120*/  @!P4 IMAD.MOV R14, RZ, RZ, -R14 ;  /* 0x000000ffff0ec224 */ /* 0x000fe200078e0a0e */
[C---:B------:R-:W-:Y:S01]  /*7130*/  ISETP.GT.U32.AND P4, PT, R24.reuse, R9, PT ;  /* 0x000000091800720c */ /* 0x040fe20003f84070 */
[----:B------:R-:W-:-:S06]  /*7140*/  IMAD R6, R24, R2, R6 ;  /* 0x0000000218067224 */ /* 0x000fcc00078e0206 */
[----:B------:R-:W-:-:S06]  /*7150*/  @!P5 IMAD.IADD R12, R12, 0x1, -R24 ;  /* 0x000000010c0cd824 */ /* 0x000fcc00078e0a18 */
[----:B------:R-:W-:Y:S01]  /*7160*/  @!P4 IMAD.IADD R9, R9, 0x1, -R24 ;  /* 0x000000010909c824 */ /* 0x000fe200078e0a18 */
[C---:B------:R-:W-:Y:S02]  /*7170*/  ISETP.GT.U32.AND P5, PT, R24.reuse, R12, PT ;  /* 0x0000000c1800720c */ /* 0x040fe40003fa4070 */
[C---:B------:R-:W-:Y:S01]  /*7180*/  ISETP.GT.U32.AND P3, PT, R24.reuse, R13, PT ;  /* 0x0000000d1800720c */ /* 0x040fe20003f64070 */
[----:B------:R-:W-:Y:S01]  /*7190*/  @!P6 IMAD.MOV R4, RZ, RZ, -R4 ;  /* 0x000000ffff04e224 */ /* 0x000fe200078e0a04 */
[----:B------:R-:W-:Y:S01]  /*71a0*/  ISETP.GT.U32.AND P6, PT, R24, R6, PT ;  /* 0x000000061800720c */ /* 0x000fe20003fc4070 */
[----:B------:R0:W-:Y:S04]  /*71b0*/  STL [R1+0x7c], R14 ;  /* 0x00007c0e01007387 */ /* 0x0001e80000100800 */
[----:B------:R1:W-:Y:S04]  /*71c0*/  STL [R1+0xa8], R4 ;  /* 0x0000a80401007387 */ /* 0x0003e80000100800 */
[----:B------:R-:W-:-:S02]  /*71d0*/  @!P5 IMAD.IADD R12, R12, 0x1, -R24 ;  /* 0x000000010c0cd824 */ /* 0x000fc400078e0a18 */
[--C-:B------:R-:W-:Y:S02]  /*71e0*/  @!P3 IMAD.IADD R13, R13, 0x1, -R24.reuse ;  /* 0x000000010d0db824 */ /* 0x100fe400078e0a18 */
[----:B------:R-:W-:Y:S02]  /*71f0*/  @!P6 IMAD.IADD R6, R6, 0x1, -R24 ;  /* 0x000000010606e824 */ /* 0x000fe400078e0a18 */
[----:B0-----:R-:W-:Y:S01]  /*7200*/  IMAD.MOV.U32 R14, RZ, RZ, R9 ;  /* 0x000000ffff0e7224 */ /* 0x001fe200078e0009 */
[----:B----4-:R-:W-:-:S05]  /*7210*/  IABS R10, R46 ;  /* 0x0000002e000a7213 */ /* 0x010fca0000000000 */
[----:B------:R-:W-:-:S04]  /*7220*/  IMAD.HI.U32 R2, R20, R10, RZ ;  /* 0x0000000a14027227 */ /* 0x000fc800078e00ff */
[----:B------:R-:W-:-:S04]  /*7230*/  IMAD.MOV R2, RZ, RZ, -R2 ;  /* 0x000000ffff027224 */ /* 0x000fc800078e0a02 */
[----:B------:R-:W-:-:S05]  /*7240*/  IMAD R10, R24, R2, R10 ;  /* 0x00000002180a7224 */ /* 0x000fca00078e020a */
[----:B------:R-:W-:Y:S02]  /*7250*/  ISETP.GT.U32.AND P4, PT, R24, R10, PT ;  /* 0x0000000a1800720c */ /* 0x000fe40003f84070 */
[----:B---3--:R-:W-:-:S05]  /*7260*/  IABS R8, R48 ;  /* 0x0000003000087213 */ /* 0x008fca0000000000 */
[----:B------:R-:W-:-:S04]  /*7270*/  IMAD.HI.U32 R2, R20, R8, RZ ;  /* 0x0000000814027227 */ /* 0x000fc800078e00ff */
[----:B------:R-:W-:-:S04]  /*7280*/  IMAD.MOV R2, RZ, RZ, -R2 ;  /* 0x000000ffff027224 */ /* 0x000fc800078e0a02 */
[----:B------:R-:W-:Y:S02]  /*7290*/  IMAD R8, R24, R2, R8 ;  /* 0x0000000218087224 */ /* 0x000fe400078e0208 */
[----:B------:R-:W-:-:S03]  /*72a0*/  @!P4 IMAD.IADD R10, R10, 0x1, -R24 ;  /* 0x000000010a0ac824 */ /* 0x000fc600078e0a18 */
[----:B------:R-:W-:Y:S02]  /*72b0*/  ISETP.GT.U32.AND P4, PT, R24, R8, PT ;  /* 0x000000081800720c */ /* 0x000fe40003f84070 */
[----:B------:R-:W-:Y:S02]  /*72c0*/  ISETP.GE.AND P5, PT, R46, RZ, PT ;  /* 0x000000ff2e00720c */ /* 0x000fe40003fa6270 */
[----:B------:R-:W3:Y:S01]  /*72d0*/  LDL.LU R46, [R1+0x4a8] ;  /* 0x0004a800012e7983 */ /* 0x000ee20000300800 */
[----:B------:R-:W-:Y:S01]  /*72e0*/  IABS R7, R37 ;  /* 0x0000002500077213 */ /* 0x000fe20000000000 */
[----:B------:R-:W-:Y:S01]  /*72f0*/  @!P2 IMAD.MOV R13, RZ, RZ, -R13 ;  /* 0x000000ffff0da224 */ /* 0x000fe200078e0a0d */
[----:B------:R-:W-:Y:S01]  /*7300*/  ISETP.GE.AND P6, PT, R48, RZ, PT ;  /* 0x000000ff3000720c */ /* 0x000fe20003fc6270 */
[----:B------:R-:W-:Y:S01]  /*7310*/  @!P0 IMAD.MOV R14, RZ, RZ, -R14 ;  /* 0x000000ffff0e8224 */ /* 0x000fe200078e0a0e */
[----:B------:R-:W4:Y:S01]  /*7320*/  LDL.LU R48, [R1+0x4ac] ;  /* 0x0004ac0001307983 */ /* 0x000f220000300800 */
[----:B-1----:R-:W-:Y:S01]  /*7330*/  IMAD.HI.U32 R4, R20, R7, RZ ;  /* 0x0000000714047227 */ /* 0x002fe200078e00ff */
[----:B------:R-:W-:-:S03]  /*7340*/  ISETP.GT.U32.AND P2, PT, R24, R6, PT ;  /* 0x000000061800720c */ /* 0x000fc60003f44070 */
[----:B------:R-:W-:Y:S01]  /*7350*/  @!P4 IMAD.IADD R8, R8, 0x1, -R24 ;  /* 0x000000010808c824 */ /* 0x000fe200078e0a18 */
[----:B------:R-:W-:Y:S01]  /*7360*/  STL [R1+0x90], R13 ;  /* 0x0000900d01007387 */ /* 0x000fe20000100800 */
[----:B------:R-:W-:-:S03]  /*7370*/  IMAD.MOV R4, RZ, RZ, -R4 ;  /* 0x000000ffff047224 */ /* 0x000fc600078e0a04 */
[C---:B------:R-:W-:Y:S01]  /*7380*/  ISETP.GT.U32.AND P4, PT, R24.reuse, R8, PT ;  /* 0x000000081800720c */ /* 0x040fe20003f84070 */
[----:B------:R0:W-:Y:S01]  /*7390*/  STL [R1+0x98], R14 ;  /* 0x0000980e01007387 */ /* 0x0001e20000100800 */
[C---:B------:R-:W-:Y:S01]  /*73a0*/  IMAD R7, R24.reuse, R4, R7 ;  /* 0x0000000418077224 */ /* 0x040fe200078e0207 */
[----:B------:R-:W-:Y:S02]  /*73b0*/  ISETP.GT.U32.AND P0, PT, R24, R10, PT ;  /* 0x0000000a1800720c */ /* 0x000fe40003f04070 */
[----:B------:R-:W-:Y:S01]  /*73c0*/  ISETP.GE.AND P3, PT, R35, RZ, PT ;  /* 0x000000ff2300720c */ /* 0x000fe20003f66270 */
[----:B0-----:R-:W-:-:S04]  /*73d0*/  IMAD.MOV.U32 R14, RZ, RZ, R12 ;  /* 0x000000ffff0e7224 */ /* 0x001fc800078e000c */
[----:B------:R-:W-:Y:S01]  /*73e0*/  @!P1 IMAD.MOV R14, RZ, RZ, -R14 ;  /* 0x000000ffff0e9224 */ /* 0x000fe200078e0a0e */
[----:B------:R-:W-:Y:S01]  /*73f0*/  ISETP.GT.U32.AND P1, PT, R24, R7, PT ;  /* 0x000000071800720c */ /* 0x000fe20003f24070 */
[--C-:B------:R-:W-:Y:S02]  /*7400*/  @!P2 IMAD.IADD R6, R6, 0x1, -R24.reuse ;  /* 0x000000010606a824 */ /* 0x100fe400078e0a18 */
[----:B------:R-:W-:Y:S02]  /*7410*/  @!P4 IMAD.IADD R8, R8, 0x1, -R24 ;  /* 0x000000010808c824 */ /* 0x000fe400078e0a18 */
[----:B------:R-:W-:Y:S02]  /*7420*/  IMAD.MOV.U32 R15, RZ, RZ, R6 ;  /* 0x000000ffff0f7224 */ /* 0x000fe400078e0006 */
[----:B------:R-:W-:Y:S01]  /*7430*/  @!P0 IMAD.IADD R10, R10, 0x1, -R24 ;  /* 0x000000010a0a8824 */ /* 0x000fe200078e0a18 */
[----:B------:R0:W-:Y:S02]  /*7440*/  STL [R1+0x94], R14 ;  /* 0x0000940e01007387 */ /* 0x0001e40000100800 */
[----:B------:R-:W-:Y:S01]  /*7450*/  @!P3 IADD3 R15, PT, PT, -R15, RZ, RZ ;  /* 0x000000ff0f0fb210 */ /* 0x000fe20007ffe1ff */
[----:B------:R-:W-:-:S02]  /*7460*/  @!P5 IMAD.MOV R10, RZ, RZ, -R10 ;  /* 0x000000ffff0ad224 */ /* 0x000fc400078e0a0a */
[----:B------:R-:W-:Y:S01]  /*7470*/  @!P1 IMAD.IADD R7, R7, 0x1, -R24 ;  /* 0x0000000107079824 */ /* 0x000fe200078e0a18 */
[----:B------:R-:W-:Y:S02]  /*7480*/  ISETP.GE.AND P2, PT, R37, RZ, PT ;  /* 0x000000ff2500720c */ /* 0x000fe40003f46270 */
[----:B--2---:R-:W-:-:S05]  /*7490*/  IABS R2, R53 ;  /* 0x0000003500027213 */ /* 0x004fca0000000000 */
[----:B------:R-:W-:Y:S01]  /*74a0*/  IMAD.HI.U32 R13, R20, R2, RZ ;  /* 0x00000002140d7227 */ /* 0x000fe200078e00ff */
[----:B------:R-:W-:-:S03]  /*74b0*/  IABS R9, R43 ;  /* 0x0000002b00097213 */ /* 0x000fc60000000000 */
[----:B------:R-:W-:-:S04]  /*74c0*/  IMAD.MOV R12, RZ, RZ, -R13 ;  /* 0x000000ffff0c7224 */ /* 0x000fc800078e0a0d */
[----:B------:R-:W-:Y:S02]  /*74d0*/  IMAD R2, R24, R12, R2 ;  /* 0x0000000c18027224 */ /* 0x000fe400078e0202 */
[----:B------:R-:W-:-:S04]  /*74e0*/  IMAD.HI.U32 R12, R20, R9, RZ ;  /* 0x00000009140c7227 */ /* 0x000fc800078e00ff */
[----:B------:R-:W-:-:S04]  /*74f0*/  IMAD.MOV R12, RZ, RZ, -R12 ;  /* 0x000000ffff0c7224 */ /* 0x000fc800078e0a0c */
[----:B------:R-:W-:Y:S02]  /*7500*/  IMAD R9, R24, R12, R9 ;  /* 0x0000000c18097224 */ /* 0x000fe400078e0209 */
[----:B------:R-:W-:Y:S01]  /*7510*/  IMAD.MOV.U32 R12, RZ, RZ, R8 ;  /* 0x000000ffff0c7224 */ /* 0x000fe200078e0008 */
[----:B------:R-:W-:Y:S02]  /*7520*/  ISETP.GE.AND P1, PT, R53, RZ, PT ;  /* 0x000000ff3500720c */ /* 0x000fe40003f26270 */
[----:B------:R-:W2:Y:S01]  /*7530*/  LDL.LU R53, [R1+0x4b0] ;  /* 0x0004b00001357983 */ /* 0x000ea20000300800 */
[----:B------:R-:W-:-:S03]  /*7540*/  @!P6 IMAD.MOV R12, RZ, RZ, -R12 ;  /* 0x000000ffff0ce224 */ /* 0x000fc600078e0a0c */
[----:B------:R-:W2:Y:S04]  /*7550*/  LDL.LU R35, [R1+0x4b4] ;  /* 0x0004b40001237983 */ /* 0x000ea80000300800 */
[----:B------:R-:W-:Y:S04]  /*7560*/  STL [R1+0x3c], R15 ;  /* 0x00003c0f01007387 */ /* 0x000fe80000100800 */
[----:B------:R-:W-:Y:S04]  /*7570*/  STL [R1+0x40], R10 ;  /* 0x0000400a01007387 */ /* 0x000fe80000100800 */
[----:B------:R-:W-:Y:S04]  /*7580*/  STL [R1+0x5c], R12 ;  /* 0x00005c0c01007387 */ /* 0x000fe80000100800 */
[----:B------:R-:W2:Y:S01]  /*7590*/  LDL.LU R37, [R1+0x4b8] ;  /* 0x0004b80001257983 */ /* 0x000ea20000300800 */
[----:B------:R-:W-:-:S13]  /*75a0*/  ISETP.GT.U32.AND P0, PT, R24, R2, PT ;  /* 0x000000021800720c */ /* 0x000fda0003f04070 */
[----:B------:R-:W-:Y:S01]  /*75b0*/  @!P0 IMAD.IADD R2, R2, 0x1, -R24 ;  /* 0x0000000102028824 */ /* 0x000fe200078e0a18 */
[----:B------:R-:W-:-:S13]  /*75c0*/  ISETP.GT.U32.AND P0, PT, R24, R7, PT ;  /* 0x000000071800720c */ /* 0x000fda0003f04070 */
[----:B------:R-:W-:Y:S01]  /*75d0*/  @!P0 IMAD.IADD R7, R7, 0x1, -R24 ;  /* 0x0000000107078824 */ /* 0x000fe200078e0a18 */
[----:B------:R-:W-:Y:S02]  /*75e0*/  ISETP.GE.AND P0, PT, R43, RZ, PT ;  /* 0x000000ff2b00720c */ /* 0x000fe40003f06270 */
[----:B------:R-:W2:Y:S01]  /*75f0*/  LDL.LU R43, [R1+0x4bc] ;  /* 0x0004bc00012b7983 */ /* 0x000ea20000300800 */
[----:B------:R-:W-:Y:S02]  /*7600*/  IABS R4, R38 ;  /* 0x0000002600047213 */ /* 0x000fe40000000000 */
[----:B------:R-:W-:Y:S01]  /*7610*/  ISETP.GT.U32.AND P6, PT, R24, R9, PT ;  /* 0x000000091800720c */ /* 0x000fe20003fc4070 */
[----:B------:R-:W2:Y:S02]  /*7620*/  LDL.LU R61, [R1+0x4c0] ;  /* 0x0004c000013d7983 */ /* 0x000ea40000300800 */
[----:B0-----:R-:W-:Y:S01]  /*7630*/  IMAD.HI.U32 R14, R20, R4, RZ ;  /* 0x00000004140e7227 */ /* 0x001fe200078e00ff */
[----:B------:R-:W-:Y:S01]  /*7640*/  ISETP.GT.U32.AND P3, PT, R24, R2, PT ;  /* 0x000000021800720c */ /* 0x000fe20003f64070 */
[----:B------:R-:W2:Y:S02]  /*7650*/  LDL.LU R17, [R1+0x4c4] ;  /* 0x0004c40001117983 */ /* 0x000ea40000300800 */
[----:B------:R-:W-:-:S04]  /*7660*/  IMAD.MOV R14, RZ, RZ, -R14 ;  /* 0x000000ffff0e7224 */ /* 0x000fc800078e0a0e */
[----:B------:R-:W-:-:S05]  /*7670*/  IMAD R4, R24, R14, R4 ;  /* 0x0000000e18047224 */ /* 0x000fca00078e0204 */
[----:B------:R-:W-:Y:S01]  /*7680*/  ISETP.GT.U32.AND P4, PT, R24, R4, PT ;  /* 0x000000041800720c */ /* 0x000fe20003f84070 */
[----:B------:R-:W-:-:S12]  /*7690*/  @!P6 IMAD.IADD R9, R9, 0x1, -R24 ;  /* 0x000000010909e824 */ /* 0x000fd800078e0a18 */
[----:B------:R-:W-:-:S05]  /*76a0*/  @!P4 IMAD.IADD R4, R4, 0x1, -R24 ;  /* 0x000000010404c824 */ /* 0x000fca00078e0a18 */
[----:B------:R-:W-:Y:S01]  /*76b0*/  ISETP.GT.U32.AND P6, PT, R24, R4, PT ;  /* 0x000000041800720c */ /* 0x000fe20003fc4070 */
[----:B------:R-:W-:Y:S02]  /*76c0*/  @!P2 IMAD.MOV R7, RZ, RZ, -R7 ;  /* 0x000000ffff07a224 */ /* 0x000fe400078e0a07 */
[--C-:B------:R-:W-:Y:S01]  /*76d0*/  @!P3 IMAD.IADD R2, R2, 0x1, -R24.reuse ;  /* 0x000000010202b824 */ /* 0x100fe200078e0a18 */
[----:B------:R-:W-:Y:S02]  /*76e0*/  ISETP.GE.AND P5, PT, R38, RZ, PT ;  /* 0x000000ff2600720c */ /* 0x000fe40003fa6270 */
[----:B------:R0:W-:Y:S07]  /*76f0*/  STL [R1+0x58], R7 ;  /* 0x0000580701007387 */ /* 0x0001ee0000100800 */
[----:B------:R-:W-:-:S02]  /*7700*/  @!P6 IMAD.IADD R4, R4, 0x1, -R24 ;  /* 0x000000010404e824 */ /* 0x000fc400078e0a18 */
[----:B0-----:R-:W-:-:S04]  /*7710*/  IMAD.MOV.U32 R7, RZ, RZ, R2 ;  /* 0x000000ffff077224 */ /* 0x001fc800078e0002 */
[----:B------:R-:W-:Y:S02]  /*7720*/  @!P1 IMAD.MOV R7, RZ, RZ, -R7 ;  /* 0x000000ffff079224 */ /* 0x000fe400078e0a07 */
[----:B------:R-:W-:-:S03]  /*7730*/  IMAD.MOV.U32 R8, RZ, RZ, R4 ;  /* 0x000000ffff087224 */ /* 0x000fc600078e0004 */
[----:B------:R0:W-:Y:S01]  /*7740*/  STL [R1+0x4c], R7 ;  /* 0x00004c0701007387 */ /* 0x0001e20000100800 */
[----:B---3--:R-:W-:-:S03]  /*7750*/  IABS R13, R46 ;  /* 0x0000002e000d7213 */ /* 0x008fc60000000000 */
[----:B------:R-:W3:Y:S02]  /*7760*/  LDL.LU R21, [R1+0x4c8] ;  /* 0x0004c80001157983 */ /* 0x000ee40000300800 */
[----:B------:R-:W-:Y:S01]  /*7770*/  IMAD.HI.U32 R6, R20, R13, RZ ;  /* 0x0000000d14067227 */ /* 0x000fe200078e00ff */
[----:B----4-:R-:W-:Y:S01]  /*7780*/  IABS R19, R48 ;  /* 0x0000003000137213 */ /* 0x010fe20000000000 */
[----:B------:R-:W4:Y:S02]  /*7790*/  LDL.LU R30, [R1+0x4cc] ;  /* 0x0004cc00011e7983 */ /* 0x000f240000300800 */
[----:B------:R-:W-:Y:S01]  /*77a0*/  IMAD.MOV R6, RZ, RZ, -R6 ;  /* 0x000000ffff067224 */ /* 0x000fe200078e0a06 */
[----:B------:R-:W-:Y:S01]  /*77b0*/  ISETP.GE.AND P4, PT, R46, RZ, PT ;  /* 0x000000ff2e00720c */ /* 0x000fe20003f86270 */
[----:B------:R-:W-:Y:S01]  /*77c0*/  @!P5 IMAD.MOV R8, RZ, RZ, -R8 ;  /* 0x000000ffff08d224 */ /* 0x000fe200078e0a08 */
[C---:B------:R-:W-:Y:S01]  /*77d0*/  ISETP.GT.U32.AND P2, PT, R24.reuse, R9, PT ;  /* 0x000000091800720c */ /* 0x040fe20003f44070 */
[----:B------:R-:W-:Y:S01]  /*77e0*/  IMAD R13, R24, R6, R13 ;  /* 0x00000006180d7224 */ /* 0x000fe200078e020d */
[----:B------:R-:W-:Y:S01]  /*77f0*/  ISETP.GE.AND P1, PT, R48, RZ, PT ;  /* 0x000000ff3000720c */ /* 0x000fe20003f26270 */
[----:B------:R-:W-:Y:S01]  /*7800*/  IMAD.HI.U32 R6, R20, R19, RZ ;  /* 0x0000001314067227 */ /* 0x000fe200078e00ff */
[----:B------:R-:W3:Y:S03]  /*7810*/  LDL.LU R33, [R1+0x4d0] ;  /* 0x0004d00001217983 */ /* 0x000ee60000300800 */
[----:B------:R-:W-:Y:S01]  /*7820*/  IMAD.MOV R6, RZ, RZ, -R6 ;  /* 0x000000ffff067224 */ /* 0x000fe200078e0a06 */
[----:B------:R-:W3:Y:S03]  /*7830*/  LDL.LU R48, [R1+0x4d4] ;  /* 0x0004d40001307983 */ /* 0x000ee60000300800 */
[----:B------:R-:W-:-:S05]  /*7840*/  IMAD R19, R24, R6, R19 ;  /* 0x0000000618137224 */ /* 0x000fca00078e0213 */
[----:B------:R-:W-:-:S13]  /*7850*/  ISETP.GT.U32.AND P6, PT, R24, R19, PT ;  /* 0x000000131800720c */ /* 0x000fda0003fc4070 */
[----:B------:R-:W-:-:S05]  /*7860*/  @!P6 IMAD.IADD R19, R19, 0x1, -R24 ;  /* 0x000000011313e824 */ /* 0x000fca00078e0a18 */
[----:B------:R-:W-:-:S13]  /*7870*/  ISETP.GT.U32.AND P5, PT, R24, R19, PT ;  /* 0x000000131800720c */ /* 0x000fda0003fa4070 */
[--C-:B------:R-:W-:Y:S02]  /*7880*/  @!P5 IMAD.IADD R19, R19, 0x1, -R24.reuse ;  /* 0x000000011313d824 */ /* 0x100fe400078e0a18 */
[----:B------:R-:W-:-:S04]  /*7890*/  @!P2 IMAD.IADD R9, R9, 0x1, -R24 ;  /* 0x000000010909a824 */ /* 0x000fc800078e0a18 */
[----:B------:R-:W-:Y:S01]  /*78a0*/  @!P0 IMAD.MOV R9, RZ, RZ, -R9 ;  /* 0x000000ffff098224 */ /* 0x000fe200078e0a09 */
[----:B------:R1:W-:Y:S01]  /*78b0*/  STL [R1+0x38], R8 ;  /* 0x0000380801007387 */ /* 0x0003e20000100800 */
[----:B--2---:R-:W-:-:S05]  /*78c0*/  IABS R46, R37 ;  /* 0x00000025002e7213 */ /* 0x004fca0000000000 */
[----:B0-----:R-:W-:-:S04]  /*78d0*/  IMAD.HI.U32 R7, R20, R46, RZ ;  /* 0x0000002e14077227 */ /* 0x001fc800078e00ff */
[----:B------:R-:W-:-:S04]  /*78e0*/  IMAD.MOV R7, RZ, RZ, -R7 ;  /* 0x000000ffff077224 */ /* 0x000fc800078e0a07 */
[----:B------:R-:W-:-:S05]  /*78f0*/  IMAD R46, R24, R7, R46 ;  /* 0x00000007182e7224 */ /* 0x000fca00078e022e */
[----:B------:R-:W-:-:S13]  /*7900*/  ISETP.GT.U32.AND P5, PT, R24, R46, PT ;  /* 0x0000002e1800720c */ /* 0x000fda0003fa4070 */
[----:B------:R-:W-:-:S05]  /*7910*/  @!P5 IMAD.IADD R46, R46, 0x1, -R24 ;  /* 0x000000012e2ed824 */ /* 0x000fca00078e0a18 */
[----:B------:R-:W-:Y:S02]  /*7920*/  ISETP.GT.U32.AND P0, PT, R24, R46, PT ;  /* 0x0000002e1800720c */ /* 0x000fe40003f04070 */
[----:B------:R-:W-:Y:S02]  /*7930*/  IABS R27, R53 ;  /* 0x00000035001b7213 */ /* 0x000fe40000000000 */
[----:B------:R-:W-:Y:S02]  /*7940*/  ISETP.GE.AND P2, PT, R53, RZ, PT ;  /* 0x000000ff3500720c */ /* 0x000fe40003f46270 */
[----:B------:R-:W-:-:S07]  /*7950*/  IABS R53, R43 ;  /* 0x0000002b00357213 */ /* 0x000fce0000000000 */
[----:B------:R-:W-:Y:S01]  /*7960*/  @!P0 IMAD.IADD R46, R46, 0x1, -R24 ;  /* 0x000000012e2e8824 */ /* 0x000fe200078e0a18 */
[----:B------:R-:W-:Y:S02]  /*7970*/  ISETP.GE.AND P0, PT, R43, RZ, PT ;  /* 0x000000ff2b00720c */ /* 0x000fe40003f06270 */
[----:B------:R-:W2:Y:S01]  /*7980*/  LDL.LU R43, [R1+0x4d8] ;  /* 0x0004d800012b7983 */ /* 0x000ea20000300800 */
[----:B------:R-:W-:Y:S01]  /*7990*/  ISETP.GT.U32.AND P3, PT, R24, R13, PT ;  /* 0x0000000d1800720c */ /* 0x000fe20003f64070 */
[----:B------:R-:W-:-:S12]  /*79a0*/  IMAD.HI.U32 R2, R20, R27, RZ ;  /* 0x0000001b14027227 */ /* 0x000fd800078e00ff */
[----:B------:R-:W-:-:S05]  /*79b0*/  @!P3 IMAD.IADD R13, R13, 0x1, -R24 ;  /* 0x000000010d0db824 */ /* 0x000fca00078e0a18 */
[----:B------:R-:W-:Y:S01]  /*79c0*/  ISETP.GT.U32.AND P3, PT, R24, R13, PT ;  /* 0x0000000d1800720c */ /* 0x000fe20003f64070 */
[----:B------:R-:W-:-:S04]  /*79d0*/  IMAD.MOV R2, RZ, RZ, -R2 ;  /* 0x000000ffff027224 */ /* 0x000fc800078e0a02 */
[----:B------:R-:W-:Y:S01]  /*79e0*/  IMAD R27, R24, R2, R27 ;  /* 0x00000002181b7224 */ /* 0x000fe200078e021b */
[----:B------:R-:W-:-:S07]  /*79f0*/  IABS R38, R35 ;  /* 0x0000002300267213 */ /* 0x000fce0000000000 */
[----:B------:R-:W-:Y:S01]  /*7a00*/  @!P3 IMAD.IADD R13, R13, 0x1, -R24 ;  /* 0x000000010d0db824 */ /* 0x000fe200078e0a18 */
[----:B------:R-:W-:Y:S01]  /*7a10*/  ISETP.GT.U32.AND P3, PT, R24, R27, PT ;  /* 0x0000001b1800720c */ /* 0x000fe20003f64070 */
[----:B------:R-:W-:Y:S01]  /*7a20*/  IMAD.HI.U32 R6, R20, R38, RZ ;  /* 0x0000002614067227 */ /* 0x000fe200078e00ff */
[----:B------:R-:W-:-:S03]  /*7a30*/  IABS R2, R61 ;  /* 0x0000003d00027213 */ /* 0x000fc60000000000 */
[----:B------:R-:W-:-:S08]  /*7a40*/  IMAD.MOV R6, RZ, RZ, -R6 ;  /* 0x000000ffff067224 */ /* 0x000fd000078e0a06 */
[----:B------:R-:W-:Y:S02]  /*7a50*/  @!P3 IMAD.IADD R27, R27, 0x1, -R24 ;  /* 0x000000011b1bb824 */ /* 0x000fe400078e0a18 */
[----:B------:R-:W-:Y:S02]  /*7a60*/  IMAD R38, R24, R6, R38 ;  /* 0x0000000618267224 */ /* 0x000fe400078e0226 */
[----:B------:R-:W-:Y:S01]  /*7a70*/  IMAD.HI.U32 R6, R20, R53, RZ ;  /* 0x0000003514067227 */ /* 0x000fe200078e00ff */
[----:B------:R-:W-:-:S03]  /*7a80*/  ISETP.GT.U32.AND P3, PT, R24, R27, PT ;  /* 0x0000001b1800720c */ /* 0x000fc60003f64070 */
[----:B------:R-:W-:Y:S01]  /*7a90*/  IMAD.HI.U32 R4, R20, R2, RZ ;  /* 0x0000000214047227 */ /* 0x000fe200078e00ff */
[----:B------:R-:W-:-:S03]  /*7aa0*/  IABS R29, R17 ;  /* 0x00000011001d7213 */ /* 0x000fc60000000000 */
[----:B------:R-:W-:Y:S01]  /*7ab0*/  IMAD.MOV R6, RZ, RZ, -R6 ;  /* 0x000000ffff067224 */ /* 0x000fe200078e0a06 */
[C---:B------:R-:W-:Y:S01]  /*7ac0*/  ISETP.GT.U32.AND P6, PT, R24.reuse, R38, PT ;  /* 0x000000261800720c */ /* 0x040fe20003fc4070 */
[----:B------:R-:W-:Y:S02]  /*7ad0*/  IMAD.MOV R4, RZ, RZ, -R4 ;  /* 0x000000ffff047224 */ /* 0x000fe400078e0a04 */
[C---:B------:R-:W-:Y:S02]  /*7ae0*/  IMAD R53, R24.reuse, R6, R53 ;  /* 0x0000000618357224 */ /* 0x040fe400078e0235 */
[----:B------:R-:W-:Y:S02]  /*7af0*/  IMAD R2, R24, R4, R2 ;  /* 0x0000000418027224 */ /* 0x000fe400078e0202 */
[----:B------:R-:W-:-:S04]  /*7b00*/  IMAD.HI.U32 R4, R20, R29, RZ ;  /* 0x0000001d14047227 */ /* 0x000fc800078e00ff */
[----:B------:R-:W-:Y:S01]  /*7b10*/  @!P3 IMAD.IADD R27, R27, 0x1, -R24 ;  /* 0x000000011b1bb824 */ /* 0x000fe200078e0a18 */
[----:B------:R-:W-:Y:S01]  /*7b20*/  ISETP.GT.U32.AND P3, PT, R24, R53, PT ;  /* 0x000000351800720c */ /* 0x000fe20003f64070 */
[----:B------:R-:W-:Y:S01]  /*7b30*/  IMAD.MOV R4, RZ, RZ, -R4 ;  /* 0x000000ffff047224 */ /* 0x000fe200078e0a04 */
[----:B------:R-:W-:-:S03]  /*7b40*/  @!P6 IADD3 R38, PT, PT, R38, -R24, RZ ;  /* 0x800000182626e210 */ /* 0x000fc60007ffe0ff */
[C---:B------:R-:W-:Y:S01]  /*7b50*/  IMAD R29, R24.reuse, R4, R29 ;  /* 0x00000004181d7224 */ /* 0x040fe200078e021d */
[----:B------:R-:W-:-:S04]  /*7b60*/  ISETP.GT.U32.AND P6, PT, R24, R38, PT ;  /* 0x000000261800720c */ /* 0x000fc80003fc4070 */
[----:B------:R-:W-:-:S03]  /*7b70*/  ISETP.GT.U32.AND P5, PT, R24, R29, PT ;  /* 0x0000001d1800720c */ /* 0x000fc60003fa4070 */
[----:B------:R-:W-:Y:S01]  /*7b80*/  @!P3 IMAD.IADD R53, R53, 0x1, -R24 ;  /* 0x000000013535b824 */ /* 0x000fe200078e0a18 */
[----:B------:R-:W-:Y:S02]  /*7b90*/  ISETP.GE.AND P3, PT, R35, RZ, PT ;  /* 0x000000ff2300720c */ /* 0x000fe40003f66270 */
[----:B----4-:R-:W-:-:S03]  /*7ba0*/  IABS R14, R30 ;  /* 0x0000001e000e7213 */ /* 0x010fc60000000000 */
[----:B------:R-:W-:Y:S01]  /*7bb0*/  @!P6 IMAD.IADD R38, R38, 0x1, -R24 ;  /* 0x000000012626e824 */ /* 0x000fe200078e0a18 */
[----:B------:R-:W4:Y:S01]  /*7bc0*/  LDL.LU R35, [R1+0x4dc] ;  /* 0x0004dc0001237983 */ /* 0x000f220000300800 */
[----:B------:R-:W-:-:S04]  /*7bd0*/  IMAD.HI.U32 R7, R20, R14, RZ ;  /* 0x0000000e14077227 */ /* 0x000fc800078e00ff */
[----:B------:R-:W-:Y:S02]  /*7be0*/  IMAD.MOV R7, RZ, RZ, -R7 ;  /* 0x000000ffff077224 */ /* 0x000fe400078e0a07 */
[----:B------:R-:W-:Y:S02]  /*7bf0*/  @!P5 IMAD.IADD R29, R29, 0x1, -R24 ;  /* 0x000000011d1dd824 */ /* 0x000fe400078e0a18 */
[C---:B------:R-:W-:Y:S02]  /*7c00*/  IMAD R14, R24.reuse, R7, R14 ;  /* 0x00000007180e7224 */ /* 0x040fe400078e020e */
[----:B------:R-:W-:Y:S01]  /*7c10*/  @!P4 IMAD.MOV R13, RZ, RZ, -R13 ;  /* 0x000000ffff0dc224 */ /* 0x000fe200078e0a0d */
[C---:B------:R-:W-:Y:S01]  /*7c20*/  ISETP.GT.U32.AND P4, PT, R24.reuse, R53, PT ;  /* 0x000000351800720c */ /* 0x040fe20003f84070 */
[----:B------:R-:W-:Y:S01]  /*7c30*/  @!P1 IMAD.MOV R19, RZ, RZ, -R19 ;  /* 0x000000ffff139224 */ /* 0x000fe200078e0a13 */
[C---:B------:R-:W-:Y:S01]  /*7c40*/  ISETP.GT.U32.AND P1, PT, R24.reuse, R29, PT ;  /* 0x0000001d1800720c */ /* 0x040fe20003f24070 */
[----:B------:R-:W-:Y:S01]  /*7c50*/  @!P3 IMAD.MOV R38, RZ, RZ, -R38 ;  /* 0x000000ffff26b224 */ /* 0x000fe200078e0a26 */
[----:B------:R-:W-:-:S02]  /*7c60*/  ISETP.GT.U32.AND P3, PT, R24, R14, PT ;  /* 0x0000000e1800720c */ /* 0x000fc40003f64070 */
[----:B------:R-:W-:-:S07]  /*7c70*/  ISETP.GT.U32.AND P6, PT, R24, R2, PT ;  /* 0x000000021800720c */ /* 0x000fce0003fc4070 */
[--C-:B------:R-:W-:Y:S02]  /*7c80*/  @!P4 IMAD.IADD R53, R53, 0x1, -R24.reuse ;  /* 0x000000013535c824 */ /* 0x100fe400078e0a18 */
[--C-:B------:R-:W-:Y:S01]  /*7c90*/  @!P1 IMAD.IADD R29, R29, 0x1, -R24.reuse ;  /* 0x000000011d1d9824 */ /* 0x100fe200078e0a18 */
[----:B------:R-:W-:Y:S01]  /*7ca0*/  ISETP.GE.AND P1, PT, R17, RZ, PT ;  /* 0x000000ff1100720c */ /* 0x000fe20003f26270 */
[--C-:B------:R-:W-:Y:S02]  /*7cb0*/  @!P3 IMAD.IADD R14, R14, 0x1, -R24.reuse ;  /* 0x000000010e0eb824 */ /* 0x100fe400078e0a18 */
[----:B------:R-:W-:Y:S02]  /*7cc0*/  @!P0 IMAD.MOV R53, RZ, RZ, -R53 ;  /* 0x000000ffff358224 */ /* 0x000fe400078e0a35 */
[----:B------:R-:W-:Y:S01]  /*7cd0*/  @!P6 IMAD.IADD R2, R2, 0x1, -R24 ;  /* 0x000000010202e824 */ /* 0x000fe200078e0a18 */
[----:B------:R-:W-:Y:S02]  /*7ce0*/  ISETP.GT.U32.AND P0, PT, R24, R14, PT ;  /* 0x0000000e1800720c */ /* 0x000fe40003f04070 */
[----:B------:R-:W-:-:S02]  /*7cf0*/  ISETP.GE.AND P6, PT, R37, RZ, PT ;  /* 0x000000ff2500720c */ /* 0x000fc40003fc6270 */
[----:B------:R-:W4:Y:S01]  /*7d00*/  LDL.LU R37, [R1+0x4e0] ;  /* 0x0004e00001257983 */ /* 0x000f220000300800 */
[----:B---3--:R-:W-:Y:S02]  /*7d10*/  IABS R18, R48 ;  /* 0x0000003000127213 */ /* 0x008fe40000000000 */
[----:B------:R-:W-:Y:S01]  /*7d20*/  @!P1 IMAD.MOV R29, RZ, RZ, -R29 ;  /* 0x000000ffff1d9224 */ /* 0x000fe200078e0a1d */
[----:B------:R-:W-:Y:S02]  /*7d30*/  ISETP.GE.AND P1, PT, R48, RZ, PT ;  /* 0x000000ff3000720c */ /* 0x000fe40003f26270 */
[----:B------:R-:W3:Y:S03]  /*7d40*/  LDL.LU R48, [R1+0x4e4] ;  /* 0x0004e40001307983 */ /* 0x000ee60000300800 */
[----:B------:R-:W-:Y:S01]  /*7d50*/  @!P0 IMAD.IADD R14, R14, 0x1, -R24 ;  /* 0x000000010e0e8824 */ /* 0x000fe200078e0a18 */
[----:B------:R-:W-:-:S13]  /*7d60*/  ISETP.GT.U32.AND P5, PT, R24, R2, PT ;  /* 0x000000021800720c */ /* 0x000fda0003fa4070 */
[----:B------:R-:W-:Y:S01]  /*7d70*/  @!P5 IMAD.IADD R2, R2, 0x1, -R24 ;  /* 0x000000010202d824 */ /* 0x000fe200078e0a18 */
[----:B------:R-:W-:Y:S02]  /*7d80*/  ISETP.GE.AND P5, PT, R61, RZ, PT ;  /* 0x000000ff3d00720c */ /* 0x000fe40003fa6270 */
[----:B--2---:R-:W-:Y:S02]  /*7d90*/  IABS R12, R43 ;  /* 0x0000002b000c7213 */ /* 0x004fe40000000000 */
[----:B------:R-:W-:Y:S02]  /*7da0*/  ISETP.GE.AND P0, PT, R43, RZ, PT ;  /* 0x000000ff2b00720c */ /* 0x000fe40003f06270 */
[----:B------:R-:W2:Y:S04]  /*7db0*/  LDL.LU R43, [R1+0x4e8] ;  /* 0x0004e800012b7983 */ /* 0x000ea80000300800 */
        /* <DEDUP_REMOVED lines=8> */
[----:B------:R-:W2:Y:S01]  /*7e40*/  LDL.LU R60, [R1+0x50c] ;  /* 0x00050c00013c7983 */ /* 0x000ea20000300800 */
[----:B-1----:R-:W-:-:S02]  /*7e50*/  IABS R8, R21 ;  /* 0x0000001500087213 */ /* 0x002fc40000000000 */
[----:B------:R-:W-:Y:S01]  /*7e60*/  IABS R6, R33 ;  /* 0x0000002100067213 */ /* 0x000fe20000000000 */
[----:B------:R-:W-:Y:S01]  /*7e70*/  @!P2 IMAD.MOV R27, RZ, RZ, -R27 ;  /* 0x000000ffff1ba224 */ /* 0x000fe200078e0a1b */
[----:B------:R-:W-:Y:S01]  /*7e80*/  ISETP.GE.AND P3, PT, R30, RZ, PT ;  /* 0x000000ff1e00720c */ /* 0x000fe20003f66270 */
[----:B------:R-:W-:-:S04]  /*7e90*/  IMAD.HI.U32 R10, R20, R8, RZ ;  /* 0x00000008140a7227 */ /* 0x000fc800078e00ff */
[----:B------:R-:W-:Y:S01]  /*7ea0*/  @!P6 IMAD.MOV R46, RZ, RZ, -R46 ;  /* 0x000000ffff2ee224 */ /* 0x000fe200078e0a2e */
[----:B------:R-:W-:Y:S01]  /*7eb0*/  @!P5 IADD3 R2, PT, PT, -R2, RZ, RZ ;  /* 0x000000ff0202d210 */ /* 0x000fe20007ffe1ff */
[C---:B------:R-:W-:Y:S01]  /*7ec0*/  IMAD.HI.U32 R4, R20.reuse, R6, RZ ;  /* 0x0000000614047227 */ /* 0x040fe200078e00ff */
[----:B------:R-:W2:Y:S03]  /*7ed0*/  LDL.LU R47, [R1+0x88] ;  /* 0x00008800012f7983 */ /* 0x000ea60000300800 */
[----:B------:R-:W-:Y:S02]  /*7ee0*/  IMAD.MOV R10, RZ, RZ, -R10 ;  /* 0x000000ffff0a7224 */ /* 0x000fe400078e0a0a */
[----:B------:R-:W-:-:S04]  /*7ef0*/  IMAD.HI.U32 R15, R20, R12, RZ ;  /* 0x0000000c140f7227 */ /* 0x000fc800078e00ff */
[----:B------:R-:W-:Y:S01]  /*7f00*/  @!P3 IMAD.MOV R14, RZ, RZ, -R14 ;  /* 0x000000ffff0eb224 */ /* 0x000fe200078e0a0e */
[----:B------:R-:W-:Y:S01]  /*7f10*/  ISETP.GE.AND P5, PT, R33, RZ, PT ;  /* 0x000000ff2100720c */ /* 0x000fe20003fa6270 */
[----:B------:R-:W-:Y:S01]  /*7f20*/  IMAD.MOV R4, RZ, RZ, -R4 ;  /* 0x000000ffff047224 */ /* 0x000fe200078e0a04 */
[----:B------:R-:W2:Y:S01]  /*7f30*/  LDL.LU R45, [R1+0x84] ;  /* 0x00008400012d7983 */ /* 0x000ea20000300800 */
[C---:B------:R-:W-:Y:S02]  /*7f40*/  IMAD R8, R24.reuse, R10, R8 ;  /* 0x0000000a18087224 */ /* 0x040fe400078e0208 */
[C---:B------:R-:W-:Y:S01]  /*7f50*/  IMAD R6, R24.reuse, R4, R6 ;  /* 0x0000000418067224 */ /* 0x040fe200078e0206 */
[----:B------:R-:W2:Y:S02]  /*7f60*/  LDL.LU R44, [R1+0x80] ;  /* 0x00008000012c7983 */ /* 0x000ea40000300800 */
[C---:B------:R-:W-:Y:S02]  /*7f70*/  ISETP.GT.U32.AND P2, PT, R24.reuse, R8, PT ;  /* 0x000000081800720c */ /* 0x040fe40003f44070 */
[----:B------:R-:W-:Y:S01]  /*7f80*/  ISETP.GT.U32.AND P4, PT, R24, R6, PT ;  /* 0x000000061800720c */ /* 0x000fe20003f84070 */
[----:B------:R-:W-:-:S10]  /*7f90*/  IMAD.HI.U32 R4, R20, R18, RZ ;  /* 0x0000001214047227 */ /* 0x000fd400078e00ff */
[--C-:B------:R-:W-:Y:S02]  /*7fa0*/  @!P2 IMAD.IADD R8, R8, 0x1, -R24.reuse ;  /* 0x000000010808a824 */ /* 0x100fe400078e0a18 */
[----:B------:R-:W-:-:S03]  /*7fb0*/  @!P4 IMAD.IADD R6, R6, 0x1, -R24 ;  /* 0x000000010606c824 */ /* 0x000fc600078e0a18 */
[----:B------:R-:W-:Y:S01]  /*7fc0*/  ISETP.GT.U32.AND P4, PT, R24, R8, PT ;  /* 0x000000081800720c */ /* 0x000fe20003f84070 */
[----:B------:R-:W-:-:S04]  /*7fd0*/  IMAD.MOV R4, RZ, RZ, -R4 ;  /* 0x000000ffff047224 */ /* 0x000fc800078e0a04 */
[----:B------:R-:W-:Y:S01]  /*7fe0*/  IMAD R18, R24, R4, R18 ;  /* 0x0000000418127224 */ /* 0x000fe200078e0212 */
[----:B------:R-:W-:-:S07]  /*7ff0*/  ISETP.GE.AND P2, PT, R21, RZ, PT ;  /* 0x000000ff1500720c */ /* 0x000fce0003f46270 */
[----:B------:R-:W-:Y:S01]  /*8000*/  @!P4 IMAD.IADD R8, R8, 0x1, -R24 ;  /* 0x000000010808c824 */ /* 0x000fe200078e0a18 */
[----:B------:R-:W-:Y:S02]  /*8010*/  ISETP.GT.U32.AND P4, PT, R24, R18, PT ;  /* 0x000000121800720c */ /* 0x000fe40003f84070 */
[----:B----4-:R-:W-:Y:S01]  /*8020*/  IABS R21, R35 ;  /* 0x0000002300157213 */ /* 0x010fe20000000000 */
[----:B------:R-:W-:Y:S02]  /*8030*/  IMAD.MOV R15, RZ, RZ, -R15 ;  /* 0x000000ffff0f7224 */ /* 0x000fe400078e0a0f */
[----:B------:R-:W-:Y:S02]  /*8040*/  @!P2 IMAD.MOV R8, RZ, RZ, -R8 ;  /* 0x000000ffff08a224 */ /* 0x000fe400078e0a08 */
[----:B------:R-:W-:-:S06]  /*8050*/  IMAD.HI.U32 R10, R20, R21, RZ ;  /* 0x00000015140a7227 */ /* 0x000fcc00078e00ff */
[----:B------:R-:W-:-:S05]  /*8060*/  @!P4 IMAD.IADD R18, R18, 0x1, -R24 ;  /* 0x000000011212c824 */ /* 0x000fca00078e0a18 */
[C---:B------:R-:W-:Y:S01]  /*8070*/  ISETP.GT.U32.AND P2, PT, R24.reuse, R18, PT ;  /* 0x000000121800720c */ /* 0x040fe20003f44070 */
[----:B------:R-:W-:Y:S02]  /*8080*/  IMAD.MOV R10, RZ, RZ, -R10 ;  /* 0x000000ffff0a7224 */ /* 0x000fe400078e0a0a */
[C---:B------:R-:W-:Y:S02]  /*8090*/  IMAD R12, R24.reuse, R15, R12 ;  /* 0x0000000f180c7224 */ /* 0x040fe400078e020c */
[----:B------:R-:W-:-:S03]  /*80a0*/  IMAD R21, R24, R10, R21 ;  /* 0x0000000a18157224 */ /* 0x000fc600078e0215 */
[----:B------:R-:W-:Y:S02]  /*80b0*/  ISETP.GT.U32.AND P3, PT, R24, R12, PT ;  /* 0x0000000c1800720c */ /* 0x000fe40003f64070 */
[----:B------:R-:W-:-:S03]  /*80c0*/  IABS R4, R37 ;  /* 0x0000002500047213 */ /* 0x000fc60000000000 */
[----:B------:R-:W-:Y:S01]  /*80d0*/  @!P2 IMAD.IADD R18, R18, 0x1, -R24 ;  /* 0x000000011212a824 */ /* 0x000fe200078e0a18 */
[----:B------:R-:W-:Y:S01]  /*80e0*/  ISETP.GT.U32.AND P2, PT, R24, R21, PT ;  /* 0x000000151800720c */ /* 0x000fe20003f44070 */
[----:B------:R-:W-:Y:S01]  /*80f0*/  IMAD.HI.U32 R7, R20, R4, RZ ;  /* 0x0000000414077227 */ /* 0x000fe200078e00ff */
[----:B---3--:R-:W-:-:S03]  /*8100*/  IABS R15, R48 ;  /* 0x00000030000f7213 */ /* 0x008fc60000000000 */
[----:B------:R-:W-:Y:S02]  /*8110*/  IMAD.MOV R7, RZ, RZ, -R7 ;  /* 0x000000ffff077224 */ /* 0x000fe400078e0a07 */
[----:B------:R-:W-:Y:S02]  /*8120*/  @!P3 IMAD.IADD R12, R12, 0x1, -R24 ;  /* 0x000000010c0cb824 */ /* 0x000fe400078e0a18 */
[----:B------:R-:W-:Y:S02]  /*8130*/  IMAD R4, R24, R7, R4 ;  /* 0x0000000718047224 */ /* 0x000fe400078e0204 */
[----:B------:R-:W-:Y:S01]  /*8140*/  IMAD.HI.U32 R7, R20, R15, RZ ;  /* 0x0000000f14077227 */ /* 0x000fe200078e00ff */
[----:B------:R-:W-:-:S03]  /*8150*/  ISETP.GT.U32.AND P3, PT, R24, R12, PT ;  /* 0x0000000c1800720c */ /* 0x000fc60003f64070 */
[----:B------:R-:W-:Y:S02]  /*8160*/  @!P2 IMAD.IADD R21, R21, 0x1, -R24 ;  /* 0x000000011515a824 */ /* 0x000fe400078e0a18 */
[----:B------:R-:W-:-:S03]  /*8170*/  IMAD.MOV R7, RZ, RZ, -R7 ;  /* 0x000000ffff077224 */ /* 0x000fc600078e0a07 */
[C---:B------:R-:W-:Y:S01]  /*8180*/  ISETP.GT.U32.AND P2, PT, R24.reuse, R21, PT ;  /* 0x000000151800720c */ /* 0x040fe20003f44070 */
[C---:B------:R-:W-:Y:S01]  /*8190*/  IMAD R15, R24.reuse, R7, R15 ;  /* 0x00000007180f7224 */ /* 0x040fe200078e020f */
[----:B------:R-:W-:-:S03]  /*81a0*/  ISETP.GT.U32.AND P6, PT, R24, R6, PT ;  /* 0x000000061800720c */ /* 0x000fc60003fc4070 */
[----:B------:R-:W-:Y:S01]  /*81b0*/  @!P3 IMAD.IADD R12, R12, 0x1, -R24 ;  /* 0x000000010c0cb824 */ /* 0x000fe200078e0a18 */
[----:B------:R-:W-:Y:S01]  /*81c0*/  ISETP.GT.U32.AND P3, PT, R24, R15, PT ;  /* 0x0000000f1800720c */ /* 0x000fe20003f64070 */
[----:B------:R-:W-:-:S06]  /*81d0*/  @!P1 IMAD.MOV R18, RZ, RZ, -R18 ;  /* 0x000000ffff129224 */ /* 0x000fcc00078e0a12 */
[--C-:B------:R-:W-:Y:S02]  /*81e0*/  @!P2 IMAD.IADD R21, R21, 0x1, -R24.reuse ;  /* 0x000000011515a824 */ /* 0x100fe400078e0a18 */
[----:B------:R-:W-:Y:S01]  /*81f0*/  @!P6 IMAD.IADD R6, R6, 0x1, -R24 ;  /* 0x000000010606e824 */ /* 0x000fe200078e0a18 */
[----:B------:R-:W-:-:S03]  /*8200*/  ISETP.GT.U32.AND P1, PT, R24, R4, PT ;  /* 0x000000041800720c */ /* 0x000fc60003f24070 */
[----:B------:R-:W-:Y:S01]  /*8210*/  @!P5 IMAD.MOV R6, RZ, RZ, -R6 ;  /* 0x000000ffff06d224 */ /* 0x000fe200078e0a06 */
[----:B------:R-:W-:Y:S01]  /*8220*/  ISETP.GE.AND P5, PT, R48, RZ, PT ;  /* 0x000000ff3000720c */ /* 0x000fe20003fa6270 */
[----:B------:R-:W-:Y:S01]  /*8230*/  @!P3 IMAD.IADD R15, R15, 0x1, -R24 ;  /* 0x000000010f0fb824 */ /* 0x000fe200078e0a18 */
[----:B------:R-:W-:Y:S02]  /*8240*/  ISETP.GE.AND P4, PT, R37, RZ, PT ;  /* 0x000000ff2500720c */ /* 0x000fe40003f86270 */
[----:B------:R-:W-:-:S05]  /*8250*/  ISETP.GE.AND P6, PT, R35, RZ, PT ;  /* 0x000000ff2300720c */ /* 0x000fca0003fc6270 */
[----:B------:R-:W-:-:S05]  /*8260*/  @!P1 IMAD.IADD R4, R4, 0x1, -R24 ;  /* 0x0000000104049824 */ /* 0x000fca00078e0a18 */
[----:B------:R-:W-:-:S13]  /*8270*/  ISETP.GT.U32.AND P3, PT, R24, R4, PT ;  /* 0x000000041800720c */ /* 0x000fda0003f64070 */
[----:B------:R-:W-:Y:S01]  /*8280*/  @!P3 IMAD.IADD R4, R4, 0x1, -R24 ;  /* 0x000000010404b824 */ /* 0x000fe200078e0a18 */
[----:B------:R-:W-:Y:S02]  /*8290*/  @!P0 IADD3 R12, PT, PT, -R12, RZ, RZ ;  /* 0x000000ff0c0c8210 */ /* 0x000fe40007ffe1ff */
[----:B--2---:R-:W-:-:S05]  /*82a0*/  IABS R30, R43 ;  /* 0x0000002b001e7213 */ /* 0x004fca0000000000 */
[----:B------:R-:W-:-:S04]  /*82b0*/  IMAD.HI.U32 R17, R20, R30, RZ ;  /* 0x0000001e14117227 */ /* 0x000fc800078e00ff */
[----:B------:R-:W-:-:S04]  /*82c0*/  IMAD.MOV R17, RZ, RZ, -R17 ;  /* 0x000000ffff117224 */ /* 0x000fc800078e0a11 */
[----:B------:R-:W-:-:S05]  /*82d0*/  IMAD R30, R24, R17, R30 ;  /* 0x00000011181e7224 */ /* 0x000fca00078e021e */
[----:B------:R-:W-:Y:S02]  /*82e0*/  ISETP.GT.U32.AND P2, PT, R24, R30, PT ;  /* 0x0000001e1800720c */ /* 0x000fe40003f44070 */
[----:B------:R-:W-:Y:S02]  /*82f0*/  IABS R10, R34 ;  /* 0x00000022000a7213 */ /* 0x000fe40000000000 */
[----:B------:R-:W-:Y:S02]  /*8300*/  IABS R48, R40 ;  /* 0x0000002800307213 */ /* 0x000fe40000000000 */
[----:B------:R-:W-:Y:S01]  /*8310*/  IABS R37, R28 ;  /* 0x0000001c00257213 */ /* 0x000fe20000000000 */
[----:B------:R-:W-:Y:S01]  /*8320*/  IMAD.HI.U32 R17, R20, R10, RZ ;  /* 0x0000000a14117227 */ /* 0x000fe200078e00ff */
[----:B------:R-:W-:-:S03]  /*8330*/  IABS R35, R26 ;  /* 0x0000001a00237213 */ /* 0x000fc60000000000 */
[----:B------:R-:W-:-:S04]  /*8340*/  IMAD.HI.U32 R7, R20, R48, RZ ;  /* 0x0000003014077227 */ /* 0x000fc800078e00ff */
[----:B------:R-:W-:Y:S01]  /*8350*/  @!P2 IMAD.IADD R30, R30, 0x1, -R24 ;  /* 0x000000011e1ea824 */ /* 0x000fe200078e0a18 */
[----:B------:R-:W-:Y:S01]  /*8360*/  ISETP.GT.U32.AND P2, PT, R24, R15, PT ;  /* 0x0000000f1800720c */ /* 0x000fe20003f44070 */
[----:B------:R-:W-:Y:S02]  /*8370*/  IMAD.MOV R17, RZ, RZ, -R17 ;  /* 0x000000ffff117224 */ /* 0x000fe400078e0a11 */
[----:B------:R-:W-:-:S04]  /*8380*/  IMAD.HI.U32 R33, R20, R37, RZ ;  /* 0x0000002514217227 */ /* 0x000fc800078e00ff */
[----:B------:R-:W-:Y:S02]  /*8390*/  IMAD.MOV R7, RZ, RZ, -R7 ;  /* 0x000000ffff077224 */ /* 0x000fe400078e0a07 */
[C---:B------:R-:W-:Y:S02]  /*83a0*/  IMAD R10, R24.reuse, R17, R10 ;  /* 0x00000011180a7224 */ /* 0x040fe400078e020a */
[----:B------:R-:W-:Y:S02]  /*83b0*/  IMAD.MOV R33, RZ, RZ, -R33 ;  /* 0x000000ffff217224 */ /* 0x000fe400078e0a21 */
[----:B------:R-:W-:Y:S02]  /*83c0*/  IMAD.MOV.U32 R17, RZ, RZ, R35 ;  /* 0x000000ffff117224 */ /* 0x000fe400078e0023 */
[C---:B------:R-:W-:Y:S02]  /*83d0*/  IMAD R48, R24.reuse, R7, R48 ;  /* 0x0000000718307224 */ /* 0x040fe400078e0230 */
[----:B------:R-:W-:Y:S01]  /*83e0*/  IMAD R37, R24, R33, R37 ;  /* 0x0000002118257224 */ /* 0x000fe200078e0225 */
[----:B------:R-:W-:Y:S01]  /*83f0*/  IABS R33, R61 ;  /* 0x0000003d00217213 */ /* 0x000fe20000000000 */
[----:B------:R-:W-:Y:S01]  /*8400*/  IMAD.HI.U32 R7, R20, R17, RZ ;  /* 0x0000001114077227 */ /* 0x000fe200078e00ff */
[----:B------:R-:W-:-:S03]  /*8410*/  IABS R35, R58 ;  /* 0x0000003a00237213 */ /* 0x000fc60000000000 */
[----:B------:R-:W-:Y:S02]  /*8420*/  IMAD.MOV R7, RZ, RZ, -R7 ;  /* 0x000000ffff077224 */ /* 0x000fe400078e0a07 */
[----:B------:R-:W-:Y:S01]  /*8430*/  @!P2 IMAD.IADD R15, R15, 0x1, -R24 ;  /* 0x000000010f0fa824 */ /* 0x000fe200078e0a18 */
[----:B------:R-:W-:Y:S01]  /*8440*/  ISETP.GT.U32.AND P2, PT, R24, R10, PT ;  /* 0x0000000a1800720c */ /* 0x000fe20003f44070 */
[----:B------:R-:W-:-:S04]  /*8450*/  IMAD.HI.U32 R31, R20, R33, RZ ;  /* 0x00000021141f7227 */ /* 0x000fc800078e00ff */
[C---:B------:R-:W-:Y:S02]  /*8460*/  IMAD R17, R24.reuse, R7, R17 ;  /* 0x0000000718117224 */ /* 0x040fe400078e0211 */
[----:B------:R-:W-:Y:S02]  /*8470*/  IMAD.MOV.U32 R7, RZ, RZ, R35 ;  /* 0x000000ffff077224 */ /* 0x000fe400078e0023 */
[----:B------:R-:W-:Y:S01]  /*8480*/  IMAD.MOV R35, RZ, RZ, -R31 ;  /* 0x000000ffff237224 */ /* 0x000fe200078e0a1f */
[----:B------:R-:W-:-:S03]  /*8490*/  ISETP.GT.U32.AND P3, PT, R24, R48, PT ;  /* 0x000000301800720c */ /* 0x000fc60003f64070 */
[----:B------:R-:W-:Y:S02]  /*84a0*/  IMAD R33, R24, R35, R33 ;  /* 0x0000002318217224 */ /* 0x000fe400078e0221 */
[----:B------:R-:W-:-:S03]  /*84b0*/  @!P2 IMAD.IADD R10, R10, 0x1, -R24 ;  /* 0x000000010a0aa824 */ /* 0x000fc600078e0a18 */
[----:B------:R-:W-:-:S05]  /*84c0*/  ISETP.GT.U32.AND P2, PT, R24, R33, PT ;  /* 0x000000211800720c */ /* 0x000fca0003f44070 */
[----:B------:R-:W-:Y:S02]  /*84d0*/  @!P3 IMAD.IADD R48, R48, 0x1, -R24 ;  /* 0x000000013030b824 */ /* 0x000fe400078e0a18 */
[----:B------:R-:W-:-:S06]  /*84e0*/  IMAD.HI.U32 R36, R20, R7, RZ ;  /* 0x0000000714247227 */ /* 0x000fcc00078e00ff */
[----:B------:R-:W-:Y:S01]  /*84f0*/  @!P2 IMAD.IADD R33, R33, 0x1, -R24 ;  /* 0x000000012121a824 */ /* 0x000fe200078e0a18 */
[C---:B------:R-:W-:Y:S01]  /*8500*/  ISETP.GT.U32.AND P2, PT, R24.reuse, R48, PT ;  /* 0x000000301800720c */ /* 0x040fe20003f44070 */
[----:B------:R-:W-:Y:S01]  /*8510*/  IMAD.MOV R36, RZ, RZ, -R36 ;  /* 0x000000ffff247224 */ /* 0x000fe200078e0a24 */
[----:B------:R-:W-:Y:S02]  /*8520*/  ISETP.GE.AND P1, PT, R43, RZ, PT ;  /* 0x000000ff2b00720c */ /* 0x000fe40003f26270 */
[C---:B------:R-:W-:Y:S02]  /*8530*/  ISETP.GT.U32.AND P0, PT, R24.reuse, R30, PT ;  /* 0x0000001e1800720c */ /* 0x040fe40003f04070 */
[----:B------:R-:W-:Y:S01]  /*8540*/  IABS R43, R23 ;  /* 0x00000017002b7213 */ /* 0x000fe20000000000 */
[C---:B------:R-:W-:Y:S01]  /*8550*/  IMAD R7, R24.reuse, R36, R7 ;  /* 0x0000002418077224 */ /* 0x040fe200078e0207 */
[----:B------:R-:W-:-:S03]  /*8560*/  ISETP.GT.U32.AND P3, PT, R24, R17, PT ;  /* 0x000000111800720c */ /* 0x000fc60003f64070 */
[----:B------:R-:W-:-:S04]  /*8570*/  IMAD.HI.U32 R39, R20, R43, RZ ;  /* 0x0000002b14277227 */ /* 0x000fc800078e00ff */
[--C-:B------:R-:W-:Y:S01]  /*8580*/  @!P2 IMAD.IADD R48, R48, 0x1, -R24.reuse ;  /* 0x000000013030a824 */ /* 0x100fe200078e0a18 */
[----:B------:R-:W-:Y:S01]  /*8590*/  ISETP.GT.U32.AND P2, PT, R24, R7, PT ;  /* 0x000000071800720c */ /* 0x000fe20003f44070 */
[----:B------:R-:W-:Y:S02]  /*85a0*/  IMAD.MOV R39, RZ, RZ, -R39 ;  /* 0x000000ffff277224 */ /* 0x000fe400078e0a27 */
[--C-:B------:R-:W-:Y:S01]  /*85b0*/  @!P0 IMAD.IADD R30, R30, 0x1, -R24.reuse ;  /* 0x000000011e1e8824 */ /* 0x100fe200078e0a18 */
[C---:B------:R-:W-:Y:S01]  /*85c0*/  ISETP.GT.U32.AND P0, PT, R24.reuse, R37, PT ;  /* 0x000000251800720c */ /* 0x040fe20003f04070 */
[----:B------:R-:W-:Y:S02]  /*85d0*/  IMAD R43, R24, R39, R43 ;  /* 0x00000027182b7224 */ /* 0x000fe400078e022b */
[----:B------:R-:W-:-:S03]  /*85e0*/  @!P3 IMAD.IADD R17, R17, 0x1, -R24 ;  /* 0x000000011111b824 */ /* 0x000fc600078e0a18 */
[----:B------:R-:W-:-:S03]  /*85f0*/  ISETP.GT.U32.AND P3, PT, R24, R43, PT ;  /* 0x0000002b1800720c */ /* 0x000fc60003f64070 */
[----:B------:R-:W-:Y:S02]  /*8600*/  @!P2 IADD3 R7, PT, PT, R7, -R24, RZ ;  /* 0x800000180707a210 */ /* 0x000fe40007ffe0ff */
[----:B------:R-:W-:Y:S02]  /*8610*/  ISETP.GE.AND P2, PT, R61, RZ, PT ;  /* 0x000000ff3d00720c */ /* 0x000fe40003f46270 */
[----:B------:R-:W0:Y:S01]  /*8620*/  S2R R61, SR_TID.X ;  /* 0x00000000003d7919 */ /* 0x000e220000002100 */
[----:B------:R-:W-:Y:S01]  /*8630*/  @!P0 IMAD.IADD R37, R37, 0x1, -R24 ;  /* 0x0000000125258824 */ /* 0x000fe200078e0a18 */
[----:B------:R-:W-:Y:S01]  /*8640*/  IABS R35, R59 ;  /* 0x0000003b00237213 */ /* 0x000fe20000000000 */
[----:B------:R-:W-:Y:S01]  /*8650*/  @!P4 IMAD.MOV R4, RZ, RZ, -R4 ;  /* 0x000000ffff04c224 */ /* 0x000fe200078e0a04 */
[----:B------:R-:W-:Y:S02]  /*8660*/  IABS R31, R60 ;  /* 0x0000003c001f7213 */ /* 0x000fe40000000000 */
[----:B------:R-:W-:Y:S01]  /*8670*/  ISETP.GT.U32.AND P4, PT, R24, R37, PT ;  /* 0x000000251800720c */ /* 0x000fe20003f84070 */
[----:B------:R-:W-:-:S02]  /*8680*/  @!P3 IMAD.IADD R43, R43, 0x1, -R24 ;  /* 0x000000012b2bb824 */ /* 0x000fc400078e0a18 */
[----:B------:R-:W-:-:S04]  /*8690*/  IMAD.HI.U32 R39, R20, R35, RZ ;  /* 0x0000002314277227 */ /* 0x000fc800078e00ff */
[----:B------:R-:W-:-:S04]  /*86a0*/  IMAD.HI.U32 R36, R20, R31, RZ ;  /* 0x0000001f14247227 */ /* 0x000fc800078e00ff */
[----:B------:R-:W-:Y:S01]  /*86b0*/  @!P5 IMAD.MOV R15, RZ, RZ, -R15 ;  /* 0x000000ffff0fd224 */ /* 0x000fe200078e0a0f */
[C---:B------:R-:W-:Y:S01]  /*86c0*/  ISETP.GT.U32.AND P5, PT, R24.reuse, R43, PT ;  /* 0x0000002b1800720c */ /* 0x040fe20003fa4070 */
[----:B------:R-:W-:Y:S02]  /*86d0*/  IMAD.MOV R20, RZ, RZ, -R39 ;  /* 0x000000ffff147224 */ /* 0x000fe400078e0a27 */
[----:B------:R-:W-:Y:S01]  /*86e0*/  @!P6 IMAD.MOV R21, RZ, RZ, -R21 ;  /* 0x000000ffff15e224 */ /* 0x000fe200078e0a15 */
[C---:B------:R-:W-:Y:S01]  /*86f0*/  ISETP.GT.U32.AND P6, PT, R24.reuse, R10, PT ;  /* 0x0000000a1800720c */ /* 0x040fe20003fc4070 */
[----:B------:R-:W-:Y:S01]  /*8700*/  @!P1 IMAD.MOV R30, RZ, RZ, -R30 ;  /* 0x000000ffff1e9224 */ /* 0x000fe200078e0a1e */
[C---:B------:R-:W-:Y:S01]  /*8710*/  ISETP.GT.U32.AND P3, PT, R24.reuse, R17, PT ;  /* 0x000000111800720c */ /* 0x040fe20003f64070 */
[C---:B------:R-:W-:Y:S01]  /*8720*/  IMAD R35, R24.reuse, R20, R35 ;  /* 0x0000001418237224 */ /* 0x040fe200078e0223 */
[----:B------:R-:W-:Y:S01]  /*8730*/  ISETP.GT.U32.AND P1, PT, R24, R33, PT ;  /* 0x000000211800720c */ /* 0x000fe20003f24070 */
[----:B------:R-:W-:-:S02]  /*8740*/  IMAD.MOV R20, RZ, RZ, -R36 ;  /* 0x000000ffff147224 */ /* 0x000fc400078e0a24 */
[--C-:B------:R-:W-:Y:S01]  /*8750*/  @!P4 IMAD.IADD R37, R37, 0x1, -R24.reuse ;  /* 0x000000012525c824 */ /* 0x100fe200078e0a18 */
[C---:B------:R-:W-:Y:S01]  /*8760*/  ISETP.GT.U32.AND P4, PT, R24.reuse, R35, PT ;  /* 0x000000231800720c */ /* 0x040fe20003f84070 */
[----:B------:R-:W-:Y:S01]  /*8770*/  IMAD R20, R24, R20, R31 ;  /* 0x0000001418147224 */ /* 0x000fe200078e021f */
[----:B------:R-:W-:Y:S01]  /*8780*/  ISETP.GE.AND P0, PT, R40, RZ, PT ;  /* 0x000000ff2800720c */ /* 0x000fe20003f06270 */
[--C-:B------:R-:W-:Y:S01]  /*8790*/  @!P5 IMAD.IADD R43, R43, 0x1, -R24.reuse ;  /* 0x000000012b2bd824 */ /* 0x100fe200078e0a18 */
[----:B------:R-:W2:Y:S01]  /*87a0*/  LDL.LU R40, [R1+0x70] ;  /* 0x0000700001287983 */ /* 0x000ea20000300800 */
[--C-:B------:R-:W-:Y:S01]  /*87b0*/  @!P6 IMAD.IADD R10, R10, 0x1, -R24.reuse ;  /* 0x000000010a0ae824 */ /* 0x100fe200078e0a18 */
[----:B------:R-:W-:Y:S01]  /*87c0*/  ISETP.GT.U32.AND P5, PT, R24, R20, PT ;  /* 0x000000141800720c */ /* 0x000fe20003fa4070 */
[--C-:B------:R-:W-:Y:S01]  /*87d0*/  @!P3 IMAD.IADD R17, R17, 0x1, -R24.reuse ;  /* 0x000000011111b824 */ /* 0x100fe200078e0a18 */
[----:B------:R-:W-:Y:S01]  /*87e0*/  ISETP.GE.AND P6, PT, R34, RZ, PT ;  /* 0x000000ff2200720c */ /* 0x000fe20003fc6270 */
[--C-:B------:R-:W-:Y:S01]  /*87f0*/  @!P1 IMAD.IADD R33, R33, 0x1, -R24.reuse ;  /* 0x0000000121219824 */ /* 0x100fe200078e0a18 */
[----:B------:R-:W-:Y:S01]  /*8800*/  ISETP.GE.AND P3, PT, R28, RZ, PT ;  /* 0x000000ff1c00720c */ /* 0x000fe20003f66270 */
[----:B0-----:R-:W-:Y:S01]  /*8810*/  IMAD.SHL.U32 R31, R61, 0x2, RZ ;  /* 0x000000023d1f7824 */ /* 0x001fe200078e00ff */
[----:B------:R-:W-:Y:S01]  /*8820*/  ISETP.GE.AND P1, PT, R26, RZ, PT ;  /* 0x000000ff1a00720c */ /* 0x000fe20003f26270 */
[----:B------:R-:W-:Y:S01]  /*8830*/  @!P4 IMAD.IADD R35, R35, 0x1, -R24 ;  /* 0x000000012323c824 */ /* 0x000fe200078e0a18 */
[----:B------:R-:W-:Y:S01]  /*8840*/  LOP3.LUT R26, R61, 0x7, RZ, 0xc0, !PT ;  /* 0x000000073d1a7812 */ /* 0x000fe200078ec0ff */
[----:B------:R-:W-:Y:S01]  /*8850*/  @!P0 IMAD.MOV R48, RZ, RZ, -R48 ;  /* 0x000000ffff308224 */ /* 0x000fe200078e0a30 */
[----:B------:R-:W-:Y:S01]  /*8860*/  ISETP.GE.AND P4, PT, R23, RZ, PT ;  /* 0x000000ff1700720c */ /* 0x000fe20003f86270 */
[----:B------:R-:W3:Y:S02]  /*8870*/  LDL.LU R39, [R1+0x34] ;  /* 0x0000340001277983 */ /* 0x000ee40000300800 */
[----:B------:R-:W-:-:S02]  /*8880*/  IMAD R23, R26, 0x110, RZ ;  /* 0x000001101a177824 */ /* 0x000fc400078e02ff */
[----:B------:R-:W-:Y:S01]  /*8890*/  IMAD R28, R26, 0x90, RZ ;  /* 0x000000901a1c7824 */ /* 0x000fe200078e02ff */
[----:B------:R-:W-:Y:S01]  /*88a0*/  ISETP.GT.U32.AND P0, PT, R24, R7, PT ;  /* 0x000000071800720c */ /* 0x000fe20003f04070 */
[----:B------:R-:W-:Y:S01]  /*88b0*/  @!P5 IMAD.IADD R20, R20, 0x1, -R24 ;  /* 0x000000011414d824 */ /* 0x000fe200078e0a18 */
[--C-:B------:R-:W-:Y:S01]  /*88c0*/  LOP3.LUT R23, R23, 0x10, R31.reuse, 0x78, !PT ;  /* 0x0000001017177812 */ /* 0x100fe200078e781f */
[----:B------:R-:W-:Y:S01]  /*88d0*/  IMAD.SHL.U32 R26, R61, 0x80, RZ ;  /* 0x000000803d1a7824 */ /* 0x000fe200078e00ff */
[----:B------:R-:W-:Y:S01]  /*88e0*/  LOP3.LUT R28, R28, 0x30, R31, 0x78, !PT ;  /* 0x000000301c1c7812 */ /* 0x000fe200078e781f */
[----:B------:R-:W-:Y:S01]  /*88f0*/  @!P6 IMAD.MOV R10, RZ, RZ, -R10 ;  /* 0x000000ffff0ae224 */ /* 0x000fe200078e0a0a */
[----:B------:R-:W4:Y:S01]  /*8900*/  LDL.LU R36, [R1+0x30] ;  /* 0x0000300001247983 */ /* 0x000f220000300800 */
[C---:B------:R-:W-:Y:S01]  /*8910*/  ISETP.GT.U32.AND P6, PT, R24.reuse, R35, PT ;  /* 0x000000231800720c */ /* 0x040fe20003fc4070 */
[----:B------:R-:W-:Y:S01]  /*8920*/  @!P3 IMAD.MOV R37, RZ, RZ, -R37 ;  /* 0x000000ffff25b224 */ /* 0x000fe200078e0a25 */
[----:B------:R-:W-:Y:S01]  /*8930*/  ISETP.GT.U32.AND P3, PT, R24, R20, PT ;  /* 0x000000141800720c */ /* 0x000fe20003f64070 */
[----:B------:R-:W4:Y:S01]  /*8940*/  LDL.LU R34, [R1+0x2c] ;  /* 0x00002c0001227983 */ /* 0x000f220000300800 */
[----:B------:R-:W-:-:S03]  /*8950*/  LOP3.LUT R23, R23, 0x800, R26, 0xf8, !PT ;  /* 0x0000080017177812 */ /* 0x000fc600078ef81a */
[----:B------:R-:W4:Y:S04]  /*8960*/  LDL.LU R31, [R1+0x28] ;  /* 0x00002800011f7983 */ /* 0x000f280000300800 */
[----:B------:R-:W4:Y:S01]  /*8970*/  LDL.LU R28, [R1+0x24] ;  /* 0x00002400011c7983 */ /* 0x000f220000300800 */
[----:B------:R-:W-:-:S03]  /*8980*/  ISETP.GE.AND P5, PT, R58, RZ, PT ;  /* 0x000000ff3a00720c */ /* 0x000fc60003fa6270 */
[----:B------:R-:W4:Y:S01]  /*8990*/  LDL.LU R26, [R1+0x18] ;  /* 0x00001800011a7983 */ /* 0x000f220000300800 */
[--C-:B------:R-:W-:Y:S01]  /*89a0*/  @!P0 IMAD.IADD R7, R7, 0x1, -R24.reuse ;  /* 0x0000000107078824 */ /* 0x100fe200078e0a18 */
[----:B------:R-:W-:Y:S02]  /*89b0*/  LOP3.LUT R61, R61, 0x1f, RZ, 0xc0, !PT ;  /* 0x0000001f3d3d7812 */ /* 0x000fe400078ec0ff */
[----:B------:R-:W4:Y:S01]  /*89c0*/  LDL.LU R23, [R1+0x14] ;  /* 0x0000140001177983 */ /* 0x000f220000300800 */
[----:B------:R-:W-:Y:S01]  /*89d0*/  ISETP.GE.AND P0, PT, R59, RZ, PT ;  /* 0x000000ff3b00720c */ /* 0x000fe20003f06270 */
[--C-:B------:R-:W-:Y:S02]  /*89e0*/  @!P6 IMAD.IADD R35, R35, 0x1, -R24.reuse ;  /* 0x000000012323e824 */ /* 0x100fe400078e0a18 */
[----:B------:R-:W4:Y:S01]  /*89f0*/  LDL.LU R58, [R1+0xc] ;  /* 0x00000c00013a7983 */ /* 0x000f220000300800 */
[----:B------:R-:W-:Y:S01]  /*8a00*/  ISETP.GE.AND P6, PT, R60, RZ, PT ;  /* 0x000000ff3c00720c */ /* 0x000fe20003fc6270 */
[----:B------:R-:W-:-:S02]  /*8a10*/  @!P3 IMAD.IADD R20, R20, 0x1, -R24 ;  /* 0x000000011414b824 */ /* 0x000fc400078e0a18 */
[----:B------:R-:W4:Y:S01]  /*8a20*/  LDL.LU R59, [R1+0x8] ;  /* 0x00000800013b7983 */ /* 0x000f220000300800 */
[----:B------:R-:W-:-:S03]  /*8a30*/  IMAD R24, R61, R49, RZ ;  /* 0x000000313d187224 */ /* 0x000fc600078e02ff */
[----:B------:R-:W4:Y:S04]  /*8a40*/  LDL.LU R60, [R1+0x4] ;  /* 0x00000400013c7983 */ /* 0x000f280000300800 */
[----:B------:R-:W4:Y:S01]  /*8a50*/  LDL.LU R61, [R1] ;  /* 0x00000000013d7983 */ /* 0x000f220000300800 */
[----:B------:R-:W-:Y:S02]  /*8a60*/  ISETP.NE.AND P3, PT, R3, RZ, PT ;  /* 0x000000ff0300720c */ /* 0x000fe40003f65270 */
[----:B------:R-:W-:Y:S01]  /*8a70*/  LOP3.LUT R3, RZ, R3, RZ, 0x33, !PT ;  /* 0x00000003ff037212 */ /* 0x000fe200078e33ff */
[----:B------:R-:W-:-:S03]  /*8a80*/  IMAD R49, R49, 0x20, R24 ;  /* 0x0000002031317824 */ /* 0x000fc600078e0218 */
[C---:B------:R-:W-:Y:S02]  /*8a90*/  SEL R47, R3.reuse, R47, !P3 ;  /* 0x0000002f032f7207 */ /* 0x040fe40005800000 */
[C---:B------:R-:W-:Y:S01]  /*8aa0*/  SEL R45, R3.reuse, R45, !P3 ;  /* 0x0000002d032d7207 */ /* 0x040fe20005800000 */
[----:B------:R-:W4:Y:S01]  /*8ab0*/  LDL.LU R49, [R1+0x1f74] ;  /* 0x001f740001317983 */ /* 0x000f220000300800 */
[----:B------:R-:W-:-:S03]  /*8ac0*/  SEL R44, R3, R44, !P3 ;  /* 0x0000002c032c7207 */ /* 0x000fc60005800000 */
[----:B------:R0:W-:Y:S04]  /*8ad0*/  STL [R1+0x1d0], R47 ;  /* 0x0001d02f01007387 */ /* 0x0001e80000100800 */
[----:B0-----:R-:W4:Y:S04]  /*8ae0*/  LDL.LU R47, [R1+0x1f70] ;  /* 0x001f7000012f7983 */ /* 0x001f280000300800 */
[----:B------:R0:W-:Y:S04]  /*8af0*/  STL [R1+0x1dc], R45 ;  /* 0x0001dc2d01007387 */ /* 0x0001e80000100800 */
[----:B0-----:R-:W4:Y:S04]  /*8b00*/  LDL.LU R45, [R1+0x1f6c] ;  /* 0x001f6c00012d7983 */ /* 0x001f280000300800 */
[----:B------:R0:W-:Y:S04]  /*8b10*/  STL [R1+0x1d8], R44 ;  /* 0x0001d82c01007387 */ /* 0x0001e80000100800 */
[----:B0-----:R-:W4:Y:S01]  /*8b20*/  LDL.LU R44, [R1+0x1f68] ;  /* 0x001f6800012c7983 */ /* 0x001f220000300800 */
[----:B--2---:R-:W-:-:S05]  /*8b30*/  SEL R40, R3, R40, !P3 ;  /* 0x0000002803287207 */ /* 0x004fca0005800000 */
[----:B------:R0:W-:Y:S01]  /*8b40*/  STL [R1+0x1d4], R40 ;  /* 0x0001d42801007387 */ /* 0x0001e20000100800 */
[----:B---3--:R-:W-:-:S03]  /*8b50*/  SEL R39, R3, R39, !P3 ;  /* 0x0000002703277207 */ /* 0x008fc60005800000 */
[----:B0-----:R-:W2:Y:S04]  /*8b60*/  LDL.LU R40, [R1+0x1f64] ;  /* 0x001f640001287983 */ /* 0x001ea80000300800 */
[----:B------:R0:W-:Y:S01]  /*8b70*/  STL [R1+0x1cc], R39 ;  /* 0x0001cc2701007387 */ /* 0x0001e20000100800 */
[C---:B----4-:R-:W-:Y:S02]  /*8b80*/  SEL R36, R3.reuse, R36, !P3 ;  /* 0x0000002403247207 */ /* 0x050fe40005800000 */
[C---:B------:R-:W-:Y:S01]  /*8b90*/  SEL R34, R3.reuse, R34, !P3 ;  /* 0x0000002203227207 */ /* 0x040fe20005800000 */
[----:B0-----:R-:W3:Y:S01]  /*8ba0*/  LDL.LU R39, [R1+0x1f60] ;  /* 0x001f600001277983 */ /* 0x001ee20000300800 */
[----:B------:R-:W-:-:S03]  /*8bb0*/  SEL R31, R3, R31, !P3 ;  /* 0x0000001f031f7207 */ /* 0x000fc60005800000 */
[----:B------:R0:W-:Y:S01]  /*8bc0*/  STL [R1+0x1c8], R36 ;  /* 0x0001c82401007387 */ /* 0x0001e20000100800 */
[C---:B------:R-:W-:Y:S02]  /*8bd0*/  SEL R28, R3.reuse, R28, !P3 ;  /* 0x0000001c031c7207 */ /* 0x040fe40005800000 */
[C---:B------:R-:W-:Y:S01]  /*8be0*/  SEL R26, R3.reuse, R26, !P3 ;  /* 0x0000001a031a7207 */ /* 0x040fe20005800000 */
[----:B0-----:R-:W4:Y:S01]  /*8bf0*/  LDL.LU R36, [R1+0x1f5c] ;  /* 0x001f5c0001247983 */ /* 0x001f220000300800 */
[----:B------:R-:W-:-:S03]  /*8c00*/  SEL R23, R3, R23, !P3 ;  /* 0x0000001703177207 */ /* 0x000fc60005800000 */
[----:B------:R0:W-:Y:S01]  /*8c10*/  STL [R1+0x1c0], R34 ;  /* 0x0001c02201007387 */ /* 0x0001e20000100800 */
[----:B------:R-:W-:-:S03]  /*8c20*/  SEL R58, R3, R58, !P3 ;  /* 0x0000003a033a7207 */ /* 0x000fc60005800000 */
[----:B0-----:R-:W2:Y:S04]  /*8c30*/  LDL.LU R34, [R1+0x1f58] ;  /* 0x001f580001227983 */ /* 0x001ea80000300800 */
[----:B------:R0:W-:Y:S01]  /*8c40*/  STL [R1+0x1bc], R31 ;  /* 0x0001bc1f01007387 */ /* 0x0001e20000100800 */
[C---:B------:R-:W-:Y:S02]  /*8c50*/  SEL R59, R3.reuse, R59, !P3 ;  /* 0x0000003b033b7207 */ /* 0x040fe40005800000 */
[C---:B------:R-:W-:Y:S01]  /*8c60*/  SEL R60, R3.reuse, R60, !P3 ;  /* 0x0000003c033c7207 */ /* 0x040fe20005800000 */
[----:B0-----:R-:W2:Y:S04]  /*8c70*/  LDL.LU R31, [R1+0x1f54] ;  /* 0x001f5400011f7983 */ /* 0x001ea80000300800 */
[----:B------:R0:W-:Y:S01]  /*8c80*/  STL [R1+0x1b4], R28 ;  /* 0x0001b41c01007387 */ /* 0x0001e20000100800 */
[----:B------:R-:W-:-:S03]  /*8c90*/  SEL R61, R3, R61, !P3 ;  /* 0x0000003d033d7207 */ /* 0x000fc60005800000 */
[----:B0-----:R-:W2:Y:S04]  /*8ca0*/  LDL.LU R28, [R1+0x1f50] ;  /* 0x001f5000011c7983 */ /* 0x001ea80000300800 */
[----:B------:R0:W-:Y:S04]  /*8cb0*/  STL [R1+0x1b0], R26 ;  /* 0x0001b01a01007387 */ /* 0x0001e80000100800 */
        /* <DEDUP_REMOVED lines=10> */
[----:B0-----:R-:W2:Y:S01]  /*8d60*/  LDL.LU R61, [R1+0x1f38] ;  /* 0x001f3800013d7983 */ /* 0x001ea20000300800 */
[----:B------:R-:W-:-:S02]  /*8d70*/  SEL R25, R3, R25, !P3 ;  /* 0x0000001903197207 */ /* 0x000fc40005800000 */
[----:B--2---:R-:W-:-:S05]  /*8d80*/  SEL R61, R3, R61, !P3 ;  /* 0x0000003d033d7207 */ /* 0x004fca0005800000 */
[----:B------:R0:W-:Y:S02]  /*8d90*/  STL [R1+0x180], R61 ;  /* 0x0001803d01007387 */ /* 0x0001e40000100800 */
[C---:B0-----:R-:W-:Y:S02]  /*8da0*/  SEL R61, R3.reuse, R60, !P3 ;  /* 0x0000003c033d7207 */ /* 0x041fe40005800000 */
[C---:B------:R-:W-:Y:S02]  /*8db0*/  SEL R60, R3.reuse, R59, !P3 ;  /* 0x0000003b033c7207 */ /* 0x040fe40005800000 */
[C---:B------:R-:W-:Y:S02]  /*8dc0*/  SEL R59, R3.reuse, R58, !P3 ;  /* 0x0000003a033b7207 */ /* 0x040fe40005800000 */
[C---:B------:R-:W-:Y:S01]  /*8dd0*/  SEL R58, R3.reuse, R23, !P3 ;  /* 0x00000017033a7207 */ /* 0x040fe20005800000 */
[----:B------:R-:W-:Y:S01]  /*8de0*/  STL [R1+0x17c], R61 ;  /* 0x00017c3d01007387 */ /* 0x000fe20000100800 */
[----:B------:R-:W-:-:S03]  /*8df0*/  SEL R23, R3, R26, !P3 ;  /* 0x0000001a03177207 */ /* 0x000fc60005800000 */
[----:B------:R-:W-:Y:S01]  /*8e00*/  STL [R1+0x178], R60 ;  /* 0x0001783c01007387 */ /* 0x000fe20000100800 */
[----:B------:R-:W-:-:S03]  /*8e10*/  SEL R26, R3, R28, !P3 ;  /* 0x0000001c031a7207 */ /* 0x000fc60005800000 */
[----:B------:R0:W-:Y:S04]  /*8e20*/  STL [R1+0x16c], R59 ;  /* 0x00016c3b01007387 */ /* 0x0001e80000100800 */
[----:B------:R1:W-:Y:S04]  /*8e30*/  STL [R1+0x168], R58 ;  /* 0x0001683a01007387 */ /* 0x0003e80000100800 */
[----:B0-----:R-:W2:Y:S04]  /*8e40*/  LDL.LU R59, [R1+0x74] ;  /* 0x00007400013b7983 */ /* 0x001ea80000300800 */
[----:B------:R0:W-:Y:S04]  /*8e50*/  STL [R1+0x160], R23 ;  /* 0x0001601701007387 */ /* 0x0001e80000100800 */
[----:B------:R4:W-:Y:S01]  /*8e60*/  STL [R1+0x150], R26 ;  /* 0x0001501a01007387 */ /* 0x0009e20000100800 */
[----:B---3--:R-:W-:-:S03]  /*8e70*/  SEL R28, R3, R39, !P3 ;  /* 0x00000027031c7207 */ /* 0x008fc60005800000 */
[----:B-1----:R-:W3:Y:S01]  /*8e80*/  LDL.LU R58, [R1+0x78] ;  /* 0x00007800013a7983 */ /* 0x002ee20000300800 */
[C---:B0-----:R-:W-:Y:S02]  /*8e90*/  SEL R23, R3.reuse, R31, !P3 ;  /* 0x0000001f03177207 */ /* 0x041fe40005800000 */
[----:B----4-:R-:W-:-:S03]  /*8ea0*/  SEL R26, R3, R34, !P3 ;  /* 0x00000022031a7207 */ /* 0x010fc60005800000 */
[----:B------:R0:W-:Y:S04]  /*8eb0*/  STL [R1+0x148], R23 ;  /* 0x0001481701007387 */ /* 0x0001e80000100800 */
[----:B------:R1:W-:Y:S01]  /*8ec0*/  STL [R1+0x144], R26 ;  /* 0x0001441a01007387 */ /* 0x0003e20000100800 */
[C---:B0-----:R-:W-:Y:S02]  /*8ed0*/  SEL R23, R3.reuse, R36, !P3 ;  /* 0x0000002403177207 */ /* 0x041fe40005800000 */
[----:B-1----:R-:W-:-:S03]  /*8ee0*/  SEL R26, R3, R40, !P3 ;  /* 0x00000028031a7207 */ /* 0x002fc60005800000 */
[----:B------:R0:W-:Y:S04]  /*8ef0*/  STL [R1+0x138], R23 ;  /* 0x0001381701007387 */ /* 0x0001e80000100800 */
[----:B------:R1:W-:Y:S04]  /*8f00*/  STL [R1+0x130], R28 ;  /* 0x0001301c01007387 */ /* 0x0003e80000100800 */
[----:B------:R4:W-:Y:S01]  /*8f10*/  STL [R1+0x12c], R26 ;  /* 0x00012c1a01007387 */ /* 0x0009e20000100800 */
[C---:B0-----:R-:W-:Y:S02]  /*8f20*/  SEL R23, R3.reuse, R44, !P3 ;  /* 0x0000002c03177207 */ /* 0x041fe40005800000 */
[----:B-1----:R-:W-:-:S03]  /*8f30*/  SEL R28, R3, R45, !P3 ;  /* 0x0000002d031c7207 */ /* 0x002fc60005800000 */
[----:B------:R0:W-:Y:S01]  /*8f40*/  STL [R1+0x128], R23 ;  /* 0x0001281701007387 */ /* 0x0001e20000100800 */
[----:B----4-:R-:W-:-:S03]  /*8f50*/  SEL R26, R3, R47, !P3 ;  /* 0x0000002f031a7207 */ /* 0x010fc60005800000 */
[----:B------:R1:W-:Y:S04]  /*8f60*/  STL [R1+0x11c], R28 ;  /* 0x00011c1c01007387 */ /* 0x0003e80000100800 */
[----:B------:R4:W-:Y:S01]  /*8f70*/  STL [R1+0x118], R26 ;  /* 0x0001181a01007387 */ /* 0x0009e20000100800 */
[C---:B0-----:R-:W-:Y:S02]  /*8f80*/  SEL R23, R3.reuse, R49, !P3 ;  /* 0x0000003103177207 */ /* 0x041fe40005800000 */
[----:B-1----:R-:W-:-:S03]  /*8f90*/  SEL R28, R3, R51, !P3 ;  /* 0x00000033031c7207 */ /* 0x002fc60005800000 */
[----:B------:R0:W-:Y:S01]  /*8fa0*/  STL [R1+0x10c], R23 ;  /* 0x00010c1701007387 */ /* 0x0001e20000100800 */
[----:B----4-:R-:W-:-:S03]  /*8fb0*/  SEL R26, R3, R52, !P3 ;  /* 0x00000034031a7207 */ /* 0x010fc60005800000 */
[----:B------:R1:W-:Y:S01]  /*8fc0*/  STL [R1+0x108], R28 ;  /* 0x0001081c01007387 */ /* 0x0003e20000100800 */
[----:B0-----:R-:W-:-:S03]  /*8fd0*/  SEL R23, R3, R54, !P3 ;  /* 0x0000003603177207 */ /* 0x001fc60005800000 */
[----:B-1----:R-:W4:Y:S04]  /*8fe0*/  LDL.LU R28, [R1+0x6c] ;  /* 0x00006c00011c7983 */ /* 0x002f280000300800 */
[----:B------:R0:W-:Y:S04]  /*8ff0*/  STL [R1+0xfc], R26 ;  /* 0x0000fc1a01007387 */ /* 0x0001e80000100800 */
[----:B------:R1:W-:Y:S01]  /*9000*/  STL [R1+0xf8], R23 ;  /* 0x0000f81701007387 */ /* 0x0003e20000100800 */
[----:B0-----:R-:W-:-:S05]  /*9010*/  SEL R26, R3, R55, !P3 ;  /* 0x00000037031a7207 */ /* 0x001fca0005800000 */
[----:B------:R-:W-:Y:S04]  /*9020*/  STL [R1+0xf4], R26 ;  /* 0x0000f41a01007387 */ /* 0x000fe80000100800 */
[----:B------:R-:W4:Y:S01]  /*9030*/  LDL.LU R31, [R1+0x44] ;  /* 0x00004400011f7983 */ /* 0x000f220000300800 */
[----:B-1----:R-:W-:-:S05]  /*9040*/  SEL R23, R3, R57, !P3 ;  /* 0x0000003903177207 */ /* 0x002fca0005800000 */
[----:B------:R0:W-:Y:S01]  /*9050*/  STL [R1+0xe8], R23 ;  /* 0x0000e81701007387 */ /* 0x0001e20000100800 */
[----:B------:R-:W-:-:S03]  /*9060*/  SEL R11, R3, R11, !P3 ;  /* 0x0000000b030b7207 */ /* 0x000fc60005800000 */
[----:B------:R-:W-:Y:S01]  /*9070*/  STL [R1+0xdc], R25 ;  /* 0x0000dc1901007387 */ /* 0x000fe20000100800 */
[C---:B0-----:R-:W-:Y:S02]  /*9080*/  SEL R23, R3.reuse, R5, !P3 ;  /* 0x0000000503177207 */ /* 0x041fe40005800000 */
[C---:B------:R-:W-:Y:S02]  /*9090*/  SEL R5, R3.reuse, R16, !P3 ;  /* 0x0000001003057207 */ /* 0x040fe40005800000 */
[C---:B------:R-:W-:Y:S01]  /*90a0*/  SEL R16, R3.reuse, R22, !P3 ;  /* 0x0000001603107207 */ /* 0x040fe20005800000 */
[----:B------:R-:W-:Y:S04]  /*90b0*/  STL [R1+0xd8], R23 ;  /* 0x0000d81701007387 */ /* 0x000fe80000100800 */
[----:B------:R-:W4:Y:S04]  /*90c0*/  LDL.LU R26, [R1+0x48] ;  /* 0x00004800011a7983 */ /* 0x000f280000300800 */
[----:B------:R0:W-:Y:S04]  /*90d0*/  STL [R1+0xcc], R11 ;  /* 0x0000cc0b01007387 */ /* 0x0001e80000100800 */
[----:B------:R1:W-:Y:S04]  /*90e0*/  STL [R1+0xc8], R5 ;  /* 0x0000c80501007387 */ /* 0x0003e80000100800 */
[----:B------:R1:W-:Y:S01]  /*90f0*/  STL [R1+0xb8], R16 ;  /* 0x0000b81001007387 */ /* 0x0003e20000100800 */
[----:B0-----:R-:W-:-:S03]  /*9100*/  SEL R11, R3, R32, !P3 ;  /* 0x00000020030b7207 */ /* 0x001fc60005800000 */
[----:B------:R-:W4:Y:S01]  /*9110*/  LDL.LU R61, [R1+0x50] ;  /* 0x00005000013d7983 */ /* 0x000f220000300800 */
[----:B-1----:R-:W-:-:S03]  /*9120*/  SEL R5, R3, R42, !P3 ;  /* 0x0000002a03057207 */ /* 0x002fc60005800000 */
[----:B------:R0:W-:Y:S01]  /*9130*/  STL [R1+0xb4], R11 ;  /* 0x0000b40b01007387 */ /* 0x0001e20000100800 */
[----:B------:R-:W-:-:S03]  /*9140*/  SEL R16, R3, R50, !P3 ;  /* 0x0000003203107207 */ /* 0x000fc60005800000 */
[----:B------:R1:W-:Y:S04]  /*9150*/  STL [R1+0xac], R5 ;  /* 0x0000ac0501007387 */ /* 0x0003e80000100800 */
[----:B0-----:R-:W4:Y:S01]  /*9160*/  LDL.LU R11, [R1+0x68] ;  /* 0x00006800010b7983 */ /* 0x001f220000300800 */
[----:B-1----:R-:W-:-:S03]  /*9170*/  SEL R5, R3, R56, !P3 ;  /* 0x0000003803057207 */ /* 0x002fc60005800000 */
[----:B------:R-:W-:Y:S04]  /*9180*/  STL [R1+0xa4], R16 ;  /* 0x0000a41001007387 */ /* 0x000fe80000100800 */
[----:B------:R-:W4:Y:S04]  /*9190*/  LDL.LU R60, [R1+0x64] ;  /* 0x00006400013c7983 */ /* 0x000f280000300800 */
[----:B------:R2:W-:Y:S01]  /*91a0*/  STL [R1+0xa0], R5 ;  /* 0x0000a00501007387 */ /* 0x0005e20000100800 */
[C---:B------:R-:W-:Y:S02]  /*91b0*/  SEL R0, R3.reuse, R0, !P3 ;  /* 0x0000000003007207 */ /* 0x040fe40005800000 */
[----:B--2---:R-:W-:-:S02]  /*91c0*/  SEL R5, R3, R59, !P3 ;  /* 0x0000003b03057207 */ /* 0x004fc40005800000 */
[----:B------:R-:W2:Y:S04]  /*91d0*/  LDL.LU R59, [R1+0x54] ;  /* 0x00005400013b7983 */ /* 0x000ea80000300800 */
[----:B------:R0:W-:Y:S01]  /*91e0*/  STL [R1+0x9c], R5 ;  /* 0x00009c0501007387 */ /* 0x0001e20000100800 */
[----:B---3--:R-:W-:-:S03]  /*91f0*/  SEL R16, R3, R58, !P3 ;  /* 0x0000003a03107207 */ /* 0x008fc60005800000 */
[----:B0-----:R-:W3:Y:S04]  /*9200*/  LDL.LU R5, [R1+0x60] ;  /* 0x0000600001057983 */ /* 0x001ee80000300800 */
[----:B------:R-:W3:Y:S04]  /*9210*/  LDL.LU R25, [R1+0x1c4] ;  /* 0x0001c40001197983 */ /* 0x000ee80000300800 */
[----:B------:R-:W-:Y:S04]  /*9220*/  STL [R1+0x8c], R16 ;  /* 0x00008c1001007387 */ /* 0x000fe80000100800 */
[----:B------:R-:W3:Y:S04]  /*9230*/  LDL.LU R58, [R1+0x1b8] ;  /* 0x0001b800013a7983 */ /* 0x000ee80000300800 */
[----:B------:R-:W3:Y:S04]  /*9240*/  LDL.LU R57, [R1+0x1a4] ;  /* 0x0001a40001397983 */ /* 0x000ee80000300800 */
[----:B------:R-:W3:Y:S04]  /*9250*/  LDL.LU R55, [R1+0x1ac] ;  /* 0x0001ac0001377983 */ /* 0x000ee80000300800 */
[----:B------:R4:W-:Y:S04]  /*9260*/  STL [R1+0x88], R0 ;  /* 0x0000880001007387 */ /* 0x0009e80000100800 */
[----:B------:R-:W3:Y:S04]  /*9270*/  LDL.LU R54, [R1+0x1a0] ;  /* 0x0001a00001367983 */ /* 0x000ee80000300800 */
[----:B------:R-:W3:Y:S04]  /*9280*/  LDL.LU R52, [R1+0x18c] ;  /* 0x00018c0001347983 */ /* 0x000ee80000300800 */
[----:B------:R-:W3:Y:S04]  /*9290*/  LDL.LU R51, [R1+0x184] ;  /* 0x0001840001337983 */ /* 0x000ee80000300800 */
[----:B------:R-:W3:Y:S04]  /*92a0*/  LDL.LU R49, [R1+0x170] ;  /* 0x0001700001317983 */ /* 0x000ee80000300800 */
[----:B------:R-:W3:Y:S04]  /*92b0*/  LDL.LU R23, [R1+0x174] ;  /* 0x0001740001177983 */ /* 0x000ee80000300800 */
[----:B------:R-:W3:Y:S04]  /*92c0*/  LDL.LU R47, [R1+0x124] ;  /* 0x00012400012f7983 */ /* 0x000ee80000300800 */
[----:B------:R-:W3:Y:S01]  /*92d0*/  LDL.LU R45, [R1+0x134] ;  /* 0x00013400012d7983 */ /* 0x000ee20000300800 */
[----:B----4-:R-:W-:-:S05]  /*92e0*/  SEL R0, R3, R28, !P3 ;  /* 0x0000001c03007207 */ /* 0x010fca0005800000 */
[----:B------:R0:W-:Y:S04]  /*92f0*/  STL [R1+0x84], R0 ;  /* 0x0000840001007387 */ /* 0x0001e80000100800 */
[----:B------:R-:W4:Y:S04]  /*9300*/  LDL.LU R28, [R1+0x14c] ;  /* 0x00014c00011c7983 */ /* 0x000f280000300800 */
[----:B------:R-:W4:Y:S04]  /*9310*/  LDL.LU R44, [R1+0x164] ;  /* 0x00016400012c7983 */ /* 0x000f280000300800 */
[----:B------:R-:W4:Y:S01]  /*9320*/  LDL.LU R40, [R1+0x15c] ;  /* 0x00015c0001287983 */ /* 0x000f220000300800 */
[----:B0-----:R-:W-:-:S05]  /*9330*/  SEL R0, R3, R31, !P3 ;  /* 0x0000001f03007207 */ /* 0x001fca0005800000 */
[----:B------:R0:W-:Y:S04]  /*9340*/  STL [R1+0x80], R0 ;  /* 0x0000800001007387 */ /* 0x0001e80000100800 */
[----:B------:R-:W4:Y:S04]  /*9350*/  LDL.LU R31, [R1+0x158] ;  /* 0x00015800011f7983 */ /* 0x000f280000300800 */
[----:B------:R-:W4:Y:S04]  /*9360*/  LDL.LU R39, [R1+0x154] ;  /* 0x0001540001277983 */ /* 0x000f280000300800 */
[----:B------:R-:W4:Y:S01]  /*9370*/  LDL.LU R36, [R1+0x140] ;  /* 0x0001400001247983 */ /* 0x000f220000300800 */
[----:B0-----:R-:W-:-:S05]  /*9380*/  SEL R0, R3, R26, !P3 ;  /* 0x0000001a03007207 */ /* 0x001fca0005800000 */
[----:B------:R0:W-:Y:S04]  /*9390*/  STL [R1+0x78], R0 ;  /* 0x0000780001007387 */ /* 0x0001e80000100800 */
[----:B------:R-:W4:Y:S04]  /*93a0*/  LDL.LU R34, [R1+0x13c] ;  /* 0x00013c0001227983 */ /* 0x000f280000300800 */
[----:B------:R-:W4:Y:S01]  /*93b0*/  LDL.LU R26, [R1+0x110] ;  /* 0x00011000011a7983 */ /* 0x000f220000300800 */
[----:B0-----:R-:W-:-:S03]  /*93c0*/  SEL R0, R3, R61, !P3 ;  /* 0x0000003d03007207 */ /* 0x001fc60005800000 */
[----:B------:R-:W4:Y:S04]  /*93d0*/  LDL.LU R61, [R1+0x120] ;  /* 0x00012000013d7983 */ /* 0x000f280000300800 */
[----:B------:R0:W-:Y:S02]  /*93e0*/  STL [R1+0x74], R0 ;  /* 0x0000740001007387 */ /* 0x0001e40000100800 */
[C---:B0-----:R-:W-:Y:S02]  /*93f0*/  SEL R0, R3.reuse, R11, !P3 ;  /* 0x0000000b03007207 */ /* 0x041fe40005800000 */
[C---:B------:R-:W-:Y:S02]  /*9400*/  SEL R11, R3.reuse, R60, !P3 ;  /* 0x0000003c030b7207 */ /* 0x040fe40005800000 */
[----:B------:R-:W4:Y:S04]  /*9410*/  LDL.LU R60, [R1+0x114] ;  /* 0x00011400013c7983 */ /* 0x000f280000300800 */
[----:B------:R2:W-:Y:S04]  /*9420*/  STL [R1+0x70], R0 ;  /* 0x0000700001007387 */ /* 0x0005e80000100800 */
[----:B------:R3:W-:Y:S01]  /*9430*/  STL [R1+0x6c], R11 ;  /* 0x00006c0b01007387 */ /* 0x0007e20000100800 */
[----:B--2---:R-:W-:-:S03]  /*9440*/  SEL R0, R3, R59, !P3 ;  /* 0x0000003b03007207 */ /* 0x004fc60005800000 */
[----:B------:R-:W2:Y:S04]  /*9450*/  LDL.LU R59, [R1+0x100] ;  /* 0x00010000013b7983 */ /* 0x000ea80000300800 */
[----:B------:R0:W-:Y:S01]  /*9460*/  STL [R1+0x68], R0 ;  /* 0x0000680001007387 */ /* 0x0001e20000100800 */
[C---:B---3--:R-:W-:Y:S02]  /*9470*/  SEL R11, R3.reuse, R5, !P3 ;  /* 0x00000005030b7207 */ /* 0x048fe40005800000 */
[----:B0-----:R-:W-:-:S03]  /*9480*/  SEL R0, R3, R25, !P3 ;  /* 0x0000001903007207 */ /* 0x001fc60005800000 */
[----:B------:R0:W-:Y:S01]  /*9490*/  STL [R1+0x64], R11 ;  /* 0x0000640b01007387 */ /* 0x0001e20000100800 */
[----:B------:R-:W-:-:S03]  /*94a0*/  SEL R5, R3, R58, !P3 ;  /* 0x0000003a03057207 */ /* 0x000fc60005800000 */
[----:B------:R-:W3:Y:S04]  /*94b0*/  LDL.LU R58, [R1+0x104] ;  /* 0x00010400013a7983 */ /* 0x000ee80000300800 */
[----:B------:R1:W-:Y:S01]  /*94c0*/  STL [R1+0x60], R0 ;  /* 0x0000600001007387 */ /* 0x0003e20000100800 */
[----:B0-----:R-:W-:-:S03]  /*94d0*/  SEL R11, R3, R55, !P3 ;  /* 0x00000037030b7207 */ /* 0x001fc60005800000 */
[----:B------:R0:W-:Y:S01]  /*94e0*/  STL [R1+0x54], R5 ;  /* 0x0000540501007387 */ /* 0x0001e20000100800 */
[C---:B-1----:R-:W-:Y:S02]  /*94f0*/  SEL R0, R3.reuse, R57, !P3 ;  /* 0x0000003903007207 */ /* 0x042fe40005800000 */
[----:B0-----:R-:W-:-:S03]  /*9500*/  SEL R5, R3, R54, !P3 ;  /* 0x0000003603057207 */ /* 0x001fc60005800000 */
[----:B------:R0:W-:Y:S04]  /*9510*/  STL [R1+0x50], R0 ;  /* 0x0000500001007387 */ /* 0x0001e80000100800 */
[----:B------:R1:W-:Y:S01]  /*9520*/  STL [R1+0x48], R11 ;  /* 0x0000480b01007387 */ /* 0x0003e20000100800 */
[----:B0-----:R-:W-:-:S03]  /*9530*/  SEL R0, R3, R52, !P3 ;  /* 0x0000003403007207 */ /* 0x001fc60005800000 */
[----:B------:R0:W-:Y:S01]  /*9540*/  STL [R1+0x44], R5 ;  /* 0x0000440501007387 */ /* 0x0001e20000100800 */
[----:B-1----:R-:W-:-:S03]  /*9550*/  SEL R11, R3, R51, !P3 ;  /* 0x00000033030b7207 */ /* 0x002fc60005800000 */
[----:B------:R1:W-:Y:S04]  /*9560*/  STL [R1+0x34], R0 ;  /* 0x0000340001007387 */ /* 0x0003e80000100800 */
[----:B------:R1:W-:Y:S01]  /*9570*/  STL [R1+0x30], R11 ;  /* 0x0000300b01007387 */ /* 0x0003e20000100800 */
[C---:B0-----:R-:W-:Y:S02]  /*9580*/  SEL R5, R3.reuse, R49, !P3 ;  /* 0x0000003103057207 */ /* 0x041fe40005800000 */
[C---:B-1----:R-:W-:Y:S02]  /*9590*/  SEL R0, R3.reuse, R23, !P3 ;  /* 0x0000001703007207 */ /* 0x042fe40005800000 */
[----:B------:R-:W3:Y:S01]  /*95a0*/  LDL.LU R23, [R1+0xbc] ;  /* 0x0000bc0001177983 */ /* 0x000ee20000300800 */
[----:B------:R-:W-:-:S03]  /*95b0*/  SEL R11, R3, R47, !P3 ;  /* 0x0000002f030b7207 */ /* 0x000fc60005800000 */
[----:B------:R0:W-:Y:S04]  /*95c0*/  STL [R1+0x2c], R5 ;  /* 0x00002c0501007387 */ /* 0x0001e80000100800 */
[----:B------:R4:W-:Y:S04]  /*95d0*/  STL [R1+0x28], R0 ;  /* 0x0000280001007387 */ /* 0x0009e80000100800 */
[----:B------:R1:W-:Y:S01]  /*95e0*/  STL [R1+0x24], R11 ;  /* 0x0000240b01007387 */ /* 0x0003e20000100800 */
[C---:B0-----:R-:W-:Y:S02]  /*95f0*/  SEL R5, R3.reuse, R45, !P3 ;  /* 0x0000002d03057207 */ /* 0x041fe40005800000 */
[----:B----4-:R-:W-:-:S02]  /*9600*/  SEL R0, R3, R28, !P3 ;  /* 0x0000001c03007207 */ /* 0x010fc40005800000 */
[----:B------:R-:W4:Y:S01]  /*9610*/  LDL.LU R28, [R1+0xc4] ;  /* 0x0000c400011c7983 */ /* 0x000f220000300800 */
[----:B-1----:R-:W-:-:S03]  /*9620*/  SEL R11, R3, R44, !P3 ;  /* 0x0000002c030b7207 */ /* 0x002fc60005800000 */
[----:B------:R0:W-:Y:S04]  /*9630*/  STL [R1+0x20], R5 ;  /* 0x0000200501007387 */ /* 0x0001e80000100800 */
[----:B------:R1:W-:Y:S04]  /*9640*/  STL [R1+0x1c], R0 ;  /* 0x00001c0001007387 */ /* 0x0003e80000100800 */
[----:B------:R1:W-:Y:S01]  /*9650*/  STL [R1+0x18], R11 ;  /* 0x0000180b01007387 */ /* 0x0003e20000100800 */
[C---:B0-----:R-:W-:Y:S02]  /*9660*/  SEL R5, R3.reuse, R40, !P3 ;  /* 0x0000002803057207 */ /* 0x041fe40005800000 */
[----:B-1----:R-:W-:-:S02]  /*9670*/  SEL R0, R3, R31, !P3 ;  /* 0x0000001f03007207 */ /* 0x002fc40005800000 */
[----:B------:R-:W4:Y:S01]  /*9680*/  LDL.LU R31, [R1+0xe0] ;  /* 0x0000e000011f7983 */ /* 0x000f220000300800 */
[----:B------:R-:W-:-:S03]  /*9690*/  SEL R11, R3, R39, !P3 ;  /* 0x00000027030b7207 */ /* 0x000fc60005800000 */
[----:B------:R-:W-:Y:S04]  /*96a0*/  STL [R1+0x14], R5 ;  /* 0x0000140501007387 */ /* 0x000fe80000100800 */
[----:B------:R0:W-:Y:S04]  /*96b0*/  STL [R1+0x10], R0 ;  /* 0x0000100001007387 */ /* 0x0001e80000100800 */
[----:B------:R-:W-:Y:S04]  /*96c0*/  STL [R1+0xc], R11 ;  /* 0x00000c0b01007387 */ /* 0x000fe80000100800 */
[----:B------:R-:W4:Y:S01]  /*96d0*/  LDL.LU R39, [R1+0xe4] ;  /* 0x0000e40001277983 */ /* 0x000f220000300800 */
[----:B0-----:R-:W-:-:S02]  /*96e0*/  SEL R0, R3, R36, !P3 ;  /* 0x0000002403007207 */ /* 0x001fc40005800000 */
[----:B------:R-:W-:-:S03]  /*96f0*/  SEL R5, R3, R34, !P3 ;  /* 0x0000002203057207 */ /* 0x000fc60005800000 */
[----:B------:R0:W-:Y:S01]  /*9700*/  STL [R1+0x8], R0 ;  /* 0x0000080001007387 */ /* 0x0001e20000100800 */
[----:B------:R-:W-:-:S03]  /*9710*/  SEL R61, R3, R61, !P3 ;  /* 0x0000003d033d7207 */ /* 0x000fc60005800000 */
[----:B------:R1:W-:Y:S01]  /*9720*/  STL [R1+0x4], R5 ;  /* 0x0000040501007387 */ /* 0x0003e20000100800 */
[----:B0-----:R-:W-:-:S03]  /*9730*/  SEL R0, R3, R26, !P3 ;  /* 0x0000001a03007207 */ /* 0x001fc60005800000 */
[----:B------:R-:W4:Y:S04]  /*9740*/  LDL.LU R26, [R1+0xf0] ;  /* 0x0000f000011a7983 */ /* 0x000f280000300800 */
[----:B------:R0:W-:Y:S04]  /*9750*/  STL [R1], R0 ;  /* 0x0000000001007387 */ /* 0x0001e80000100800 */
[----:B------:R-:W-:Y:S01]  /*9760*/  STL [R1+0x1eb8], R61 ;  /* 0x001eb83d01007387 */ /* 0x000fe20000100800 */
[----:B------:R-:W-:-:S05]  /*9770*/  SEL R60, R3, R60, !P3 ;  /* 0x0000003c033c7207 */ /* 0x000fca0005800000 */
[----:B------:R-:W-:Y:S01]  /*9780*/  STL [R1+0x1ebc], R60 ;  /* 0x001ebc3c01007387 */ /* 0x000fe20000100800 */
[----:B------:R-:W-:-:S03]  /*9790*/  SEL R57, R3, R41, !P3 ;  /* 0x0000002903397207 */ /* 0x000fc60005800000 */
[----:B------:R-:W4:Y:S04]  /*97a0*/  LDL.LU R16, [R1+0xec] ;  /* 0x0000ec0001107983 */ /* 0x000f280000300800 */
[----:B------:R-:W4:Y:S01]  /*97b0*/  LDL.LU R49, [R1+0xd0] ;  /* 0x0000d00001317983 */ /* 0x000f220000300800 */
[----:B--2---:R-:W-:-:S05]  /*97c0*/  SEL R59, R3, R59, !P3 ;  /* 0x0000003b033b7207 */ /* 0x004fca0005800000 */
[----:B------:R-:W-:Y:S04]  /*97d0*/  STL [R1+0x1ec0], R59 ;  /* 0x001ec03b01007387 */ /* 0x000fe80000100800 */
[----:B------:R-:W2:Y:S04]  /*97e0*/  LDL.LU R47, [R1+0xd4] ;  /* 0x0000d400012f7983 */ /* 0x000ea80000300800 */
[----:B------:R-:W2:Y:S04]  /*97f0*/  LDL.LU R45, [R1+0xc0] ;  /* 0x0000c000012d7983 */ /* 0x000ea80000300800 */
[----:B------:R-:W2:Y:S04]  /*9800*/  LDL.LU R44, [R1+0xb0] ;  /* 0x0000b000012c7983 */ /* 0x000ea80000300800 */
[----:B------:R-:W2:Y:S01]  /*9810*/  LDL.LU R11, [R1+0x7c] ;  /* 0x00007c00010b7983 */ /* 0x000ea20000300800 */
[----:B---3--:R-:W-:-:S05]  /*9820*/  SEL R58, R3, R58, !P3 ;  /* 0x0000003a033a7207 */ /* 0x008fca0005800000 */
[----:B------:R-:W-:Y:S04]  /*9830*/  STL [R1+0x1ec4], R58 ;  /* 0x001ec43a01007387 */ /* 0x000fe80000100800 */
[----:B------:R-:W-:Y:S04]  /*9840*/  STL [R1+0x1ec8], R57 ;  /* 0x001ec83901007387 */ /* 0x000fe80000100800 */
[----:B-1----:R-:W0:Y:S01]  /*9850*/  LDL.LU R5, [R1+0xa8] ;  /* 0x0000a80001057983 */ /* 0x002e220000300800 */
[----:B------:R-:W-:-:S03]  /*9860*/  SEL R56, R3, R23, !P3 ;  /* 0x0000001703387207 */ /* 0x000fc60005800000 */
[----:B------:R-:W3:Y:S04]  /*9870*/  LDL.LU R23, [R1+0x90] ;  /* 0x0000900001177983 */ /* 0x000ee80000300800 */
[----:B------:R-:W-:Y:S04]  /*9880*/  STL [R1+0x1ecc], R56 ;  /* 0x001ecc3801007387 */ /* 0x000fe80000100800 */
[----:B------:R-:W3:Y:S01]  /*9890*/  LDL.LU R36, [R1+0x98] ;  /* 0x0000980001247983 */ /* 0x000ee20000300800 */
[----:B----4-:R-:W-:-:S03]  /*98a0*/  SEL R55, R3, R28, !P3 ;  /* 0x0000001c03377207 */ /* 0x010fc60005800000 */
[----:B------:R-:W4:Y:S04]  /*98b0*/  LDL.LU R28, [R1+0x94] ;  /* 0x00009400011c7983 */ /* 0x000f280000300800 */
[----:B------:R-:W-:Y:S01]  /*98c0*/  STL [R1+0x1ed0], R55 ;  /* 0x001ed03701007387 */ /* 0x000fe20000100800 */
[----:B------:R-:W-:-:S03]  /*98d0*/  SEL R54, R3, R31, !P3 ;  /* 0x0000001f03367207 */ /* 0x000fc60005800000 */
[----:B------:R-:W4:Y:S04]  /*98e0*/  LDL.LU R31, [R1+0x3c] ;  /* 0x00003c00011f7983 */ /* 0x000f280000300800 */
[----:B------:R-:W4:Y:S04]  /*98f0*/  LDL.LU R34, [R1+0x40] ;  /* 0x0000400001227983 */ /* 0x000f280000300800 */
[----:B------:R-:W-:Y:S04]  /*9900*/  STL [R1+0x1ed4], R54 ;  /* 0x001ed43601007387 */ /* 0x000fe80000100800 */
[----:B------:R-:W4:Y:S01]  /*9910*/  LDL.LU R25, [R1+0x5c] ;  /* 0x00005c0001197983 */ /* 0x000f220000300800 */
[----:B------:R-:W-:-:S03]  /*9920*/  SEL R52, R3, R39, !P3 ;  /* 0x0000002703347207 */ /* 0x000fc60005800000 */
[----:B------:R-:W4:Y:S04]  /*9930*/  LDL.LU R40, [R1+0x58] ;  /* 0x0000580001287983 */ /* 0x000f280000300800 */
[----:B------:R-:W-:Y:S04]  /*9940*/  STL [R1+0x1ed8], R52 ;  /* 0x001ed83401007387 */ /* 0x000fe80000100800 */
[----:B------:R-:W4:Y:S01]  /*9950*/  LDL.LU R39, [R1+0x4c] ;  /* 0x00004c0001277983 */ /* 0x000f220000300800 */
[----:B------:R-:W-:-:S03]  /*9960*/  SEL R51, R3, R26, !P3 ;  /* 0x0000001a03337207 */ /* 0x000fc60005800000 */
[----:B------:R-:W4:Y:S04]  /*9970*/  LDL.LU R26, [R1+0x38] ;  /* 0x00003800011a7983 */ /* 0x000f280000300800 */
[----:B------:R-:W-:Y:S01]  /*9980*/  STL [R1+0x1edc], R51 ;  /* 0x001edc3301007387 */ /* 0x000fe20000100800 */
[C---:B------:R-:W-:Y:S02]  /*9990*/  SEL R50, R3.reuse, R16, !P3 ;  /* 0x0000001003327207 */ /* 0x040fe40005800000 */
[----:B------:R-:W-:-:S03]  /*99a0*/  SEL R49, R3, R49, !P3 ;  /* 0x0000003103317207 */ /* 0x000fc60005800000 */
[----:B------:R-:W-:Y:S04]  /*99b0*/  STL [R1+0x1ee0], R50 ;  /* 0x001ee03201007387 */ /* 0x000fe80000100800 */
[----:B------:R-:W-:Y:S01]  /*99c0*/  STL [R1+0x1ee4], R49 ;  /* 0x001ee43101007387 */ /* 0x000fe20000100800 */
[C---:B--2---:R-:W-:Y:S02]  /*99d0*/  SEL R47, R3.reuse, R47, !P3 ;  /* 0x0000002f032f7207 */ /* 0x044fe40005800000 */
[----:B------:R-:W-:-:S03]  /*99e0*/  SEL R45, R3, R45, !P3 ;  /* 0x0000002d032d7207 */ /* 0x000fc60005800000 */
[----:B------:R-:W-:Y:S01]  /*99f0*/  STL [R1+0x1ee8], R47 ;  /* 0x001ee82f01007387 */ /* 0x000fe20000100800 */
[----:B------:R-:W-:-:S03]  /*9a00*/  SEL R44, R3, R44, !P3 ;  /* 0x0000002c032c7207 */ /* 0x000fc60005800000 */
[----:B------:R-:W-:Y:S01]  /*9a10*/  STL [R1+0x1eec], R45 ;  /* 0x001eec2d01007387 */ /* 0x000fe20000100800 */
[----:B------:R-:W-:-:S03]  /*9a20*/  SEL R22, R3, R11, !P3 ;  /* 0x0000000b03167207 */ /* 0x000fc60005800000 */
[----:B------:R1:W-:Y:S04]  /*9a30*/  STL [R1+0x1ef0], R44 ;  /* 0x001ef02c01007387 */ /* 0x0003e80000100800 */
[----:B------:R-:W-:Y:S01]  /*9a40*/  STL [R1+0x1ef4], R22 ;  /* 0x001ef41601007387 */ /* 0x000fe20000100800 */
[----:B0-----:R-:W-:-:S05]  /*9a50*/  SEL R0, R3, R5, !P3 ;  /* 0x0000000503007207 */ /* 0x001fca0005800000 */
[----:B------:R-:W-:Y:S01]  /*9a60*/  STL [R1+0x1ef8], R0 ;  /* 0x001ef80001007387 */ /* 0x000fe20000100800 */
[C---:B---3--:R-:W-:Y:S02]  /*9a70*/  SEL R23, R3.reuse, R23, !P3 ;  /* 0x0000001703177207 */ /* 0x048fe40005800000 */
[----:B------:R-:W-:-:S03]  /*9a80*/  SEL R36, R3, R36, !P3 ;  /* 0x0000002403247207 */ /* 0x000fc60005800000 */
[----:B------:R-:W-:Y:S04]  /*9a90*/  STL [R1+0x1efc], R23 ;  /* 0x001efc1701007387 */ /* 0x000fe80000100800 */
[----:B------:R-:W-:Y:S01]  /*9aa0*/  STL [R1+0x1f00], R36 ;  /* 0x001f002401007387 */ /* 0x000fe20000100800 */
[----:B----4-:R-:W-:-:S05]  /*9ab0*/  SEL R28, R3, R28, !P3 ;  /* 0x0000001c031c7207 */ /* 0x010fca0005800000 */
[----:B------:R-:W-:Y:S01]  /*9ac0*/  STL [R1+0x1f04], R28 ;  /* 0x001f041c01007387 */ /* 0x000fe20000100800 */
[C---:B------:R-:W-:Y:S02]  /*9ad0*/  SEL R31, R3.reuse, R31, !P3 ;  /* 0x0000001f031f7207 */ /* 0x040fe40005800000 */
[----:B------:R-:W-:-:S03]  /*9ae0*/  SEL R34, R3, R34, !P3 ;  /* 0x0000002203227207 */ /* 0x000fc60005800000 */
[----:B------:R-:W-:Y:S01]  /*9af0*/  STL [R1+0x1f08], R31 ;  /* 0x001f081f01007387 */ /* 0x000fe20000100800 */
[----:B------:R-:W-:-:S03]  /*9b00*/  SEL R32, R3, R25, !P3 ;  /* 0x0000001903207207 */ /* 0x000fc60005800000 */
[----:B------:R-:W-:Y:S01]  /*9b10*/  STL [R1+0x1f0c], R34 ;  /* 0x001f0c2201007387 */ /* 0x000fe20000100800 */
[----:B------:R-:W0:Y:S01]  /*9b20*/  LDC R25, c[0x0][0x3ac] ;  /* 0x0000eb00ff197b82 */ /* 0x000e220000000800 */
[C---:B------:R-:W-:Y:S02]  /*9b30*/  SEL R16, R3.reuse, R40, !P3 ;  /* 0x0000002803107207 */ /* 0x040fe40005800000 */
[----:B------:R-:W-:Y:S01]  /*9b40*/  STL [R1+0x1f10], R32 ;  /* 0x001f102001007387 */ /* 0x000fe20000100800 */
[----:B------:R-:W-:-:S03]  /*9b50*/  SEL R5, R3, R39, !P3 ;  /* 0x0000002703057207 */ /* 0x000fc60005800000 */
[----:B------:R-:W-:Y:S04]  /*9b60*/  STL [R1+0x1f14], R16 ;  /* 0x001f141001007387 */ /* 0x000fe80000100800 */
[----:B------:R-:W-:Y:S04]  /*9b70*/  STL [R1+0x1f18], R5 ;  /* 0x001f180501007387 */ /* 0x000fe80000100800 */
[----:B-1----:R-:W2:Y:S04]  /*9b80*/  LDL.LU R44, [R1+0x1f0] ;  /* 0x0001f000012c7983 */ /* 0x002ea80000300800 */
[----:B------:R-:W3:Y:S04]  /*9b90*/  LDL.LU R40, [R1+0x1ec] ;  /* 0x0001ec0001287983 */ /* 0x000ee80000300800 */
[----:B------:R-:W4:Y:S04]  /*9ba0*/  LDL.LU R41, [R1+0x1e8] ;  /* 0x0001e80001297983 */ /* 0x000f280000300800 */
[----:B------:R-:W2:Y:S04]  /*9bb0*/  LDL.LU R42, [R1+0x1e4] ;  /* 0x0001e400012a7983 */ /* 0x000ea80000300800 */
[----:B------:R-:W2:Y:S04]  /*9bc0*/  LDL.LU R47, [R1+0x1d0] ;  /* 0x0001d000012f7983 */ /* 0x000ea80000300800 */
[----:B------:R-:W2:Y:S04]  /*9bd0*/  LDL.LU R49, [R1+0x1dc] ;  /* 0x0001dc0001317983 */ /* 0x000ea80000300800 */
[----:B------:R-:W2:Y:S04]  /*9be0*/  LDL.LU R50, [R1+0x1d8] ;  /* 0x0001d80001327983 */ /* 0x000ea80000300800 */
[----:B------:R-:W2:Y:S01]  /*9bf0*/  LDL.LU R51, [R1+0x1d4] ;  /* 0x0001d40001337983 */ /* 0x000ea20000300800 */
[----:B------:R-:W-:-:S02]  /*9c00*/  SEL R11, R3, R26, !P3 ;  /* 0x0000001a030b7207 */ /* 0x000fc40005800000 */
[----:B------:R-:W1:Y:S01]  /*9c10*/  S2R R26, SR_TID.X ;  /* 0x00000000001a7919 */ /* 0x000e620000002100 */
[----:B------:R-:W-:Y:S02]  /*9c20*/  @!P1 IMAD.MOV R17, RZ, RZ, -R17 ;  /* 0x000000ffff119224 */ /* 0x000fe400078e0a11 */
[----:B------:R-:W-:Y:S02]  /*9c30*/  @!P2 IMAD.MOV R33, RZ, RZ, -R33 ;  /* 0x000000ffff21a224 */ /* 0x000fe400078e0a21 */
[----:B------:R-:W-:Y:S02]  /*9c40*/  @!P4 IMAD.MOV R43, RZ, RZ, -R43 ;  /* 0x000000ffff2bc224 */ /* 0x000fe400078e0a2b */
[----:B------:R-:W-:Y:S02]  /*9c50*/  @!P5 IMAD.MOV R7, RZ, RZ, -R7 ;  /* 0x000000ffff07d224 */ /* 0x000fe400078e0a07 */
[----:B------:R-:W-:Y:S02]  /*9c60*/  @!P0 IMAD.MOV R35, RZ, RZ, -R35 ;  /* 0x000000ffff238224 */ /* 0x000fe400078e0a23 */
[----:B------:R-:W-:Y:S01]  /*9c70*/  @!P6 IMAD.MOV R20, RZ, RZ, -R20 ;  /* 0x000000ffff14e224 */ /* 0x000fe200078e0a14 */
[----:B------:R-:W-:-:S02]  /*9c80*/  SEL R9, R3, R9, !P3 ;  /* 0x0000000903097207 */ /* 0x000fc40005800000 */
[C---:B------:R-:W-:Y:S02]  /*9c90*/  SEL R13, R3.reuse, R13, !P3 ;  /* 0x0000000d030d7207 */ /* 0x040fe40005800000 */
[C---:B------:R-:W-:Y:S02]  /*9ca0*/  SEL R19, R3.reuse, R19, !P3 ;  /* 0x0000001303137207 */ /* 0x040fe40005800000 */
[C---:B------:R-:W-:Y:S02]  /*9cb0*/  SEL R39, R3.reuse, R27, !P3 ;  /* 0x0000001b03277207 */ /* 0x040fe40005800000 */
[----:B------:R-:W-:Y:S02]  /*9cc0*/  SEL R38, R3, R38, !P3 ;  /* 0x0000002603267207 */ /* 0x000fe40005800000 */
[----:B-1----:R-:W-:-:S05]  /*9cd0*/  LOP3.LUT R26, R26, 0x1f, RZ, 0xc0, !PT ;  /* 0x0000001f1a1a7812 */ /* 0x002fca00078ec0ff */
[----:B0-----:R-:W-:Y:S01]  /*9ce0*/  IMAD R45, R26, R25, RZ ;  /* 0x000000191a2d7224 */ /* 0x001fe200078e02ff */
[----:B------:R-:W-:-:S03]  /*9cf0*/  SEL R46, R3, R46, !P3 ;  /* 0x0000002e032e7207 */ /* 0x000fc60005800000 */
[----:B------:R-:W-:Y:S01]  /*9d00*/  IMAD R45, R25, 0x20, R45 ;  /* 0x00000020192d7824 */ /* 0x000fe200078e022d */
[C---:B------:R-:W-:Y:S01]  /*9d10*/  SEL R53, R3.reuse, R53, !P3 ;  /* 0x0000003503357207 */ /* 0x040fe20005800000 */
[----:B------:R-:W-:Y:S01]  /*9d20*/  IMAD R25, R26, R25, RZ ;  /* 0x000000191a197224 */ /* 0x000fe200078e02ff */
[C---:B------:R-:W-:Y:S02]  /*9d30*/  SEL R2, R3.reuse, R2, !P3 ;  /* 0x0000000203027207 */ /* 0x040fe40005800000 */
[C---:B------:R-:W-:Y:S02]  /*9d40*/  SEL R29, R3.reuse, R29, !P3 ;  /* 0x0000001d031d7207 */ /* 0x040fe40005800000 */
[C---:B------:R-:W-:Y:S02]  /*9d50*/  SEL R8, R3.reuse, R8, !P3 ;  /* 0x0000000803087207 */ /* 0x040fe40005800000 */
[C---:B------:R-:W-:Y:S02]  /*9d60*/  SEL R14, R3.reuse, R14, !P3 ;  /* 0x0000000e030e7207 */ /* 0x040fe40005800000 */
[----:B------:R-:W-:-:S02]  /*9d70*/  SEL R6, R3, R6, !P3 ;  /* 0x0000000603067207 */ /* 0x000fc40005800000 */
[C---:B------:R-:W-:Y:S02]  /*9d80*/  SEL R18, R3.reuse, R18, !P3 ;  /* 0x0000001203127207 */ /* 0x040fe40005800000 */
        /* <DEDUP_REMOVED lines=13> */
[----:B------:R-:W-:Y:S02]  /*9e60*/  SEL R3, R3, R20, !P3 ;  /* 0x0000001403037207 */ /* 0x000fe40005800000 */
[C---:B------:R-:W-:Y:S02]  /*9e70*/  LEA R26, P0, R45.reuse, UR14, 0x1 ;  /* 0x0000000e2d1a7c11 */ /* 0x040fe4000f8008ff */
[----:B------:R-:W-:Y:S02]  /*9e80*/  LEA R24, P1, R24, UR14, 0x1 ;  /* 0x0000000e18187c11 */ /* 0x000fe4000f8208ff */
[----:B------:R-:W-:-:S02]  /*9e90*/  LEA.HI.X.SX32 R27, R45, UR15, 0x1, P0 ;  /* 0x0000000f2d1b7c11 */ /* 0x000fc400080f0eff */
[----:B------:R-:W-:Y:S01]  /*9ea0*/  LEA.HI.X.SX32 R25, R25, UR15, 0x1, P1 ;  /* 0x0000000f19197c11 */ /* 0x000fe200088f0eff */
[----:B--2---:R0:W-:Y:S04]  /*9eb0*/  STL.64 [R1+0x1f30], R50 ;  /* 0x001f303201007387 */ /* 0x0041e80000100a00 */
        /* <DEDUP_REMOVED lines=9> */
[----:B------:R-:W-:-:S05]  /*9f50*/  IMAD R20, R44, UR6, RZ ;  /* 0x000000062c147c24 */ /* 0x000fca000f8e02ff */
[C---:B0-----:R-:W-:Y:S01]  /*9f60*/  LEA R50, P0, R20.reuse, UR12, 0x1 ;  /* 0x0000000c14327c11 */ /* 0x041fe2000f8008ff */
[----:B------:R-:W-:Y:S03]  /*9f70*/  STL [R1+0x1f1c], R11 ;  /* 0x001f1c0b01007387 */ /* 0x000fe60000100800 */
[----:B------:R-:W-:Y:S01]  /*9f80*/  LEA.HI.X.SX32 R51, R20, UR13, 0x1, P0 ;  /* 0x0000000d14337c11 */ /* 0x000fe200080f0eff */
[----:B------:R-:W-:Y:S04]  /*9f90*/  STL [R1+0x1f20], R9 ;  /* 0x001f200901007387 */ /* 0x000fe80000100800 */
[----:B------:R-:W-:Y:S04]  /*9fa0*/  STL [R1+0x1f24], R13 ;  /* 0x001f240d01007387 */ /* 0x000fe80000100800 */
[----:B------:R-:W-:Y:S04]  /*9fb0*/  STL [R1+0x1f28], R19 ;  /* 0x001f281301007387 */ /* 0x000fe80000100800 */
[----:B------:R-:W-:Y:S04]  /*9fc0*/  STL [R1+0x1eac], R24 ;  /* 0x001eac1801007387 */ /* 0x000fe80000100800 */
[----:B------:R-:W-:Y:S04]  /*9fd0*/  STL [R1+0x1ea8], R25 ;  /* 0x001ea81901007387 */ /* 0x000fe80000100800 */
[----:B------:R0:W-:Y:S04]  /*9fe0*/  STL.64 [R1+0xb40], R50 ;  /* 0x000b403201007387 */ /* 0x0001e80000100a00 */
[----:B0-----:R-:W2:Y:S01]  /*9ff0*/  LDL.LU.64 R50, [R1+0x1f30] ;  /* 0x001f300001327983 */ /* 0x001ea20000300a00 */
[----:B---3--:R-:W-:-:S02]  /*a000*/  IMAD R40, R40, UR6, RZ ;  /* 0x0000000628287c24 */ /* 0x008fc4000f8e02ff */
[----:B----4-:R-:W-:Y:S02]  /*a010*/  IMAD R41, R41, UR6, RZ ;  /* 0x0000000629297c24 */ /* 0x010fe4000f8e02ff */
[----:B------:R-:W-:Y:S01]  /*a020*/  IMAD R42, R42, UR6, RZ ;  /* 0x000000062a2a7c24 */ /* 0x000fe2000f8e02ff */
[----:B------:R-:W-:Y:S02]  /*a030*/  LEA R44, P1, R40, UR12, 0x1 ;  /* 0x0000000c282c7c11 */ /* 0x000fe4000f8208ff */
[C---:B------:R-:W-:Y:S02]  /*a040*/  LEA R24, P2, R41.reuse, UR12, 0x1 ;  /* 0x0000000c29187c11 */ /* 0x040fe4000f8408ff */
[----:B------:R-:W-:Y:S02]  /*a050*/  LEA R22, P3, R42, UR12, 0x1 ;  /* 0x0000000c2a167c11 */ /* 0x000fe4000f8608ff */
[----:B------:R-:W-:Y:S02]  /*a060*/  LEA.HI.X.SX32 R45, R40, UR13, 0x1, P1 ;  /* 0x0000000d282d7c11 */ /* 0x000fe400088f0eff */
[----:B------:R-:W-:Y:S01]  /*a070*/  LEA.HI.X.SX32 R25, R41, UR13, 0x1, P2 ;  /* 0x0000000d29197c11 */ /* 0x000fe200090f0eff */
[----:B------:R-:W-:Y:S01]  /*a080*/  IMAD R0, R47, UR7, RZ ;  /* 0x000000072f007c24 */ /* 0x000fe2000f8e02ff */
[----:B------:R-:W-:Y:S01]  /*a090*/  LEA.HI.X.SX32 R23, R42, UR13, 0x1, P3 ;  /* 0x0000000d2a177c11 */ /* 0x000fe200098f0eff */
[----:B------:R-:W-:Y:S04]  /*a0a0*/  STL.64 [R1+0xb38], R44 ;  /* 0x000b382c01007387 */ /* 0x000fe80000100a00 */
[----:B------:R-:W-:Y:S04]  /*a0b0*/  STL.64 [R1+0xb30], R24 ;  /* 0x000b301801007387 */ /* 0x000fe80000100a00 */
[----:B------:R-:W-:Y:S04]  /*a0c0*/  STL.64 [R1+0xb28], R22 ;  /* 0x000b281601007387 */ /* 0x000fe80000100a00 */
[----:B------:R0:W-:Y:S01]  /*a0d0*/  STL [R1+0x608], R0 ;  /* 0x0006080001007387 */ /* 0x0001e20000100800 */
[----:B------:R-:W-:-:S02]  /*a0e0*/  IMAD R40, R49, UR7, RZ ;  /* 0x0000000731287c24 */ /* 0x000fc4000f8e02ff */
[----:B--2---:R-:W-:Y:S02]  /*a0f0*/  IMAD R5, R52, UR7, RZ ;  /* 0x0000000734057c24 */ /* 0x004fe4000f8e02ff */
[----:B0-----:R-:W-:-:S03]  /*a100*/  IMAD R0, R54, UR7, RZ ;  /* 0x0000000736007c24 */ /* 0x001fc6000f8e02ff */
[----:B------:R0:W-:Y:S01]  /*a110*/  STL [R1+0x38], R5 ;  /* 0x0000380501007387 */ /* 0x0001e20000100800 */
[----:B------:R-:W-:Y:S02]  /*a120*/  IMAD R20, R55, UR7, RZ ;  /* 0x0000000737147c24 */ /* 0x000fe4000f8e02ff */
[----:B------:R-:W-:Y:S01]  /*a130*/  IMAD R9, R56, UR7, RZ ;  /* 0x0000000738097c24 */ /* 0x000fe2000f8e02ff */
[----:B------:R1:W-:Y:S01]  /*a140*/  STL [R1+0x3c], R0 ;  /* 0x00003c0001007387 */ /* 0x0003e20000100800 */
[----:B0-----:R-:W-:-:S03]  /*a150*/  IMAD R5, R57, UR7, RZ ;  /* 0x0000000739057c24 */ /* 0x001fc6000f8e02ff */
[----:B------:R0:W-:Y:S01]  /*a160*/  STL [R1+0x58], R9 ;  /* 0x0000580901007387 */ /* 0x0001e20000100800 */
[----:B-1----:R-:W-:-:S03]  /*a170*/  IMAD R0, R58, UR7, RZ ;  /* 0x000000073a007c24 */ /* 0x002fc6000f8e02ff */
[----:B------:R-:W-:Y:S01]  /*a180*/  STL [R1+0x4c], R20 ;  /* 0x00004c1401007387 */ /* 0x000fe20000100800 */
[----:B0-----:R-:W-:-:S03]  /*a190*/  IMAD R9, R59, UR7, RZ ;  /* 0x000000073b097c24 */ /* 0x001fc6000f8e02ff */
[----:B------:R0:W-:Y:S04]  /*a1a0*/  STL [R1+0x5c], R5 ;  /* 0x00005c0501007387 */ /* 0x0001e80000100800 */
[----:B------:R1:W-:Y:S04]  /*a1b0*/  STL [R1+0x184], R0 ;  /* 0x0001840001007387 */ /* 0x0003e80000100800 */
[----:B------:R2:W-:Y:S01]  /*a1c0*/  STL [R1+0x1a8], R9 ;  /* 0x0001a80901007387 */ /* 0x0005e20000100800 */
[----:B0-----:R-:W-:-:S03]  /*a1d0*/  IMAD R5, R60, UR7, RZ ;  /* 0x000000073c057c24 */ /* 0x001fc6000f8e02ff */
[----:B------:R-:W3:Y:S01]  /*a1e0*/  LDL.LU R25, [R1+0x190] ;  /* 0x0001900001197983 */ /* 0x000ee20000300800 */
[----:B-1----:R-:W-:-:S03]  /*a1f0*/  IMAD R0, R61, UR7, RZ ;  /* 0x000000073d007c24 */ /* 0x002fc6000f8e02ff */
[----:B------:R0:W-:Y:S04]  /*a200*/  STL [R1+0x1ac], R5 ;  /* 0x0001ac0501007387 */ /* 0x0001e80000100800 */
[----:B------:R-:W4:Y:S04]  /*a210*/  LDL.LU R24, [R1+0x188] ;  /* 0x0001880001187983 */ /* 0x000f280000300800 */
[----:B------:R1:W-:Y:S04]  /*a220*/  STL [R1+0x194], R0 ;  /* 0x0001940001007387 */ /* 0x0003e80000100800 */
[----:B------:R-:W4:Y:S04]  /*a230*/  LDL.LU R19, [R1+0x180] ;  /* 0x0001800001137983 */ /* 0x000f280000300800 */
[----:B------:R-:W4:Y:S04]  /*a240*/  LDL.LU R13, [R1+0x17c] ;  /* 0x00017c00010d7983 */ /* 0x000f280000300800 */
[----:B--2---:R-:W2:Y:S04]  /*a250*/  LDL.LU R9, [R1+0x178] ;  /* 0x0001780001097983 */ /* 0x004ea80000300800 */
[----:B------:R-:W2:Y:S04]  /*a260*/  LDL.LU R11, [R1+0x16c] ;  /* 0x00016c00010b7983 */ /* 0x000ea80000300800 */
[----:B0-----:R-:W2:Y:S04]  /*a270*/  LDL.LU R5, [R1+0x168] ;  /* 0x0001680001057983 */ /* 0x001ea80000300800 */
[----:B------:R-:W2:Y:S04]  /*a280*/  LDL.LU R16, [R1+0x160] ;  /* 0x0001600001107983 */ /* 0x000ea80000300800 */
[----:B------:R-:W2:Y:S04]  /*a290*/  LDL.LU R32, [R1+0x150] ;  /* 0x0001500001207983 */ /* 0x000ea80000300800 */
[----:B------:R-:W2:Y:S04]  /*a2a0*/  LDL.LU R34, [R1+0x148] ;  /* 0x0001480001227983 */ /* 0x000ea80000300800 */
[----:B------:R-:W2:Y:S04]  /*a2b0*/  LDL.LU R31, [R1+0x144] ;  /* 0x00014400011f7983 */ /* 0x000ea80000300800 */
[----:B------:R-:W2:Y:S04]  /*a2c0*/  LDL.LU R28, [R1+0x138] ;  /* 0x00013800011c7983 */ /* 0x000ea80000300800 */
[----:B------:R-:W2:Y:S04]  /*a2d0*/  LDL.LU R36, [R1+0x130] ;  /* 0x0001300001247983 */ /* 0x000ea80000300800 */
[----:B------:R-:W2:Y:S04]  /*a2e0*/  LDL.LU R23, [R1+0x12c] ;  /* 0x00012c0001177983 */ /* 0x000ea80000300800 */
[----:B-1----:R-:W2:Y:S04]  /*a2f0*/  LDL.LU R0, [R1+0x128] ;  /* 0x0001280001007983 */ /* 0x002ea80000300800 */
[----:B------:R-:W2:Y:S04]  /*a300*/  LDL.LU R22, [R1+0x11c] ;  /* 0x00011c0001167983 */ /* 0x000ea80000300800 */
[----:B------:R-:W2:Y:S04]  /*a310*/  LDL.LU R44, [R1+0x118] ;  /* 0x00011800012c7983 */ /* 0x000ea80000300800 */
[----:B------:R-:W2:Y:S01]  /*a320*/  LDL.LU R45, [R1+0x10c] ;  /* 0x00010c00012d7983 */ /* 0x000ea20000300800 */
[----:B------:R-:W-:-:S03]  /*a330*/  IMAD R41, R50, UR7, RZ ;  /* 0x0000000732297c24 */ /* 0x000fc6000f8e02ff */
[----:B------:R-:W2:Y:S01]  /*a340*/  LDL.LU R47, [R1+0x108] ;  /* 0x00010800012f7983 */ /* 0x000ea20000300800 */
[----:B------:R-:W-:-:S03]  /*a350*/  IMAD R42, R51, UR7, RZ ;  /* 0x00000007332a7c24 */ /* 0x000fc6000f8e02ff */
        /* <DEDUP_REMOVED lines=12> */
[----:B---3--:R-:W-:-:S05]  /*a420*/  IMAD R25, R25, UR7, RZ ;  /* 0x0000000719197c24 */ /* 0x008fca000f8e02ff */
[----:B------:R4:W-:Y:S02]  /*a430*/  STL [R1+0x190], R25 ;  /* 0x0001901901007387 */ /* 0x0009e40000100800 */
[----:B----4-:R-:W-:Y:S02]  /*a440*/  IMAD R25, R24, UR7, RZ ;  /* 0x0000000718197c24 */ /* 0x010fe4000f8e02ff */
[----:B------:R-:W-:Y:S02]  /*a450*/  IMAD R24, R19, UR7, RZ ;  /* 0x0000000713187c24 */ /* 0x000fe4000f8e02ff */
[----:B------:R-:W-:Y:S01]  /*a460*/  IMAD R19, R13, UR7, RZ ;  /* 0x000000070d137c24 */ /* 0x000fe2000f8e02ff */
[----:B------:R-:W-:Y:S01]  /*a470*/  STL [R1+0x1c0], R25 ;  /* 0x0001c01901007387 */ /* 0x000fe20000100800 */
[----:B--2---:R-:W-:-:S03]  /*a480*/  IMAD R9, R9, UR7, RZ ;  /* 0x0000000709097c24 */ /* 0x004fc6000f8e02ff */
[----:B------:R-:W-:Y:S01]  /*a490*/  STL [R1+0x180], R24 ;  /* 0x0001801801007387 */ /* 0x000fe20000100800 */
[----:B------:R-:W-:-:S03]  /*a4a0*/  IMAD R13, R11, UR7, RZ ;  /* 0x000000070b0d7c24 */ /* 0x000fc6000f8e02ff */
[----:B------:R-:W-:Y:S01]  /*a4b0*/  STL [R1+0x1c4], R19 ;  /* 0x0001c41301007387 */ /* 0x000fe20000100800 */
[----:B------:R-:W-:-:S03]  /*a4c0*/  IMAD R11, R5, UR7, RZ ;  /* 0x00000007050b7c24 */ /* 0x000fc6000f8e02ff */
[----:B------:R0:W-:Y:S04]  /*a4d0*/  STL [R1+0x1d0], R9 ;  /* 0x0001d00901007387 */ /* 0x0001e80000100800 */
[----:B------:R-:W-:Y:S01]  /*a4e0*/  STL [R1+0x1d4], R13 ;  /* 0x0001d40d01007387 */ /* 0x000fe20000100800 */
[----:B------:R-:W-:Y:S02]  /*a4f0*/  IMAD R5, R32, UR7, RZ ;  /* 0x0000000720057c24 */ /* 0x000fe4000f8e02ff */
[----:B0-----:R-:W-:Y:S01]  /*a500*/  IMAD R9, R16, UR7, RZ ;  /* 0x0000000710097c24 */ /* 0x001fe2000f8e02ff */
[----:B------:R0:W-:Y:S04]  /*a510*/  STL [R1+0x1e8], R11 ;  /* 0x0001e80b01007387 */ /* 0x0001e80000100800 */
[----:B------:R1:W-:Y:S04]  /*a520*/  STL [R1+0x1ec], R9 ;  /* 0x0001ec0901007387 */ /* 0x0003e80000100800 */
[----:B------:R2:W-:Y:S01]  /*a530*/  STL [R1+0x1f8], R5 ;  /* 0x0001f80501007387 */ /* 0x0005e20000100800 */
[----:B0-----:R-:W-:-:S02]  /*a540*/  IMAD R11, R34, UR7, RZ ;  /* 0x00000007220b7c24 */ /* 0x001fc4000f8e02ff */
[----:B-1----:R-:W-:-:S03]  /*a550*/  IMAD R9, R31, UR7, RZ ;  /* 0x000000071f097c24 */ /* 0x002fc6000f8e02ff */
[----:B------:R0:W-:Y:S01]  /*a560*/  STL [R1+0x1fc], R11 ;  /* 0x0001fc0b01007387 */ /* 0x0001e20000100800 */
[----:B--2---:R-:W-:-:S03]  /*a570*/  IMAD R5, R28, UR7, RZ ;  /* 0x000000071c057c24 */ /* 0x004fc6000f8e02ff */
[----:B------:R1:W-:Y:S04]  /*a580*/  STL [R1+0x204], R9 ;  /* 0x0002040901007387 */ /* 0x0003e80000100800 */
[----:B------:R2:W-:Y:S01]  /*a590*/  STL [R1+0x210], R5 ;  /* 0x0002100501007387 */ /* 0x0005e20000100800 */
[----:B0-----:R-:W-:Y:S02]  /*a5a0*/  IMAD R11, R36, UR7, RZ ;  /* 0x00000007240b7c24 */ /* 0x001fe4000f8e02ff */
[----:B-1----:R-:W-:-:S03]  /*a5b0*/  IMAD R9, R23, UR7, RZ ;  /* 0x0000000717097c24 */ /* 0x002fc6000f8e02ff */
[----:B------:R-:W-:Y:S01]  /*a5c0*/  STL [R1+0x214], R11 ;  /* 0x0002140b01007387 */ /* 0x000fe20000100800 */
[----:B--2---:R-:W-:-:S03]  /*a5d0*/  IMAD R5, R0, UR7, RZ ;  /* 0x0000000700057c24 */ /* 0x004fc6000f8e02ff */
[----:B------:R0:W-:Y:S01]  /*a5e0*/  STL [R1+0x220], R9 ;  /* 0x0002200901007387 */ /* 0x0001e20000100800 */
[----:B------:R-:W-:-:S03]  /*a5f0*/  IMAD R0, R22, UR7, RZ ;  /* 0x0000000716007c24 */ /* 0x000fc6000f8e02ff */
[----:B------:R1:W-:Y:S01]  /*a600*/  STL [R1+0x224], R5 ;  /* 0x0002240501007387 */ /* 0x0003e20000100800 */
[----:B0-----:R-:W-:-:S03]  /*a610*/  IMAD R9, R44, UR7, RZ ;  /* 0x000000072c097c24 */ /* 0x001fc6000f8e02ff */
[----:B------:R0:W-:Y:S01]  /*a620*/  STL [R1+0x230], R0 ;  /* 0x0002300001007387 */ /* 0x0001e20000100800 */
[----:B-1----:R-:W-:-:S03]  /*a630*/  IMAD R5, R45, UR7, RZ ;  /* 0x000000072d057c24 */ /* 0x002fc6000f8e02ff */
        /* <DEDUP_REMOVED lines=24> */
[----:B------:R1:W-:Y:S04]  /*a7c0*/  STL [R1+0x284], R9 ;  /* 0x0002840901007387 */ /* 0x0003e80000100800 */
[----:B------:R-:W2:Y:S01]  /*a7d0*/  LDL.LU R19, [R1+0xa0] ;  /* 0x0000a00001137983 */ /* 0x000ea20000300800 */
[----:B0-----:R-:W-:-:S03]  /*a7e0*/  IMAD R0, R61, UR7, RZ ;  /* 0x000000073d007c24 */ /* 0x001fc6000f8e02ff */
[----:B------:R0:W-:Y:S04]  /*a7f0*/  STL [R1+0x288], R5 ;  /* 0x0002880501007387 */ /* 0x0001e80000100800 */
[----:B------:R-:W3:Y:S04]  /*a800*/  LDL.LU R13, [R1+0x9c] ;  /* 0x00009c00010d7983 */ /* 0x000ee80000300800 */
[----:B------:R4:W-:Y:S04]  /*a810*/  STL [R1+0x28c], R0 ;  /* 0x00028c0001007387 */ /* 0x0009e80000100800 */
[----:B-1----:R-:W3:Y:S04]  /*a820*/  LDL.LU R9, [R1+0x8c] ;  /* 0x00008c0001097983 */ /* 0x002ee80000300800 */
[----:B------:R-:W3:Y:S04]  /*a830*/  LDL.LU R11, [R1+0x88] ;  /* 0x00008800010b7983 */ /* 0x000ee80000300800 */
[----:B0-----:R-:W3:Y:S04]  /*a840*/  LDL.LU R5, [R1+0x84] ;  /* 0x0000840001057983 */ /* 0x001ee80000300800 */
[----:B------:R-:W3:Y:S04]  /*a850*/  LDL.LU R16, [R1+0x80] ;  /* 0x0000800001107983 */ /* 0x000ee80000300800 */
[----:B------:R-:W3:Y:S04]  /*a860*/  LDL.LU R32, [R1+0x78] ;  /* 0x0000780001207983 */ /* 0x000ee80000300800 */
[----:B------:R-:W3:Y:S04]  /*a870*/  LDL.LU R34, [R1+0x74] ;  /* 0x0000740001227983 */ /* 0x000ee80000300800 */
[----:B------:R-:W3:Y:S04]  /*a880*/  LDL.LU R31, [R1+0x70] ;  /* 0x00007000011f7983 */ /* 0x000ee80000300800 */
[----:B------:R-:W3:Y:S04]  /*a890*/  LDL.LU R28, [R1+0x6c] ;  /* 0x00006c00011c7983 */ /* 0x000ee80000300800 */
[----:B------:R-:W3:Y:S04]  /*a8a0*/  LDL.LU R36, [R1+0x68] ;  /* 0x0000680001247983 */ /* 0x000ee80000300800 */
[----:B------:R-:W3:Y:S04]  /*a8b0*/  LDL.LU R23, [R1+0x64] ;  /* 0x0000640001177983 */ /* 0x000ee80000300800 */
[----:B----4-:R-:W4:Y:S04]  /*a8c0*/  LDL.LU R0, [R1+0x60] ;  /* 0x0000600001007983 */ /* 0x010f280000300800 */
        /* <DEDUP_REMOVED lines=17> */
[----:B------:R-:W4:Y:S01]  /*a9e0*/  LDL.LU R24, [R1] ;  /* 0x0000000001187983 */ /* 0x000f220000300800 */
[----:B--2---:R-:W-:-:S05]  /*a9f0*/  IMAD R19, R19, UR7, RZ ;  /* 0x0000000713137c24 */ /* 0x004fca000f8e02ff */
[----:B------:R0:W-:Y:S01]  /*aa00*/  STL [R1+0x298], R19 ;  /* 0x0002981301007387 */ /* 0x0001e20000100800 */
[----:B---3--:R-:W-:-:S03]  /*aa10*/  IMAD R13, R13, UR7, RZ ;  /* 0x000000070d0d7c24 */ /* 0x008fc6000f8e02ff */
[----:B0-----:R-:W2:Y:S01]  /*aa20*/  LDL.LU R19, [R1+0x1f28] ;  /* 0x001f280001137983 */ /* 0x001ea20000300800 */
[----:B------:R-:W-:-:S03]  /*aa30*/  IMAD R9, R9, UR7, RZ ;  /* 0x0000000709097c24 */ /* 0x000fc6000f8e02ff */
[----:B------:R0:W-:Y:S01]  /*aa40*/  STL [R1+0x29c], R13 ;  /* 0x00029c0d01007387 */ /* 0x0001e20000100800 */
[----:B------:R-:W-:Y:S02]  /*aa50*/  IMAD R11, R11, UR7, RZ ;  /* 0x000000070b0b7c24 */ /* 0x000fe4000f8e02ff */
[----:B------:R-:W-:Y:S01]  /*aa60*/  IMAD R5, R5, UR7, RZ ;  /* 0x0000000705057c24 */ /* 0x000fe2000f8e02ff */
[----:B0-----:R-:W3:Y:S01]  /*aa70*/  LDL.LU R13, [R1+0x1f24] ;  /* 0x001f2400010d7983 */ /* 0x001ee20000300800 */
[----:B------:R-:W-:-:S03]  /*aa80*/  IMAD R16, R16, UR7, RZ ;  /* 0x0000000710107c24 */ /* 0x000fc6000f8e02ff */
[----:B------:R0:W-:Y:S01]  /*aa90*/  STL [R1+0x2a0], R9 ;  /* 0x0002a00901007387 */ /* 0x0001e20000100800 */
[----:B------:R-:W-:Y:S02]  /*aaa0*/  IMAD R32, R32, UR7, RZ ;  /* 0x0000000720207c24 */ /* 0x000fe4000f8e02ff */
[----:B------:R-:W-:Y:S01]  /*aab0*/  IMAD R34, R34, UR7, RZ ;  /* 0x0000000722227c24 */ /* 0x000fe2000f8e02ff */
[----:B0-----:R-:W2:Y:S04]  /*aac0*/  LDL.LU R9, [R1+0x1f20] ;  /* 0x001f200001097983 */ /* 0x001ea80000300800 */
[----:B------:R0:W-:Y:S01]  /*aad0*/  STL [R1+0x2a4], R11 ;  /* 0x0002a40b01007387 */ /* 0x0001e20000100800 */
[----:B------:R-:W-:Y:S02]  /*aae0*/  IMAD R31, R31, UR7, RZ ;  /* 0x000000071f1f7c24 */ /* 0x000fe4000f8e02ff */
[----:B------:R-:W-:Y:S01]  /*aaf0*/  IMAD R28, R28, UR7, RZ ;  /* 0x000000071c1c7c24 */ /* 0x000fe2000f8e02ff */
[----:B0-----:R-:W2:Y:S04]  /*ab00*/  LDL.LU R11, [R1+0x1f1c] ;  /* 0x001f1c00010b7983 */ /* 0x001ea80000300800 */
[----:B------:R0:W-:Y:S01]  /*ab10*/  STL [R1+0x2b0], R5 ;  /* 0x0002b00501007387 */ /* 0x0001e20000100800 */
[----:B------:R-:W-:-:S03]  /*ab20*/  IMAD R36, R36, UR7, RZ ;  /* 0x0000000724247c24 */ /* 0x000fc6000f8e02ff */
[----:B0-----:R-:W2:Y:S04]  /*ab30*/  LDL.LU R5, [R1+0x1f18] ;  /* 0x001f180001057983 */ /* 0x001ea80000300800 */
[----:B------:R0:W-:Y:S01]  /*ab40*/  STL [R1+0x2b4], R16 ;  /* 0x0002b41001007387 */ /* 0x0001e20000100800 */
[----:B------:R-:W-:-:S03]  /*ab50*/  IMAD R23, R23, UR7, RZ ;  /* 0x0000000717177c24 */ /* 0x000fc6000f8e02ff */
[----:B0-----:R-:W2:Y:S04]  /*ab60*/  LDL.LU R16, [R1+0x1f14] ;  /* 0x001f140001107983 */ /* 0x001ea80000300800 */
[----:B------:R0:W-:Y:S01]  /*ab70*/  STL [R1+0x2b8], R32 ;  /* 0x0002b82001007387 */ /* 0x0001e20000100800 */
[----:B----4-:R-:W-:-:S03]  /*ab80*/  IMAD R0, R0, UR7, RZ ;  /* 0x0000000700007c24 */ /* 0x010fc6000f8e02ff */
[----:B0-----:R-:W4:Y:S04]  /*ab90*/  LDL.LU R32, [R1+0x1f10] ;  /* 0x001f100001207983 */ /* 0x001f280000300800 */
[----:B------:R0:W-:Y:S01]  /*aba0*/  STL [R1+0x2bc], R34 ;  /* 0x0002bc2201007387 */ /* 0x0001e20000100800 */
[----:B------:R-:W-:-:S03]  /*abb0*/  IMAD R22, R22, UR7, RZ ;  /* 0x0000000716167c24 */ /* 0x000fc6000f8e02ff */
[----:B0-----:R-:W2:Y:S04]  /*abc0*/  LDL.LU R34, [R1+0x1f0c] ;  /* 0x001f0c0001227983 */ /* 0x001ea80000300800 */
[----:B------:R0:W-:Y:S01]  /*abd0*/  STL [R1+0x2c8], R31 ;  /* 0x0002c81f01007387 */ /* 0x0001e20000100800 */
[----:B------:R-:W-:-:S03]  /*abe0*/  IMAD R44, R44, UR7, RZ ;  /* 0x000000072c2c7c24 */ /* 0x000fc6000f8e02ff */
[----:B0-----:R-:W2:Y:S04]  /*abf0*/  LDL.LU R31, [R1+0x1f08] ;  /* 0x001f0800011f7983 */ /* 0x001ea80000300800 */
[----:B------:R0:W-:Y:S01]  /*ac00*/  STL [R1+0x2cc], R28 ;  /* 0x0002cc1c01007387 */ /* 0x0001e20000100800 */
[----:B------:R-:W-:-:S03]  /*ac10*/  IMAD R45, R45, UR7, RZ ;  /* 0x000000072d2d7c24 */ /* 0x000fc6000f8e02ff */
[----:B0-----:R-:W3:Y:S04]  /*ac20*/  LDL.LU R28, [R1+0x1f04] ;  /* 0x001f0400011c7983 */ /* 0x001ee80000300800 */
        /* <DEDUP_REMOVED lines=20> */
[----:B0-----:R-:W4:Y:S04]  /*ad70*/  LDL.LU R47, [R1+0x1ee8] ;  /* 0x001ee800012f7983 */ /* 0x001f280000300800 */
        /* <DEDUP_REMOVED lines=18> */
[----:B------:R0:W-:Y:S04]  /*aea0*/  STL [R1+0x370], R56 ;  /* 0x0003703801007387 */ /* 0x0001e80000100800 */
        /* <DEDUP_REMOVED lines=10> */
[----:B0-----:R-:W4:Y:S01]  /*af50*/  LDL.LU R61, [R1+0x1eb8] ;  /* 0x001eb800013d7983 */ /* 0x001f220000300800 */
[----:B------:R-:W-:-:S05]  /*af60*/  IMAD R25, R25, UR7, RZ ;  /* 0x0000000719197c24 */ /* 0x000fca000f8e02ff */
[----:B------:R0:W-:Y:S02]  /*af70*/  STL [R1+0x3b8], R25 ;  /* 0x0003b81901007387 */ /* 0x0001e40000100800 */
[----:B0-----:R-:W-:-:S05]  /*af80*/  IMAD R25, R24, UR7, RZ ;  /* 0x0000000718197c24 */ /* 0x001fca000f8e02ff */
[----:B------:R0:W-:Y:S01]  /*af90*/  STL [R1+0x3c8], R25 ;  /* 0x0003c81901007387 */ /* 0x0001e20000100800 */
[----:B--2---:R-:W-:Y:S02]  /*afa0*/  IMAD R5, R5, UR7, RZ ;  /* 0x0000000705057c24 */ /* 0x004fe4000f8e02ff */
[----:B------:R-:W-:Y:S02]  /*afb0*/  IMAD R11, R11, UR7, RZ ;  /* 0x000000070b0b7c24 */ /* 0x000fe4000f8e02ff */
[----:B---3--:R-:W-:Y:S02]  /*afc0*/  IMAD R45, R45, UR7, RZ ;  /* 0x000000072d2d7c24 */ /* 0x008fe4000f8e02ff */
[----:B----4-:R-:W-:Y:S02]  /*afd0*/  IMAD R50, R50, UR7, RZ ;  /* 0x0000000732327c24 */ /* 0x010fe4000f8e02ff */
[----:B------:R-:W-:Y:S02]  /*afe0*/  IMAD R54, R54, UR7, RZ ;  /* 0x0000000736367c24 */ /* 0x000fe4000f8e02ff */
[----:B------:R-:W-:-:S02]  /*aff0*/  IMAD R57, R57, UR7, RZ ;  /* 0x0000000739397c24 */ /* 0x000fc4000f8e02ff */
[----:B0-----:R-:W-:Y:S02]  /*b000*/  IMAD R25, R59, UR7, RZ ;  /* 0x000000073b197c24 */ /* 0x001fe4000f8e02ff */
[----:B------:R-:W-:Y:S02]  /*b010*/  IMAD R60, R60, UR7, RZ ;  /* 0x000000073c3c7c24 */ /* 0x000fe4000f8e02ff */
[----:B------:R-:W-:-:S05]  /*b020*/  IMAD R24, R61, UR7, RZ ;  /* 0x000000073d187c24 */ /* 0x000fca000f8e02ff */
[----:B------:R0:W-:Y:S04]  /*b030*/  STL [R1+0x3d0], R24 ;  /* 0x0003d01801007387 */ /* 0x0001e80000100800 */
[----:B------:R-:W-:Y:S01]  /*b040*/  STL [R1+0x3e0], R60 ;  /* 0x0003e03c01007387 */ /* 0x000fe20000100800 */
[----:B0-----:R-:W-:-:S03]  /*b050*/  IMAD R24, R58, UR7, RZ ;  /* 0x000000073a187c24 */ /* 0x001fc6000f8e02ff */
[----:B------:R0:W-:Y:S04]  /*b060*/  STL [R1+0x3e8], R25 ;  /* 0x0003e81901007387 */ /* 0x0001e80000100800 */
[----:B------:R1:W-:Y:S01]  /*b070*/  STL [R1+0x3f8], R24 ;  /* 0x0003f81801007387 */ /* 0x0003e20000100800 */
[----:B0-----:R-:W-:-:S03]  /*b080*/  IMAD R25, R56, UR7, RZ ;  /* 0x0000000738197c24 */ /* 0x001fc6000f8e02ff */
[----:B------:R-:W-:Y:S01]  /*b090*/  STL [R1+0x400], R57 ;  /* 0x0004003901007387 */ /* 0x000fe20000100800 */
[----:B-1----:R-:W-:-:S03]  /*b0a0*/  IMAD R24, R55, UR7, RZ ;  /* 0x0000000737187c24 */ /* 0x002fc6000f8e02ff */
        /* <DEDUP_REMOVED lines=14> */
[----:B-1----:R-:W-:Y:S02]  /*b190*/  IMAD R24, R22, UR7, RZ ;  /* 0x0000000716187c24 */ /* 0x002fe4000f8e02ff */
[----:B------:R-:W-:Y:S02]  /*b1a0*/  IMAD R22, R0, UR7, RZ ;  /* 0x0000000700167c24 */ /* 0x000fe4000f8e02ff */
[----:B------:R-:W-:Y:S01]  /*b1b0*/  IMAD R0, R23, UR7, RZ ;  /* 0x0000000717007c24 */ /* 0x000fe2000f8e02ff */
[----:B------:R-:W-:Y:S01]  /*b1c0*/  STL [R1+0x480], R25 ;  /* 0x0004801901007387 */ /* 0x000fe20000100800 */
[----:B------:R-:W-:-:S03]  /*b1d0*/  IMAD R23, R36, UR7, RZ ;  /* 0x0000000724177c24 */ /* 0x000fc6000f8e02ff */
[----:B------:R-:W-:Y:S04]  /*b1e0*/  STL [R1+0x488], R24 ;  /* 0x0004881801007387 */ /* 0x000fe80000100800 */
[----:B------:R0:W-:Y:S04]  /*b1f0*/  STL [R1+0x498], R22 ;  /* 0x0004981601007387 */ /* 0x0001e80000100800 */
[----:B------:R1:W-:Y:S01]  /*b200*/  STL [R1+0x200], R0 ;  /* 0x0002000001007387 */ /* 0x0003e20000100800 */
[----:B0-----:R-:W-:-:S03]  /*b210*/  IMAD R22, R28, UR7, RZ ;  /* 0x000000071c167c24 */ /* 0x001fc6000f8e02ff */
[----:B------:R0:W-:Y:S01]  /*b220*/  STL [R1+0x1dc], R23 ;  /* 0x0001dc1701007387 */ /* 0x0001e20000100800 */
[----:B-1----:R-:W-:-:S03]  /*b230*/  IMAD R0, R31, UR7, RZ ;  /* 0x000000071f007c24 */ /* 0x002fc6000f8e02ff */
[----:B------:R1:W-:Y:S04]  /*b240*/  STL [R1+0x1d8], R22 ;  /* 0x0001d81601007387 */ /* 0x0003e80000100800 */
[----:B------:R2:W-:Y:S01]  /*b250*/  STL [R1+0x1b4], R0 ;  /* 0x0001b40001007387 */ /* 0x0005e20000100800 */
[----:B0-----:R-:W-:Y:S02]  /*b260*/  IMAD R23, R34, UR7, RZ ;  /* 0x0000000722177c24 */ /* 0x001fe4000f8e02ff */
[----:B-1----:R-:W-:-:S03]  /*b270*/  IMAD R22, R32, UR7, RZ ;  /* 0x0000000720167c24 */ /* 0x002fc6000f8e02ff */
[----:B------:R-:W-:Y:S01]  /*b280*/  STL [R1+0x1b0], R23 ;  /* 0x0001b01701007387 */ /* 0x000fe20000100800 */
[----:B--2---:R-:W-:-:S03]  /*b290*/  IMAD R0, R16, UR7, RZ ;  /* 0x0000000710007c24 */ /* 0x004fc6000f8e02ff */
[----:B------:R-:W-:Y:S04]  /*b2a0*/  STL [R1+0x19c], R22 ;  /* 0x00019c1601007387 */ /* 0x000fe80000100800 */
[----:B------:R0:W-:Y:S04]  /*b2b0*/  STL [R1+0x198], R0 ;  /* 0x0001980001007387 */ /* 0x0001e80000100800 */
[----:B------:R1:W-:Y:S01]  /*b2c0*/  STL [R1+0x174], R5 ;  /* 0x0001740501007387 */ /* 0x0003e20000100800 */
[----:B0-----:R-:W-:-:S03]  /*b2d0*/  IMAD R0, R9, UR7, RZ ;  /* 0x0000000709007c24 */ /* 0x001fc6000f8e02ff */
[----:B------:R-:W-:Y:S01]  /*b2e0*/  STL [R1+0x170], R11 ;  /* 0x0001700b01007387 */ /* 0x000fe20000100800 */
[----:B------:R-:W-:Y:S02]  /*b2f0*/  IMAD R9, R19, UR7, RZ ;  /* 0x0000000713097c24 */ /* 0x000fe4000f8e02ff */
[----:B-1----:R-:W-:Y:S01]  /*b300*/  IMAD R5, R13, UR7, RZ ;  /* 0x000000070d057c24 */ /* 0x002fe2000f8e02ff */
[----:B------:R0:W-:Y:S04]  /*b310*/  STL [R1+0x16c], R0 ;  /* 0x00016c0001007387 */ /* 0x0001e80000100800 */
        /* <DEDUP_REMOVED lines=8> */
[----:B------:R-:W-:Y:S04]  /*b3a0*/  STL [R1+0x158], R9 ;  /* 0x0001580901007387 */ /* 0x000fe80000100800 */
[----:B------:R1:W-:Y:S01]  /*b3b0*/  STL [R1+0x154], R0 ;  /* 0x0001540001007387 */ /* 0x0003e20000100800 */
[----:B0-----:R-:W-:Y:S02]  /*b3c0*/  IMAD R5, R2, UR7, RZ ;  /* 0x0000000702057c24 */ /* 0x001fe4000f8e02ff */
[----:B------:R-:W-:-:S03]  /*b3d0*/  IMAD R2, R29, UR7, RZ ;  /* 0x000000071d027c24 */ /* 0x000fc6000f8e02ff */
[----:B------:R0:W-:Y:S01]  /*b3e0*/  STL [R1+0x150], R5 ;  /* 0x0001500501007387 */ /* 0x0001e20000100800 */
[----:B-1----:R-:W-:-:S03]  /*b3f0*/  IMAD R0, R8, UR7, RZ ;  /* 0x0000000708007c24 */ /* 0x002fc6000f8e02ff */
[----:B------:R1:W-:Y:S04]  /*b400*/  STL [R1+0x14c], R2 ;  /* 0x00014c0201007387 */ /* 0x0003e80000100800 */
[----:B------:R2:W-:Y:S01]  /*b410*/  STL [R1+0x148], R0 ;  /* 0x0001480001007387 */ /* 0x0005e20000100800 */
[----:B0-----:R-:W-:Y:S02]  /*b420*/  IMAD R5, R14, UR7, RZ ;  /* 0x000000070e057c24 */ /* 0x001fe4000f8e02ff */
        /* <DEDUP_REMOVED lines=12> */
[----:B------:R-:W-:Y:S02]  /*b4f0*/  IMAD R24, R10, UR7, RZ ;  /* 0x000000070a187c24 */ /* 0x000fe4000f8e02ff */
[----:B0-----:R-:W-:Y:S01]  /*b500*/  IMAD R2, R30, UR7, RZ ;  /* 0x000000071e027c24 */ /* 0x001fe2000f8e02ff */
[----:B------:R-:W-:Y:S01]  /*b510*/  STL [R1+0x12c], R4 ;  /* 0x00012c0401007387 */ /* 0x000fe20000100800 */
[----:B-1----:R-:W-:-:S03]  /*b520*/  IMAD R0, R48, UR7, RZ ;  /* 0x0000000730007c24 */ /* 0x002fc6000f8e02ff */
[----:B------:R-:W2:Y:S04]  /*b530*/  LDL R58, [R1+0x38] ;  /* 0x00003800013a7983 */ /* 0x000ea80000100800 */
[----:B------:R0:W-:Y:S01]  /*b540*/  STL [R1+0x128], R2 ;  /* 0x0001280201007387 */ /* 0x0001e20000100800 */
[----:B------:R-:W-:-:S03]  /*b550*/  IMAD R25, R37, UR7, RZ ;  /* 0x0000000725197c24 */ /* 0x000fc6000f8e02ff */
[----:B------:R-:W3:Y:S04]  /*b560*/  LDL R59, [R1+0x3c] ;  /* 0x00003c00013b7983 */ /* 0x000ee80000100800 */
[----:B------:R1:W-:Y:S01]  /*b570*/  STL [R1+0x124], R0 ;  /* 0x0001240001007387 */ /* 0x0003e20000100800 */
[----:B0-----:R-:W-:-:S03]  /*b580*/  IMAD R2, R17, UR7, RZ ;  /* 0x0000000711027c24 */ /* 0x001fc6000f8e02ff */
[----:B------:R-:W-:Y:S01]  /*b590*/  STL [R1+0x120], R24 ;  /* 0x0001201801007387 */ /* 0x000fe20000100800 */
[----:B-1----:R-:W-:-:S03]  /*b5a0*/  IMAD R0, R33, UR7, RZ ;  /* 0x0000000721007c24 */ /* 0x002fc6000f8e02ff */
[----:B------:R0:W-:Y:S04]  /*b5b0*/  STL [R1+0x118], R2 ;  /* 0x0001180201007387 */ /* 0x0001e80000100800 */
[----:B------:R-:W4:Y:S04]  /*b5c0*/  LDL.LU R33, [R1+0x184] ;  /* 0x0001840001217983 */ /* 0x000f280000300800 */
[----:B------:R1:W-:Y:S01]  /*b5d0*/  STL [R1+0x114], R0 ;  /* 0x0001140001007387 */ /* 0x0003e20000100800 */
[----:B0-----:R-:W-:-:S03]  /*b5e0*/  IMAD R2, R7, UR7, RZ ;  /* 0x0000000707027c24 */ /* 0x001fc6000f8e02ff */
[----:B------:R-:W-:Y:S04]  /*b5f0*/  STL [R1+0x11c], R25 ;  /* 0x00011c1901007387 */ /* 0x000fe80000100800 */
[----:B------:R-:W-:Y:S01]  /*b600*/  STL.64 [R1+0x1eb0], R24 ;  /* 0x001eb01801007387 */ /* 0x000fe20000100a00 */
[----:B-1----:R-:W-:-:S03]  /*b610*/  IMAD R0, R43, UR7, RZ ;  /* 0x000000072b007c24 */ /* 0x002fc6000f8e02ff */
[----:B------:R-:W4:Y:S04]  /*b620*/  LDL.LU R37, [R1+0x1a8] ;  /* 0x0001a80001257983 */ /* 0x000f280000300800 */
[----:B------:R-:W4:Y:S04]  /*b630*/  LDL.LU R48, [R1+0x1ac] ;  /* 0x0001ac0001307983 */ /* 0x000f280000300800 */
[----:B------:R-:W4:Y:S04]  /*b640*/  LDL.LU R43, [R1+0x5c] ;  /* 0x00005c00012b7983 */ /* 0x000f280000300800 */
[----:B------:R0:W-:Y:S04]  /*b650*/  STL [R1+0x110], R0 ;  /* 0x0001100001007387 */ /* 0x0001e80000100800 */
[----:B------:R-:W4:Y:S04]  /*b660*/  LDL.LU R30, [R1+0x194] ;  /* 0x00019400011e7983 */ /* 0x000f280000300800 */
[----:B------:R-:W-:Y:S01]  /*b670*/  STL [R1+0x10c], R2 ;  /* 0x00010c0201007387 */ /* 0x000fe20000100800 */
[----:B0-----:R-:W-:-:S03]  /*b680*/  IMAD R0, R35, UR7, RZ ;  /* 0x0000000723007c24 */ /* 0x001fc6000f8e02ff */
[----:B------:R-:W4:Y:S01]  /*b690*/  LDL.LU R35, [R1+0x58] ;  /* 0x0000580001237983 */ /* 0x000f220000300800 */
[----:B------:R-:W-:-:S03]  /*b6a0*/  IMAD.WIDE R4, R40, 0x2, R26 ;  /* 0x0000000228047825 */ /* 0x000fc600078e021a */
[----:B------:R-:W4:Y:S04]  /*b6b0*/  LDL.LU R29, [R1+0x190] ;  /* 0x00019000011d7983 */ /* 0x000f280000300800 */
[----:B------:R0:W-:Y:S04]  /*b6c0*/  STL [R1+0x108], R0 ;  /* 0x0001080001007387 */ /* 0x0001e80000100800 */
[----:B------:R-:W4:Y:S04]  /*b6d0*/  LDL.LU R53, [R1+0x1c0] ;  /* 0x0001c00001357983 */ /* 0x000f280000300800 */
[----:B------:R-:W4:Y:S01]  /*b6e0*/  LDL.LU R56, [R1+0x180] ;  /* 0x0001800001387983 */ /* 0x000f220000300800 */
[----:B0-----:R-:W-:-:S03]  /*b6f0*/  IMAD R0, R3, UR7, RZ ;  /* 0x0000000703007c24 */ /* 0x001fc6000f8e02ff */
[----:B------:R-:W4:Y:S01]  /*b700*/  LDL.LU R60, [R1+0x1c4] ;  /* 0x0001c400013c7983 */ /* 0x000f220000300800 */
[----:B------:R-:W-:-:S03]  /*b710*/  IMAD.WIDE R2, R41, 0x2, R26 ;  /* 0x0000000229027825 */ /* 0x000fc600078e021a */
[----:B------:R-:W4:Y:S04]  /*b720*/  LDL.LU R61, [R1+0x1d0] ;  /* 0x0001d000013d7983 */ /* 0x000f280000300800 */
[----:B------:R-:W4:Y:S04]  /*b730*/  LDL.LU R57, [R1+0x1d4] ;  /* 0x0001d40001397983 */ /* 0x000f280000300800 */
[----:B------:R-:W4:Y:S04]  /*b740*/  LDL.LU R52, [R1+0x1e8] ;  /* 0x0001e80001347983 */ /* 0x000f280000300800 */
[----:B------:R0:W-:Y:S04]  /*b750*/  STL.64 [R1+0x100], R4 ;  /* 0x0001000401007387 */ /* 0x0001e80000100a00 */
[----:B------:R-:W4:Y:S04]  /*b760*/  LDL.LU R49, [R1+0x1ec] ;  /* 0x0001ec0001317983 */ /* 0x000f280000300800 */
[----:B------:R2:W-:Y:S01]  /*b770*/  STL.64 [R1+0xf8], R2 ;  /* 0x0000f80201007387 */ /* 0x0005e20000100a00 */
[----:B0-----:R-:W-:-:S03]  /*b780*/  IMAD.WIDE R4, R42, 0x2, R26 ;  /* 0x000000022a047825 */ /* 0x001fc600078e021a */
[----:B------:R-:W4:Y:S04]  /*b790*/  LDL.LU R38, [R1+0x1f8] ;  /* 0x0001f80001267983 */ /* 0x000f280000300800 */
[----:B------:R3:W-:Y:S04]  /*b7a0*/  STL.64 [R1+0xf0], R4 ;  /* 0x0000f00401007387 */ /* 0x0007e80000100a00 */
[----:B------:R-:W4:Y:S01]  /*b7b0*/  LDL.LU R28, [R1+0x1fc] ;  /* 0x0001fc00011c7983 */ /* 0x000f220000300800 */
[----:B--2---:R-:W-:-:S05]  /*b7c0*/  IMAD.WIDE R2, R58, 0x2, R26 ;  /* 0x000000023a027825 */ /* 0x004fca00078e021a */
[----:B------:R0:W-:Y:S01]  /*b7d0*/  STL.64 [R1+0xe8], R2 ;  /* 0x0000e80201007387 */ /* 0x0001e20000100a00 */
[----:B---3--:R-:W-:-:S03]  /*b7e0*/  IMAD.WIDE R4, R59, 0x2, R26 ;  /* 0x000000023b047825 */ /* 0x008fc600078e021a */
[----:B------:R-:W2:Y:S04]  /*b7f0*/  LDL.LU R31, [R1+0x204] ;  /* 0x00020400011f7983 */ /* 0x000ea80000300800 */
[----:B------:R-:W-:Y:S01]  /*b800*/  STL.64 [R1+0xe0], R4 ;  /* 0x0000e00401007387 */ /* 0x000fe20000100a00 */
[----:B0-----:R-:W-:-:S03]  /*b810*/  IMAD.WIDE R2, R20, 0x2, R26 ;  /* 0x0000000214027825 */ /* 0x001fc600078e021a */
[----:B------:R-:W3:Y:S04]  /*b820*/  LDL.LU R32, [R1+0x210] ;  /* 0x0002100001207983 */ /* 0x000ee80000300800 */
[----:B------:R4:W-:Y:S04]  /*b830*/  STL.64 [R1+0xd8], R2 ;  /* 0x0000d80201007387 */ /* 0x0009e80000100a00 */
[----:B------:R-:W3:Y:S01]  /*b840*/  LDL.LU R34, [R1+0x214] ;  /* 0x0002140001227983 */ /* 0x000ee20000300800 */
[----:B----4-:R-:W-:-:S04]  /*b850*/  IMAD.WIDE R2, R43, 0x2, R26 ;  /* 0x000000022b027825 */ /* 0x010fc800078e021a */
[----:B------:R-:W-:-:S05]  /*b860*/  IMAD.WIDE R4, R35, 0x2, R26 ;  /* 0x0000000223047825 */ /* 0x000fca00078e021a */
[----:B------:R0:W-:Y:S04]  /*b870*/  STL.64 [R1+0xd0], R4 ;  /* 0x0000d00401007387 */ /* 0x0001e80000100a00 */
[----:B------:R-:W4:Y:S04]  /*b880*/  LDL.LU R36, [R1+0x220] ;  /* 0x0002200001247983 */ /* 0x000f280000300800 */
[----:B------:R1:W-:Y:S04]  /*b890*/  STL.64 [R1+0xc8], R2 ;  /* 0x0000c80201007387 */ /* 0x0003e80000100a00 */
[----:B------:R-:W4:Y:S01]  /*b8a0*/  LDL.LU R39, [R1+0x224] ;  /* 0x0002240001277983 */ /* 0x000f220000300800 */
[----:B0-----:R-:W-:-:S04]  /*b8b0*/  IMAD.WIDE R4, R33, 0x2, R26 ;  /* 0x0000000221047825 */ /* 0x001fc800078e021a */
[--C-:B-1----:R-:W-:Y:S01]  /*b8c0*/  IMAD.WIDE R2, R37, 0x2, R26.reuse ;  /* 0x0000000225027825 */ /* 0x102fe200078e021a */
[----:B------:R0:W-:Y:S04]  /*b8d0*/  STL.64 [R1+0xc0], R4 ;  /* 0x0000c00401007387 */ /* 0x0001e80000100a00 */
[----:B------:R-:W4:Y:S04]  /*b8e0*/  LDL.LU R46, [R1+0x230] ;  /* 0x00023000012e7983 */ /* 0x000f280000300800 */
[----:B------:R1:W-:Y:S01]  /*b8f0*/  STL.64 [R1+0xb8], R2 ;  /* 0x0000b80201007387 */ /* 0x0003e20000100a00 */
[----:B0-----:R-:W-:-:S03]  /*b900*/  IMAD.WIDE R4, R48, 0x2, R26 ;  /* 0x0000000230047825 */ /* 0x001fc600078e021a */
[----:B------:R-:W4:Y:S04]  /*b910*/  LDL.LU R44, [R1+0x234] ;  /* 0x00023400012c7983 */ /* 0x000f280000300800 */
[----:B------:R0:W-:Y:S01]  /*b920*/  STL.64 [R1+0x60], R4 ;  /* 0x0000600401007387 */ /* 0x0001e20000100a00 */
[----:B-1----:R-:W-:-:S03]  /*b930*/  IMAD.WIDE R2, R30, 0x2, R26 ;  /* 0x000000021e027825 */ /* 0x002fc600078e021a */
[----:B------:R-:W4:Y:S04]  /*b940*/  LDL.LU R45, [R1+0x240] ;  /* 0x00024000012d7983 */ /* 0x000f280000300800 */
[----:B------:R1:W-:Y:S01]  /*b950*/  STL.64 [R1+0x50], R2 ;  /* 0x0000500201007387 */ /* 0x0003e20000100a00 */
[----:B0-----:R-:W-:-:S03]  /*b960*/  IMAD.WIDE R4, R29, 0x2, R26 ;  /* 0x000000021d047825 */ /* 0x001fc600078e021a */
[----:B------:R-:W4:Y:S01]  /*b970*/  LDL.LU R47, [R1+0x244] ;  /* 0x00024400012f7983 */ /* 0x000f220000300800 */
[----:B------:R-:W-:-:S03]  /*b980*/  IMAD.WIDE R6, R56, 0x2, R26 ;  /* 0x0000000238067825 */ /* 0x000fc600078e021a */
[----:B------:R0:W-:Y:S01]  /*b990*/  STL.64 [R1+0x40], R4 ;  /* 0x0000400401007387 */ /* 0x0001e20000100a00 */
[----:B-1----:R-:W-:-:S05]  /*b9a0*/  IMAD.WIDE R2, R53, 0x2, R26 ;  /* 0x0000000235027825 */ /* 0x002fca00078e021a */
[----:B------:R1:W-:Y:S01]  /*b9b0*/  STL.64 [R1+0x30], R2 ;  /* 0x0000300201007387 */ /* 0x0003e20000100a00 */
[----:B------:R-:W-:-:S04]  /*b9c0*/  IMAD.WIDE R58, R57, 0x2, R26 ;  /* 0x00000002393a7825 */ /* 0x000fc800078e021a */
[--C-:B0-----:R-:W-:Y:S01]  /*b9d0*/  IMAD.WIDE R4, R60, 0x2, R26.reuse ;  /* 0x000000023c047825 */ /* 0x101fe200078e021a */
[----:B------:R-:W-:Y:S03]  /*b9e0*/  STL.64 [R1+0x20], R6 ;  /* 0x0000200601007387 */ /* 0x000fe60000100a00 */
[--C-:B------:R-:W-:Y:S01]  /*b9f0*/  IMAD.WIDE R54, R52, 0x2, R26.reuse ;  /* 0x0000000234367825 */ /* 0x100fe200078e021a */
[----:B------:R-:W4:Y:S03]  /*ba00*/  LDL R25, [R1+0x25c] ;  /* 0x00025c0001197983 */ /* 0x000f260000100800 */
[--C-:B-1----:R-:W-:Y:S01]  /*ba10*/  IMAD.WIDE R2, R61, 0x2, R26.reuse ;  /* 0x000000023d027825 */ /* 0x102fe200078e021a */
[----:B------:R0:W-:Y:S03]  /*ba20*/  STL.64 [R1+0x10], R4 ;  /* 0x0000100401007387 */ /* 0x0001e60000100a00 */
[--C-:B------:R-:W-:Y:S01]  /*ba30*/  IMAD.WIDE R50, R49, 0x2, R26.reuse ;  /* 0x0000000231327825 */ /* 0x100fe200078e021a */
[----:B------:R-:W4:Y:S04]  /*ba40*/  LDL R24, [R1+0x2b8] ;  /* 0x0002b80001187983 */ /* 0x000f280000100800 */
[----:B------:R1:W-:Y:S04]  /*ba50*/  STL.64 [R1], R2 ;  /* 0x0000000201007387 */ /* 0x0003e80000100a00 */
[----:B------:R1:W-:Y:S01]  /*ba60*/  STL.64 [R1+0x1dd8], R58 ;  /* 0x001dd83a01007387 */ /* 0x0003e20000100a00 */
[----:B0-----:R-:W-:-:S04]  /*ba70*/  IMAD.WIDE R4, R28, 0x2, R26 ;  /* 0x000000021c047825 */ /* 0x001fc800078e021a */
[--C-:B-1----:R-:W-:Y:S01]  /*ba80*/  IMAD.WIDE R2, R38, 0x2, R26.reuse ;  /* 0x0000000226027825 */ /* 0x102fe200078e021a */
[----:B------:R-:W4:Y:S04]  /*ba90*/  LDL R59, [R1+0x250] ;  /* 0x00025000013b7983 */ /* 0x000f280000100800 */
[----:B------:R0:W-:Y:S04]  /*baa0*/  STL.64 [R1+0x1de0], R54 ;  /* 0x001de03601007387 */ /* 0x0001e80000100a00 */
[----:B0-----:R-:W4:Y:S04]  /*bab0*/  LDL R54, [R1+0x288] ;  /* 0x0002880001367983 */ /* 0x001f280000100800 */
        /* <DEDUP_REMOVED lines=8> */
[----:B0-----:R-:W4:Y:S01]  /*bb40*/  LDL R5, [R1+0x258] ;  /* 0x0002580001057983 */ /* 0x001f220000100800 */
[----:B--2---:R-:W-:-:S05]  /*bb50*/  IMAD.WIDE R6, R31, 0x2, R26 ;  /* 0x000000021f067825 */ /* 0x004fca00078e021a */
[----:B------:R0:W-:Y:S01]  /*bb60*/  STL.64 [R1+0x1e00], R6 ;  /* 0x001e000601007387 */ /* 0x0001e20000100a00 */
[----:B---3--:R-:W-:-:S04]  /*bb70*/  IMAD.WIDE R8, R32, 0x2, R26 ;  /* 0x0000000220087825 */ /* 0x008fc800078e021a */
[--C-:B------:R-:W-:Y:S01]  /*bb80*/  IMAD.WIDE R10, R34, 0x2, R26.reuse ;  /* 0x00000002220a7825 */ /* 0x100fe200078e021a */
[----:B0-----:R-:W2:Y:S04]  /*bb90*/  LDL R6, [R1+0x2a0] ;  /* 0x0002a00001067983 */ /* 0x001ea80000100800 */
[----:B------:R0:W-:Y:S04]  /*bba0*/  STL.64 [R1+0x1e08], R8 ;  /* 0x001e080801007387 */ /* 0x0001e80000100a00 */
[----:B0-----:R-:W3:Y:S04]  /*bbb0*/  LDL R8, [R1+0x28c] ;  /* 0x00028c0001087983 */ /* 0x001ee80000100800 */
[----:B------:R-:W2:Y:S04]  /*bbc0*/  LDL R9, [R1+0x298] ;  /* 0x0002980001097983 */ /* 0x000ea80000100800 */
[----:B------:R0:W-:Y:S04]  /*bbd0*/  STL.64 [R1+0x1e10], R10 ;  /* 0x001e100a01007387 */ /* 0x0001e80000100a00 */
[----:B0-----:R-:W2:Y:S04]  /*bbe0*/  LDL R10, [R1+0x280] ;  /* 0x00028000010a7983 */ /* 0x001ea80000100800 */
[----:B------:R-:W2:Y:S01]  /*bbf0*/  LDL R11, [R1+0x284] ;  /* 0x00028400010b7983 */ /* 0x000ea20000100800 */
[----:B----4-:R-:W-:-:S05]  /*bc00*/  IMAD.WIDE R12, R36, 0x2, R26 ;  /* 0x00000002240c7825 */ /* 0x010fca00078e021a */
[----:B------:R0:W-:Y:S01]  /*bc10*/  STL.64 [R1+0x1e18], R12 ;  /* 0x001e180c01007387 */ /* 0x0001e20000100a00 */
[----:B------:R-:W-:-:S03]  /*bc20*/  IMAD.WIDE R14, R39, 0x2, R26 ;  /* 0x00000002270e7825 */ /* 0x000fc600078e021a */
[----:B0-----:R-:W4:Y:S04]  /*bc30*/  LDL R12, [R1+0x270] ;  /* 0x00027000010c7983 */ /* 0x001f280000100800 */
[----:B------:R-:W2:Y:S04]  /*bc40*/  LDL R13, [R1+0x274] ;  /* 0x00027400010d7983 */ /* 0x000ea80000100800 */
[----:B------:R0:W-:Y:S04]  /*bc50*/  STL.64 [R1+0x1e20], R14 ;  /* 0x001e200e01007387 */ /* 0x0001e80000100a00 */
[----:B0-----:R-:W2:Y:S04]  /*bc60*/  LDL R14, [R1+0x254] ;  /* 0x00025400010e7983 */ /* 0x001ea80000100800 */
[----:B------:R-:W3:Y:S01]  /*bc70*/  LDL R15, [R1+0x268] ;  /* 0x00026800010f7983 */ /* 0x000ee20000100800 */
[----:B------:R-:W-:-:S04]  /*bc80*/  IMAD.WIDE R16, R46, 0x2, R26 ;  /* 0x000000022e107825 */ /* 0x000fc800078e021a */
[--C-:B------:R-:W-:Y:S01]  /*bc90*/  IMAD.WIDE R18, R44, 0x2, R26.reuse ;  /* 0x000000022c127825 */ /* 0x100fe200078e021a */
[----:B------:R0:W-:Y:S03]  /*bca0*/  STL.64 [R1+0x1e28], R16 ;  /* 0x001e281001007387 */ /* 0x0001e60000100a00 */
[--C-:B------:R-:W-:Y:S01]  /*bcb0*/  IMAD.WIDE R20, R45, 0x2, R26.reuse ;  /* 0x000000022d147825 */ /* 0x100fe200078e021a */
[----:B------:R-:W-:Y:S03]  /*bcc0*/  STL.64 [R1+0x1e30], R18 ;  /* 0x001e301201007387 */ /* 0x000fe60000100a00 */
[--C-:B------:R-:W-:Y:S01]  /*bcd0*/  IMAD.WIDE R22, R47, 0x2, R26.reuse ;  /* 0x000000022f167825 */ /* 0x100fe200078e021a */
[----:B------:R-:W-:Y:S04]  /*bce0*/  STL.64 [R1+0x1e38], R20 ;  /* 0x001e381401007387 */ /* 0x000fe80000100a00 */
[----:B------:R-:W-:Y:S04]  /*bcf0*/  STL.64 [R1+0x1e40], R22 ;  /* 0x001e401601007387 */ /* 0x000fe80000100a00 */
[----:B------:R-:W3:Y:S04]  /*bd00*/  LDL R7, [R1+0x2bc] ;  /* 0x0002bc0001077983 */ /* 0x000ee80000100800 */
[----:B------:R-:W3:Y:S01]  /*bd10*/  LDL R4, [R1+0x2c8] ;  /* 0x0002c80001047983 */ /* 0x000ee20000100800 */
[----:B0-----:R-:W-:-:S05]  /*bd20*/  IMAD.WIDE R16, R59, 0x2, R26 ;  /* 0x000000023b107825 */ /* 0x001fca00078e021a */
[----:B------:R0:W-:Y:S04]  /*bd30*/  STL.64 [R1+0x178], R16 ;  /* 0x0001781001007387 */ /* 0x0001e80000100a00 */
[----:B------:R-:W3:Y:S04]  /*bd40*/  LDL R58, [R1+0x2cc] ;  /* 0x0002cc00013a7983 */ /* 0x000ee80000100800 */
[----:B------:R-:W3:Y:S01]  /*bd50*/  LDL R59, [R1+0x2d0] ;  /* 0x0002d000013b7983 */ /* 0x000ee20000100800 */
[----:B0-----:R-:W-:-:S04]  /*bd60*/  IMAD.WIDE R16, R25, 0x2, R26 ;  /* 0x0000000219107825 */ /* 0x001fc800078e021a */
[----:B------:R-:W-:-:S04]  /*bd70*/  IMAD.WIDE R18, R5, 0x2, R26 ;  /* 0x0000000205127825 */ /* 0x000fc800078e021a */
[----:B--2---:R-:W-:-:S05]  /*bd80*/  IMAD.WIDE R20, R14, 0x2, R26 ;  /* 0x000000020e147825 */ /* 0x004fca00078e021a */
[----:B------:R-:W-:Y:S04]  /*bd90*/  STL.64 [R1+0x188], R20 ;  /* 0x0001881401007387 */ /* 0x000fe80000100a00 */
[----:B------:R-:W2:Y:S04]  /*bda0*/  LDL R5, [R1+0x2e0] ;  /* 0x0002e00001057983 */ /* 0x000ea80000100800 */
[----:B------:R4:W-:Y:S04]  /*bdb0*/  STL.64 [R1+0x1a0], R18 ;  /* 0x0001a01201007387 */ /* 0x0009e80000100a00 */
[----:B------:R-:W2:Y:S04]  /*bdc0*/  LDL R25, [R1+0x2e8] ;  /* 0x0002e80001197983 */ /* 0x000ea80000100800 */
[----:B------:R3:W-:Y:S01]  /*bdd0*/  STL.64 [R1+0x1b8], R16 ;  /* 0x0001b81001007387 */ /* 0x0007e20000100a00 */
[----:B----4-:R-:W-:-:S04]  /*bde0*/  IMAD.WIDE R18, R12, 0x2, R26 ;  /* 0x000000020c127825 */ /* 0x010fc800078e021a */
[----:B---3--:R-:W-:-:S04]  /*bdf0*/  IMAD.WIDE R16, R15, 0x2, R26 ;  /* 0x000000020f107825 */ /* 0x008fc800078e021a */
[--C-:B------:R-:W-:Y:S02]  /*be00*/  IMAD.WIDE R14, R3, 0x2, R26.reuse ;  /* 0x00000002030e7825 */ /* 0x100fe400078e021a */
[----:B------:R-:W3:Y:S04]  /*be10*/  LDL R3, [R1+0x2f8] ;  /* 0x0002f80001037983 */ /* 0x000ee80000100800 */
[----:B------:R0:W-:Y:S04]  /*be20*/  STL.64 [R1+0x1c8], R16 ;  /* 0x0001c81001007387 */ /* 0x0001e80000100a00 */
[----:B------:R1:W-:Y:S04]  /*be30*/  STL.64 [R1+0x1e0], R14 ;  /* 0x0001e00e01007387 */ /* 0x0003e80000100a00 */
[----:B------:R-:W-:Y:S01]  /*be40*/  STL.64 [R1+0x1f0], R18 ;  /* 0x0001f01201007387 */ /* 0x000fe20000100a00 */
[----:B0-----:R-:W-:-:S04]  /*be50*/  IMAD.WIDE R16, R13, 0x2, R26 ;  /* 0x000000020d107825 */ /* 0x001fc800078e021a */
[--C-:B-1----:R-:W-:Y:S01]  /*be60*/  IMAD.WIDE R14, R10, 0x2, R26.reuse ;  /* 0x000000020a0e7825 */ /* 0x102fe200078e021a */
[----:B------:R-:W-:Y:S03]  /*be70*/  STL.64 [R1+0x208], R16 ;  /* 0x0002081001007387 */ /* 0x000fe60000100a00 */
[--C-:B------:R-:W-:Y:S01]  /*be80*/  IMAD.WIDE R12, R11, 0x2, R26.reuse ;  /* 0x000000020b0c7825 */ /* 0x100fe200078e021a */
[----:B------:R-:W-:Y:S03]  /*be90*/  STL.64 [R1+0x218], R14 ;  /* 0x0002180e01007387 */ /* 0x000fe60000100a00 */
[--C-:B------:R-:W-:Y:S02]  /*bea0*/  IMAD.WIDE R10, R54, 0x2, R26.reuse ;  /* 0x00000002360a7825 */ /* 0x100fe400078e021a */
[----:B------:R-:W4:Y:S04]  /*beb0*/  LDL R54, [R1+0x300] ;  /* 0x0003000001367983 */ /* 0x000f280000100800 */
[----:B------:R0:W-:Y:S04]  /*bec0*/  STL.64 [R1+0x228], R12 ;  /* 0x0002280c01007387 */ /* 0x0001e80000100a00 */
[----:B------:R1:W-:Y:S01]  /*bed0*/  STL.64 [R1+0x238], R10 ;  /* 0x0002380a01007387 */ /* 0x0003e20000100a00 */
[----:B0-----:R-:W-:-:S04]  /*bee0*/  IMAD.WIDE R12, R8, 0x2, R26 ;  /* 0x00000002080c7825 */ /* 0x001fc800078e021a */
[--C-:B-1----:R-:W-:Y:S01]  /*bef0*/  IMAD.WIDE R10, R9, 0x2, R26.reuse ;  /* 0x00000002090a7825 */ /* 0x102fe200078e021a */
[----:B------:R0:W-:Y:S03]  /*bf00*/  STL.64 [R1+0x248], R12 ;  /* 0x0002480c01007387 */ /* 0x0001e60000100a00 */
[--C-:B------:R-:W-:Y:S02]  /*bf10*/  IMAD.WIDE R8, R55, 0x2, R26.reuse ;  /* 0x0000000237087825 */ /* 0x100fe400078e021a */
[----:B------:R-:W4:Y:S04]  /*bf20*/  LDL R55, [R1+0x310] ;  /* 0x0003100001377983 */ /* 0x000f280000100800 */
[----:B------:R1:W-:Y:S01]  /*bf30*/  STL.64 [R1+0x260], R10 ;  /* 0x0002600a01007387 */ /* 0x0003e20000100a00 */
[----:B0-----:R-:W-:-:S03]  /*bf40*/  IMAD.WIDE R12, R2, 0x2, R26 ;  /* 0x00000002020c7825 */ /* 0x001fc600078e021a */
[----:B------:R0:W-:Y:S01]  /*bf50*/  STL.64 [R1+0x278], R8 ;  /* 0x0002780801007387 */ /* 0x0001e20000100a00 */
[----:B-1----:R-:W-:-:S04]  /*bf60*/  IMAD.WIDE R10, R6, 0x2, R26 ;  /* 0x00000002060a7825 */ /* 0x002fc800078e021a */
[--C-:B0-----:R-:W-:Y:S01]  /*bf70*/  IMAD.WIDE R8, R50, 0x2, R26.reuse ;  /* 0x0000000232087825 */ /* 0x101fe200078e021a */
[----:B------:R0:W-:Y:S04]  /*bf80*/  STL.64 [R1+0x290], R10 ;  /* 0x0002900a01007387 */ /* 0x0001e80000100a00 */
[----:B------:R-:W-:Y:S04]  /*bf90*/  STL.64 [R1+0x2a8], R12 ;  /* 0x0002a80c01007387 */ /* 0x000fe80000100a00 */
[----:B------:R-:W4:Y:S01]  /*bfa0*/  LDL R2, [R1+0x318] ;  /* 0x0003180001027983 */ /* 0x000f220000100800 */
[----:B0-----:R-:W-:-:S03]  /*bfb0*/  IMAD.WIDE R10, R51, 0x2, R26 ;  /* 0x00000002330a7825 */ /* 0x001fc600078e021a */
[----:B------:R0:W-:Y:S04]  /*bfc0*/  STL.64 [R1+0x2c0], R8 ;  /* 0x0002c00801007387 */ /* 0x0001e80000100a00 */
[----:B------:R1:W-:Y:S01]  /*bfd0*/  STL.64 [R1+0x2d8], R10 ;  /* 0x0002d80a01007387 */ /* 0x0003e20000100a00 */
[----:B------:R-:W-:-:S03]  /*bfe0*/  IMAD.WIDE R6, R7, 0x2, R26 ;  /* 0x0000000207067825 */ /* 0x000fc600078e021a */
[----:B------:R-:W4:Y:S01]  /*bff0*/  LDL R50, [R1+0x328] ;  /* 0x0003280001327983 */ /* 0x000f220000100800 */
[----:B0-----:R-:W-:-:S03]  /*c000*/  IMAD.WIDE R8, R24, 0x2, R26 ;  /* 0x0000000218087825 */ /* 0x001fc600078e021a */
[----:B------:R-:W4:Y:S01]  /*c010*/  LDL R51, [R1+0x330] ;  /* 0x0003300001337983 */ /* 0x000f220000100800 */
[----:B-1----:R-:W-:-:S03]  /*c020*/  IMAD.WIDE R10, R4, 0x2, R26 ;  /* 0x00000002040a7825 */ /* 0x002fc600078e021a */
[----:B------:R0:W-:Y:S04]  /*c030*/  STL.64 [R1+0x2f0], R8 ;  /* 0x0002f00801007387 */ /* 0x0001e80000100a00 */
[----:B------:R-:W4:Y:S04]  /*c040*/  LDL R24, [R1+0x340] ;  /* 0x0003400001187983 */ /* 0x000f280000100800 */
[----:B------:R1:W-:Y:S01]  /*c050*/  STL.64 [R1+0x308], R6 ;  /* 0x0003080601007387 */ /* 0x0003e20000100a00 */
[----:B0-----:R-:W-:-:S03]  /*c060*/  IMAD.WIDE R8, R58, 0x2, R26 ;  /* 0x000000023a087825 */ /* 0x001fc600078e021a */
[----:B------:R-:W-:Y:S04]  /*c070*/  STL.64 [R1+0x320], R10 ;  /* 0x0003200a01007387 */ /* 0x000fe80000100a00 */
[----:B------:R-:W4:Y:S01]  /*c080*/  LDL R14, [R1+0x350] ;  /* 0x00035000010e7983 */ /* 0x000f220000100800 */
[----:B-1----:R-:W-:-:S03]  /*c090*/  IMAD.WIDE R6, R59, 0x2, R26 ;  /* 0x000000023b067825 */ /* 0x002fc600078e021a */
[----:B------:R-:W-:Y:S04]  /*c0a0*/  STL.64 [R1+0x338], R8 ;  /* 0x0003380801007387 */ /* 0x000fe80000100a00 */
[----:B------:R-:W4:Y:S04]  /*c0b0*/  LDL R58, [R1+0x358] ;  /* 0x00035800013a7983 */ /* 0x000f280000100800 */
[----:B------:R2:W-:Y:S04]  /*c0c0*/  STL.64 [R1+0x348], R6 ;  /* 0x0003480601007387 */ /* 0x0005e80000100a00 */
[----:B------:R-:W4:Y:S04]  /*c0d0*/  LDL R59, [R1+0x368] ;  /* 0x00036800013b7983 */ /* 0x000f280000100800 */
[----:B------:R-:W4:Y:S01]  /*c0e0*/  LDL R15, [R1+0x370] ;  /* 0x00037000010f7983 */ /* 0x000f220000100800 */
[----:B--2---:R-:W-:-:S05]  /*c0f0*/  IMAD.WIDE R6, R5, 0x2, R26 ;  /* 0x0000000205067825 */ /* 0x004fca00078e021a */
[----:B------:R-:W-:Y:S01]  /*c100*/  STL.64 [R1+0x360], R6 ;  /* 0x0003600601007387 */ /* 0x000fe20000100a00 */
[----:B------:R-:W-:-:S03]  /*c110*/  IMAD.WIDE R4, R25, 0x2, R26 ;  /* 0x0000000219047825 */ /* 0x000fc600078e021a */
[----:B------:R-:W2:Y:S04]  /*c120*/  LDL R25, [R1+0x380] ;  /* 0x0003800001197983 */ /* 0x000ea80000100800 */
[----:B------:R3:W-:Y:S04]  /*c130*/  STL.64 [R1+0x378], R4 ;  /* 0x0003780401007387 */ /* 0x0007e80000100a00 */
[----:B------:R-:W2:Y:S04]  /*c140*/  LDL R12, [R1+0x388] ;  /* 0x00038800010c7983 */ /* 0x000ea80000100800 */
[----:B------:R-:W2:Y:S01]  /*c150*/  LDL R13, [R1+0x398] ;  /* 0x00039800010d7983 */ /* 0x000ea20000100800 */
[----:B---3--:R-:W-:-:S05]  /*c160*/  IMAD.WIDE R4, R3, 0x2, R26 ;  /* 0x0000000203047825 */ /* 0x008fca00078e021a */
[----:B------:R4:W-:Y:S04]  /*c170*/  STL.64 [R1+0x390], R4 ;  /* 0x0003900401007387 */ /* 0x0009e80000100a00 */
[----:B------:R-:W3:Y:S04]  /*c180*/  LDL R10, [R1+0x3a0] ;  /* 0x0003a000010a7983 */ /* 0x000ee80000100800 */
[----:B------:R-:W3:Y:S04]  /*c190*/  LDL R11, [R1+0x3b0] ;  /* 0x0003b000010b7983 */ /* 0x000ee80000100800 */
[----:B------:R-:W3:Y:S04]  /*c1a0*/  LDL R3, [R1+0x3b8] ;  /* 0x0003b80001037983 */ /* 0x000ee80000100800 */
[----:B------:R-:W3:Y:S04]  /*c1b0*/  LDL R8, [R1+0x3c8] ;  /* 0x0003c80001087983 */ /* 0x000ee80000100800 */
[----:B------:R-:W3:Y:S01]  /*c1c0*/  LDL R9, [R1+0x3d0] ;  /* 0x0003d00001097983 */ /* 0x000ee20000100800 */
[----:B----4-:R-:W-:-:S05]  /*c1d0*/  IMAD.WIDE R4, R54, 0x2, R26 ;  /* 0x0000000236047825 */ /* 0x010fca00078e021a */
[----:B------:R0:W-:Y:S04]  /*c1e0*/  STL.64 [R1+0x3a8], R4 ;  /* 0x0003a80401007387 */ /* 0x0001e80000100a00 */
[----:B------:R-:W4:Y:S04]  /*c1f0*/  LDL R54, [R1+0x3e0] ;  /* 0x0003e00001367983 */ /* 0x000f280000100800 */
[----:B------:R-:W4:Y:S04]  /*c200*/  LDL R6, [R1+0x3e8] ;  /* 0x0003e80001067983 */ /* 0x000f280000100800 */
[----:B------:R-:W4:Y:S01]  /*c210*/  LDL R7, [R1+0x3f8] ;  /* 0x0003f80001077983 */ /* 0x000f220000100800 */
[----:B0-----:R-:W-:-:S05]  /*c220*/  IMAD.WIDE R4, R55, 0x2, R26 ;  /* 0x0000000237047825 */ /* 0x001fca00078e021a */
[----:B------:R0:W-:Y:S04]  /*c230*/  STL.64 [R1+0x3c0], R4 ;  /* 0x0003c00401007387 */ /* 0x0001e80000100a00 */
[----:B------:R-:W4:Y:S04]  /*c240*/  LDL R55, [R1+0x410] ;  /* 0x0004100001377983 */ /* 0x000f280000100800 */
[----:B0-----:R-:W4:Y:S04]  /*c250*/  LDL R4, [R1+0x400] ;  /* 0x0004000001047983 */ /* 0x001f280000100800 */
[----:B------:R-:W4:Y:S01]  /*c260*/  LDL R5, [R1+0x418] ;  /* 0x0004180001057983 */ /* 0x000f220000100800 */
[----:B------:R-:W-:-:S05]  /*c270*/  IMAD.WIDE R16, R2, 0x2, R26 ;  /* 0x0000000202107825 */ /* 0x000fca00078e021a */
[----:B------:R0:W-:Y:S01]  /*c280*/  STL.64 [R1+0x3d8], R16 ;  /* 0x0003d81001007387 */ /* 0x0001e20000100a00 */
[----:B------:R-:W-:-:S04]  /*c290*/  IMAD.WIDE R20, R50, 0x2, R26 ;  /* 0x0000000232147825 */ /* 0x000fc800078e021a */
[--C-:B------:R-:W-:Y:S01]  /*c2a0*/  IMAD.WIDE R18, R51, 0x2, R26.reuse ;  /* 0x0000000233127825 */ /* 0x100fe200078e021a */
[----:B------:R1:W-:Y:S04]  /*c2b0*/  STL.64 [R1+0x3f0], R20 ;  /* 0x0003f01401007387 */ /* 0x0003e80000100a00 */
[----:B------:R-:W4:Y:S01]  /*c2c0*/  LDL R2, [R1+0x428] ;  /* 0x0004280001027983 */ /* 0x000f220000100800 */
[----:B0-----:R-:W-:-:S03]  /*c2d0*/  IMAD.WIDE R16, R24, 0x2, R26 ;  /* 0x0000000218107825 */ /* 0x001fc600078e021a */
[----:B------:R0:W-:Y:S04]  /*c2e0*/  STL.64 [R1+0x408], R18 ;  /* 0x0004081201007387 */ /* 0x0001e80000100a00 */
[----:B------:R-:W4:Y:S04]  /*c2f0*/  LDL R50, [R1+0x430] ;  /* 0x0004300001327983 */ /* 0x000f280000100800 */
[----:B------:R0:W-:Y:S04]  /*c300*/  STL.64 [R1+0x420], R16 ;  /* 0x0004201001007387 */ /* 0x0001e80000100a00 */
[----:B------:R-:W4:Y:S01]  /*c310*/  LDL R51, [R1+0x440] ;  /* 0x0004400001337983 */ /* 0x000f220000100800 */
[----:B-1----:R-:W-:-:S03]  /*c320*/  IMAD.WIDE R20, R14, 0x2, R26 ;  /* 0x000000020e147825 */ /* 0x002fc600078e021a */
[----:B------:R-:W4:Y:S01]  /*c330*/  LDL R24, [R1+0x450] ;  /* 0x0004500001187983 */ /* 0x000f220000100800 */
[----:B0-----:R-:W-:-:S03]  /*c340*/  IMAD.WIDE R18, R58, 0x2, R26 ;  /* 0x000000023a127825 */ /* 0x001fc600078e021a */
[----:B------:R-:W-:Y:S04]  /*c350*/  STL.64 [R1+0x438], R20 ;  /* 0x0004381401007387 */ /* 0x000fe80000100a00 */
[----:B------:R-:W4:Y:S01]  /*c360*/  LDL R58, [R1+0x458] ;  /* 0x00045800013a7983 */ /* 0x000f220000100800 */
[----:B------:R-:W-:-:S03]  /*c370*/  IMAD.WIDE R16, R59, 0x2, R26 ;  /* 0x000000023b107825 */ /* 0x000fc600078e021a */
[----:B------:R-:W-:Y:S04]  /*c380*/  STL.64 [R1+0x448], R18 ;  /* 0x0004481201007387 */ /* 0x000fe80000100a00 */
[----:B------:R-:W4:Y:S04]  /*c390*/  LDL R59, [R1+0x468] ;  /* 0x00046800013b7983 */ /* 0x000f280000100800 */
[----:B------:R0:W-:Y:S02]  /*c3a0*/  STL.64 [R1+0x460], R16 ;  /* 0x0004601001007387 */ /* 0x0001e40000100a00 */
[----:B0-----:R-:W-:-:S04]  /*c3b0*/  IMAD.WIDE R16, R15, 0x2, R26 ;  /* 0x000000020f107825 */ /* 0x001fc800078e021a */
[--C-:B--2---:R-:W-:Y:S02]  /*c3c0*/  IMAD.WIDE R14, R25, 0x2, R26.reuse ;  /* 0x00000002190e7825 */ /* 0x104fe400078e021a */
[----:B------:R-:W2:Y:S04]  /*c3d0*/  LDL R25, [R1+0x470] ;  /* 0x0004700001197983 */ /* 0x000ea80000100800 */
[----:B------:R0:W-:Y:S01]  /*c3e0*/  STL.64 [R1+0x478], R16 ;  /* 0x0004781001007387 */ /* 0x0001e20000100a00 */
[----:B------:R-:W-:-:S03]  /*c3f0*/  IMAD.WIDE R18, R12, 0x2, R26 ;  /* 0x000000020c127825 */ /* 0x000fc600078e021a */
[----:B------:R3:W-:Y:S04]  /*c400*/  STL.64 [R1+0x490], R14 ;  /* 0x0004900e01007387 */ /* 0x0007e80000100a00 */
[----:B------:R-:W-:Y:S01]  /*c410*/  STL.64 [R1+0x4a0], R18 ;  /* 0x0004a01201007387 */ /* 0x000fe20000100a00 */
[----:B0-----:R-:W-:-:S05]  /*c420*/  IMAD.WIDE R16, R13, 0x2, R26 ;  /* 0x000000020d107825 */ /* 0x001fca00078e021a */
[----:B------:R-:W-:Y:S01]  /*c430*/  STL.64 [R1+0x4b0], R16 ;  /* 0x0004b01001007387 */ /* 0x000fe20000100a00 */
[----:B---3--:R-:W-:-:S04]  /*c440*/  IMAD.WIDE R14, R10, 0x2, R26 ;  /* 0x000000020a0e7825 */ /* 0x008fc800078e021a */
[--C-:B------:R-:W-:Y:S01]  /*c450*/  IMAD.WIDE R12, R11, 0x2, R26.reuse ;  /* 0x000000020b0c7825 */ /* 0x100fe200078e021a */
[----:B------:R-:W-:Y:S03]  /*c460*/  STL.64 [R1+0x4b8], R14 ;  /* 0x0004b80e01007387 */ /* 0x000fe60000100a00 */
[--C-:B------:R-:W-:Y:S02]  /*c470*/  IMAD.WIDE R10, R3, 0x2, R26.reuse ;  /* 0x00000002030a7825 */ /* 0x100fe400078e021a */
[----:B------:R-:W3:Y:S04]  /*c480*/  LDL R3, [R1+0x480] ;  /* 0x0004800001037983 */ /* 0x000ee80000100800 */
[----:B------:R0:W-:Y:S04]  /*c490*/  STL.64 [R1+0x4c8], R12 ;  /* 0x0004c80c01007387 */ /* 0x0001e80000100a00 */
[----:B------:R1:W-:Y:S01]  /*c4a0*/  STL.64 [R1+0x4d8], R10 ;  /* 0x0004d80a01007387 */ /* 0x0003e20000100a00 */
[----:B0-----:R-:W-:-:S04]  /*c4b0*/  IMAD.WIDE R12, R8, 0x2, R26 ;  /* 0x00000002080c7825 */ /* 0x001fc800078e021a */
[--C-:B-1----:R-:W-:Y:S01]  /*c4c0*/  IMAD.WIDE R10, R9, 0x2, R26.reuse ;  /* 0x00000002090a7825 */ /* 0x102fe200078e021a */
[----:B------:R0:W-:Y:S03]  /*c4d0*/  STL.64 [R1+0x4e0], R12 ;  /* 0x0004e00c01007387 */ /* 0x0001e60000100a00 */
[--C-:B----4-:R-:W-:Y:S02]  /*c4e0*/  IMAD.WIDE R8, R54, 0x2, R26.reuse ;  /* 0x0000000236087825 */ /* 0x110fe400078e021a */
[----:B------:R-:W4:Y:S04]  /*c4f0*/  LDL R54, [R1+0x488] ;  /* 0x0004880001367983 */ /* 0x000f280000100800 */
[----:B------:R1:W-:Y:S01]  /*c500*/  STL.64 [R1+0x4f0], R10 ;  /* 0x0004f00a01007387 */ /* 0x0003e20000100a00 */
[----:B0-----:R-:W-:-:S03]  /*c510*/  IMAD.WIDE R12, R6, 0x2, R26 ;  /* 0x00000002060c7825 */ /* 0x001fc600078e021a */
[----:B------:R0:W-:Y:S04]  /*c520*/  STL.64 [R1+0x500], R8 ;  /* 0x0005000801007387 */ /* 0x0001e80000100a00 */
[----:B------:R-:W-:Y:S01]  /*c530*/  STL.64 [R1+0x508], R12 ;  /* 0x0005080c01007387 */ /* 0x000fe20000100a00 */
[----:B-1----:R-:W-:-:S04]  /*c540*/  IMAD.WIDE R10, R7, 0x2, R26 ;  /* 0x00000002070a7825 */ /* 0x002fc800078e021a */
[--C-:B------:R-:W-:Y:S01]  /*c550*/  IMAD.WIDE R6, R55, 0x2, R26.reuse ;  /* 0x0000000237067825 */ /* 0x100fe200078e021a */
[----:B------:R-:W-:Y:S04]  /*c560*/  STL.64 [R1+0x518], R10 ;  /* 0x0005180a01007387 */ /* 0x000fe80000100a00 */
[----:B------:R-:W4:Y:S01]  /*c570*/  LDL R55, [R1+0x498] ;  /* 0x0004980001377983 */ /* 0x000f220000100800 */
[----:B0-----:R-:W-:-:S05]  /*c580*/  IMAD.WIDE R8, R4, 0x2, R26 ;  /* 0x0000000204087825 */ /* 0x001fca00078e021a */
[----:B------:R-:W-:Y:S01]  /*c590*/  STL.64 [R1+0x528], R8 ;  /* 0x0005280801007387 */ /* 0x000fe20000100a00 */
[----:B------:R-:W-:-:S03]  /*c5a0*/  IMAD.WIDE R4, R5, 0x2, R26 ;  /* 0x0000000205047825 */ /* 0x000fc600078e021a */
[----:B------:R0:W-:Y:S04]  /*c5b0*/  STL.64 [R1+0x530], R6 ;  /* 0x0005300601007387 */ /* 0x0001e80000100a00 */
[----:B0-----:R-:W4:Y:S04]  /*c5c0*/  LDL R6, [R1+0x200] ;  /* 0x0002000001067983 */ /* 0x001f280000100800 */
[----:B------:R-:W4:Y:S04]  /*c5d0*/  LDL R7, [R1+0x1dc] ;  /* 0x0001dc0001077983 */ /* 0x000f280000100800 */
[----:B------:R0:W-:Y:S01]  /*c5e0*/  STL.64 [R1+0x540], R4 ;  /* 0x0005400401007387 */ /* 0x0001e20000100a00 */
[----:B------:R-:W-:-:S03]  /*c5f0*/  IMAD.WIDE R8, R2, 0x2, R26 ;  /* 0x0000000202087825 */ /* 0x000fc600078e021a */
[----:B0-----:R-:W4:Y:S01]  /*c600*/  LDL R4, [R1+0x1d8] ;  /* 0x0001d80001047983 */ /* 0x001f220000100800 */
[----:B------:R-:W-:-:S03]  /*c610*/  IMAD.WIDE R12, R50, 0x2, R26 ;  /* 0x00000002320c7825 */ /* 0x000fc600078e021a */
[----:B------:R0:W-:Y:S01]  /*c620*/  STL.64 [R1+0x550], R8 ;  /* 0x0005500801007387 */ /* 0x0001e20000100a00 */
[----:B------:R-:W-:-:S03]  /*c630*/  IMAD.WIDE R10, R51, 0x2, R26 ;  /* 0x00000002330a7825 */ /* 0x000fc600078e021a */
[----:B------:R-:W-:Y:S01]  /*c640*/  STL.64 [R1+0x558], R12 ;  /* 0x0005580c01007387 */ /* 0x000fe20000100a00 */
[----:B0-----:R-:W-:-:S03]  /*c650*/  IMAD.WIDE R8, R24, 0x2, R26 ;  /* 0x0000000218087825 */ /* 0x001fc600078e021a */
[----:B------:R-:W4:Y:S04]  /*c660*/  LDL R24, [R1+0x1b4] ;  /* 0x0001b40001187983 */ /* 0x000f280000100800 */
[----:B------:R0:W-:Y:S04]  /*c670*/  STL.64 [R1+0x568], R10 ;  /* 0x0005680a01007387 */ /* 0x0001e80000100a00 */
[----:B------:R-:W4:Y:S04]  /*c680*/  LDL.LU R50, [R1+0x14c] ;  /* 0x00014c0001327983 */ /* 0x000f280000300800 */
[----:B------:R1:W-:Y:S01]  /*c690*/  STL.64 [R1+0x578], R8 ;  /* 0x0005780801007387 */ /* 0x0003e20000100a00 */
[----:B0-----:R-:W-:-:S03]  /*c6a0*/  IMAD.WIDE R10, R58, 0x2, R26 ;  /* 0x000000023a0a7825 */ /* 0x001fc600078e021a */
[----:B------:R-:W4:Y:S04]  /*c6b0*/  LDL.LU R51, [R1+0x148] ;  /* 0x0001480001337983 */ /* 0x000f280000300800 */
[----:B------:R-:W4:Y:S01]  /*c6c0*/  LDL.LU R58, [R1+0x13c] ;  /* 0x00013c00013a7983 */ /* 0x000f220000300800 */
[----:B-1----:R-:W-:-:S03]  /*c6d0*/  IMAD.WIDE R8, R59, 0x2, R26 ;  /* 0x000000023b087825 */ /* 0x002fc600078e021a */
[----:B------:R-:W-:Y:S04]  /*c6e0*/  STL.64 [R1+0x580], R10 ;  /* 0x0005800a01007387 */ /* 0x000fe80000100a00 */
[----:B------:R-:W4:Y:S04]  /*c6f0*/  LDL.LU R59, [R1+0x138] ;  /* 0x00013800013b7983 */ /* 0x000f280000300800 */
[----:B------:R2:W-:Y:S04]  /*c700*/  STL.64 [R1+0x590], R8 ;  /* 0x0005900801007387 */ /* 0x0005e80000100a00 */
[----:B------:R-:W4:Y:S01]  /*c710*/  LDL R23, [R1+0x19c] ;  /* 0x00019c0001177983 */ /* 0x000f220000100800 */
[----:B--2---:R-:W-:-:S03]  /*c720*/  IMAD.WIDE R8, R25, 0x2, R26 ;  /* 0x0000000219087825 */ /* 0x004fc600078e021a */
[----:B------:R-:W2:Y:S04]  /*c730*/  LDL R25, [R1+0x1b0] ;  /* 0x0001b00001197983 */ /* 0x000ea80000100800 */
[----:B------:R-:W-:Y:S04]  /*c740*/  STL.64 [R1+0x5a0], R8 ;  /* 0x0005a00801007387 */ /* 0x000fe80000100a00 */
[----:B------:R-:W2:Y:S04]  /*c750*/  LDL R20, [R1+0x198] ;  /* 0x0001980001147983 */ /* 0x000ea80000100800 */
[----:B------:R-:W2:Y:S04]  /*c760*/  LDL R21, [R1+0x174] ;  /* 0x0001740001157983 */ /* 0x000ea80000100800 */
[----:B------:R-:W2:Y:S04]  /*c770*/  LDL R5, [R1+0x170] ;  /* 0x0001700001057983 */ /* 0x000ea80000100800 */
[----:B------:R-:W2:Y:S04]  /*c780*/  LDL R18, [R1+0x16c] ;  /* 0x00016c0001127983 */ /* 0x000ea80000100800 */
[----:B------:R-:W2:Y:S01]  /*c790*/  LDL R19, [R1+0x168] ;  /* 0x0001680001137983 */ /* 0x000ea20000100800 */
[----:B---3--:R-:W-:-:S05]  /*c7a0*/  IMAD.WIDE R2, R3, 0x2, R26 ;  /* 0x0000000203027825 */ /* 0x008fca00078e021a */
[----:B------:R0:W-:Y:S04]  /*c7b0*/  STL.64 [R1+0x5a8], R2 ;  /* 0x0005a80201007387 */ /* 0x0001e80000100a00 */
[----:B------:R-:W3:Y:S04]  /*c7c0*/  LDL R14, [R1+0x160] ;  /* 0x00016000010e7983 */ /* 0x000ee80000100800 */
[----:B------:R-:W3:Y:S04]  /*c7d0*/  LDL R15, [R1+0x15c] ;  /* 0x00015c00010f7983 */ /* 0x000ee80000100800 */
[----:B0-----:R-:W3:Y:S01]  /*c7e0*/  LDL R2, [R1+0x164] ;  /* 0x0001640001027983 */ /* 0x001ee20000100800 */
[----:B----4-:R-:W-:-:S05]  /*c7f0*/  IMAD.WIDE R8, R54, 0x2, R26 ;  /* 0x0000000236087825 */ /* 0x010fca00078e021a */
[----:B------:R0:W-:Y:S04]  /*c800*/  STL.64 [R1+0x5b8], R8 ;  /* 0x0005b80801007387 */ /* 0x0001e80000100a00 */
[----:B------:R-:W4:Y:S04]  /*c810*/  LDL R3, [R1+0x158] ;  /* 0x0001580001037983 */ /* 0x000f280000100800 */
[----:B------:R-:W3:Y:S01]  /*c820*/  LDL R54, [R1+0x154] ;  /* 0x0001540001367983 */ /* 0x000ee20000100800 */
[----:B0-----:R-:W-:-:S03]  /*c830*/  IMAD.WIDE R8, R55, 0x2, R26 ;  /* 0x0000000237087825 */ /* 0x001fc600078e021a */
[----:B------:R-:W4:Y:S04]  /*c840*/  LDL R55, [R1+0x150] ;  /* 0x0001500001377983 */ /* 0x000f280000100800 */
[----:B------:R0:W-:Y:S01]  /*c850*/  STL.64 [R1+0x5c8], R8 ;  /* 0x0005c80801007387 */ /* 0x0001e20000100a00 */
[----:B------:R-:W-:-:S04]  /*c860*/  IMAD.WIDE R10, R6, 0x2, R26 ;  /* 0x00000002060a7825 */ /* 0x000fc800078e021a */
[--C-:B0-----:R-:W-:Y:S01]  /*c870*/  IMAD.WIDE R8, R7, 0x2, R26.reuse ;  /* 0x0000000207087825 */ /* 0x101fe200078e021a */
[----:B------:R0:W-:Y:S04]  /*c880*/  STL.64 [R1+0x5d0], R10 ;  /* 0x0005d00a01007387 */ /* 0x0001e80000100a00 */
[----:B0-----:R-:W4:Y:S01]  /*c890*/  LDL R10, [R1+0x144] ;  /* 0x00014400010a7983 */ /* 0x001f220000100800 */
[----:B------:R-:W-:-:S03]  /*c8a0*/  IMAD.WIDE R6, R4, 0x2, R26 ;  /* 0x0000000204067825 */ /* 0x000fc600078e021a */
[----:B------:R-:W-:Y:S04]  /*c8b0*/  STL.64 [R1+0x5e0], R8 ;  /* 0x0005e00801007387 */ /* 0x000fe80000100a00 */
[----:B------:R-:W4:Y:S04]  /*c8c0*/  LDL R11, [R1+0x140] ;  /* 0x00014000010b7983 */ /* 0x000f280000100800 */
[----:B------:R0:W-:Y:S04]  /*c8d0*/  STL.64 [R1+0x5f0], R6 ;  /* 0x0005f00601007387 */ /* 0x0001e80000100a00 */
[----:B------:R-:W4:Y:S04]  /*c8e0*/  LDL.LU R16, [R1+0x118] ;  /* 0x0001180001107983 */ /* 0x000f280000300800 */
[----:B------:R-:W4:Y:S01]  /*c8f0*/  LDL.LU R17, [R1+0x114] ;  /* 0x0001140001117983 */ /* 0x000f220000300800 */
[----:B0-----:R-:W-:-:S03]  /*c900*/  IMAD.WIDE R6, R24, 0x2, R26 ;  /* 0x0000000218067825 */ /* 0x001fc600078e021a */
[----:B------:R-:W4:Y:S04]  /*c910*/  LDL R8, [R1+0x134] ;  /* 0x0001340001087983 */ /* 0x000f280000100800 */
[----:B------:R-:W4:Y:S04]  /*c920*/  LDL R9, [R1+0x130] ;  /* 0x0001300001097983 */ /* 0x000f280000100800 */
[----:B------:R0:W-:Y:S04]  /*c930*/  STL.64 [R1+0x5f8], R6 ;  /* 0x0005f80601007387 */ /* 0x0001e80000100a00 */
[----:B------:R-:W4:Y:S04]  /*c940*/  LDL R4, [R1+0x124] ;  /* 0x0001240001047983 */ /* 0x000f280000100800 */
[----:B0-----:R-:W4:Y:S04]  /*c950*/  LDL R6, [R1+0x12c] ;  /* 0x00012c0001067983 */ /* 0x001f280000100800 */
[----:B------:R-:W4:Y:S04]  /*c960*/  LDL R7, [R1+0x128] ;  /* 0x0001280001077983 */ /* 0x000f280000100800 */
[----:B------:R-:W4:Y:S04]  /*c970*/  LDL.LU R12, [R1+0x10c] ;  /* 0x00010c00010c7983 */ /* 0x000f280000300800 */
[----:B------:R-:W4:Y:S01]  /*c980*/  LDL.LU R13, [R1+0x108] ;  /* 0x00010800010d7983 */ /* 0x000f220000300800 */
[----:B--2---:R-:W-:-:S05]  /*c990*/  IMAD.WIDE R24, R25, 0x2, R26 ;  /* 0x0000000219187825 */ /* 0x004fca00078e021a */
[----:B------:R0:W-:Y:S04]  /*c9a0*/  STL.64 [R1+0x600], R24 ;  /* 0x0006001801007387 */ /* 0x0001e80000100a00 */
[----:B0-----:R-:W2:Y:S01]  /*c9b0*/  LDL.LU.64 R24, [R1+0x1eb0] ;  /* 0x001eb00001187983 */ /* 0x001ea20000300a00 */
[----:B------:R-:W-:-:S05]  /*c9c0*/  IMAD.WIDE R22, R23, 0x2, R26 ;  /* 0x0000000217167825 */ /* 0x000fca00078e021a */
[----:B------:R0:W-:Y:S02]  /*c9d0*/  STL.64 [R1+0x610], R22 ;  /* 0x0006101601007387 */ /* 0x0001e40000100a00 */
[----:B0-----:R-:W-:-:S05]  /*c9e0*/  IMAD.WIDE R22, R20, 0x2, R26 ;  /* 0x0000000214167825 */ /* 0x001fca00078e021a */
[----:B------:R0:W-:Y:S02]  /*c9f0*/  STL.64 [R1+0x618], R22 ;  /* 0x0006181601007387 */ /* 0x0001e40000100a00 */
[----:B0-----:R-:W-:-:S04]  /*ca00*/  IMAD.WIDE R22, R21, 0x2, R26 ;  /* 0x0000000215167825 */ /* 0x001fc800078e021a */
[--C-:B------:R-:W-:Y:S02]  /*ca10*/  IMAD.WIDE R20, R5, 0x2, R26.reuse ;  /* 0x0000000205147825 */ /* 0x100fe400078e021a */
[----:B------:R-:W2:Y:S04]  /*ca20*/  LDL R5, [R1+0x110] ;  /* 0x0001100001057983 */ /* 0x000ea80000100800 */
[----:B------:R0:W-:Y:S04]  /*ca30*/  STL.64 [R1+0x620], R22 ;  /* 0x0006201601007387 */ /* 0x0001e80000100a00 */
[----:B------:R3:W-:Y:S01]  /*ca40*/  STL.64 [R1+0x628], R20 ;  /* 0x0006281401007387 */ /* 0x0007e20000100a00 */
[----:B0-----:R-:W-:-:S04]  /*ca50*/  IMAD.WIDE R22, R18, 0x2, R26 ;  /* 0x0000000212167825 */ /* 0x001fc800078e021a */
[--C-:B------:R-:W-:Y:S01]  /*ca60*/  IMAD.WIDE R18, R19, 0x2, R26.reuse ;  /* 0x0000000213127825 */ /* 0x100fe200078e021a */
[----:B------:R-:W-:Y:S03]  /*ca70*/  STL.64 [R1+0x630], R22 ;  /* 0x0006301601007387 */ /* 0x000fe60000100a00 */
[--C-:B---3--:R-:W-:Y:S02]  /*ca80*/  IMAD.WIDE R20, R2, 0x2, R26.reuse ;  /* 0x0000000202147825 */ /* 0x108fe400078e021a */
[----:B------:R-:W3:Y:S04]  /*ca90*/  LDL R2, [R1+0x608] ;  /* 0x0006080001027983 */ /* 0x000ee80000100800 */
[----:B------:R0:W-:Y:S04]  /*caa0*/  STL.64 [R1+0x638], R18 ;  /* 0x0006381201007387 */ /* 0x0001e80000100a00 */
[----:B------:R1:W-:Y:S01]  /*cab0*/  STL.64 [R1+0x640], R20 ;  /* 0x0006401401007387 */ /* 0x0003e20000100a00 */
[----:B0-----:R-:W-:-:S04]  /*cac0*/  IMAD.WIDE R18, R14, 0x2, R26 ;  /* 0x000000020e127825 */ /* 0x001fc800078e021a */
[--C-:B-1----:R-:W-:Y:S01]  /*cad0*/  IMAD.WIDE R20, R15, 0x2, R26.reuse ;  /* 0x000000020f147825 */ /* 0x102fe200078e021a */
[----:B------:R0:W-:Y:S03]  /*cae0*/  STL.64 [R1+0x648], R18 ;  /* 0x0006481201007387 */ /* 0x0001e60000100a00 */
[--C-:B----4-:R-:W-:Y:S01]  /*caf0*/  IMAD.WIDE R14, R3, 0x2, R26.reuse ;  /* 0x00000002030e7825 */ /* 0x110fe200078e021a */
[----:B------:R-:W-:Y:S04]  /*cb00*/  STL.64 [R1+0x650], R20 ;  /* 0x0006501401007387 */ /* 0x000fe80000100a00 */
[----:B------:R-:W4:Y:S01]  /*cb10*/  LDL.LU R3, [R1+0x38] ;  /* 0x0000380001037983 */ /* 0x000f220000300800 */
[----:B0-----:R-:W-:-:S03]  /*cb20*/  IMAD.WIDE R18, R54, 0x2, R26 ;  /* 0x0000000236127825 */ /* 0x001fc600078e021a */
[----:B------:R0:W-:Y:S04]  /*cb30*/  STL.64 [R1+0x658], R14 ;  /* 0x0006580e01007387 */ /* 0x0001e80000100a00 */
[----:B------:R1:W-:Y:S04]  /*cb40*/  STL.64 [R1+0x660], R18 ;  /* 0x0006601201007387 */ /* 0x0003e80000100a00 */
[----:B------:R-:W4:Y:S01]  /*cb50*/  LDL.LU R54, [R1+0x3c] ;  /* 0x00003c0001367983 */ /* 0x000f220000300800 */
[----:B0-----:R-:W-:-:S03]  /*cb60*/  IMAD.WIDE R14, R55, 0x2, R26 ;  /* 0x00000002370e7825 */ /* 0x001fc600078e021a */
[----:B------:R-:W4:Y:S01]  /*cb70*/  LDL.LU R55, [R1+0x4c] ;  /* 0x00004c0001377983 */ /* 0x000f220000300800 */
[----:B-1----:R-:W-:-:S03]  /*cb80*/  IMAD.WIDE R18, R51, 0x2, R26 ;  /* 0x0000000233127825 */ /* 0x002fc600078e021a */
[----:B------:R0:W-:Y:S04]  /*cb90*/  STL.64 [R1+0x668], R14 ;  /* 0x0006680e01007387 */ /* 0x0001e80000100a00 */
[----:B------:R-:W-:Y:S01]  /*cba0*/  STL.64 [R1+0x1e98], R50 ;  /* 0x001e983201007387 */ /* 0x000fe20000100a00 */
[----:B0-----:R-:W-:-:S05]  /*cbb0*/  IMAD.WIDE R14, R50, 0x2, R26 ;  /* 0x00000002320e7825 */ /* 0x001fca00078e021a */
[----:B------:R0:W-:Y:S04]  /*cbc0*/  STL.64 [R1+0x670], R14 ;  /* 0x0006700e01007387 */ /* 0x0001e80000100a00 */
[----:B------:R1:W-:Y:S01]  /*cbd0*/  STL.64 [R1+0x678], R18 ;  /* 0x0006781201007387 */ /* 0x0003e20000100a00 */
[----:B0-----:R-:W-:-:S04]  /*cbe0*/  IMAD.WIDE R14, R10, 0x2, R26 ;  /* 0x000000020a0e7825 */ /* 0x001fc800078e021a */
[--C-:B-1----:R-:W-:Y:S01]  /*cbf0*/  IMAD.WIDE R18, R11, 0x2, R26.reuse ;  /* 0x000000020b127825 */ /* 0x102fe200078e021a */
[----:B------:R0:W-:Y:S03]  /*cc00*/  STL.64 [R1+0x680], R14 ;  /* 0x0006800e01007387 */ /* 0x0001e60000100a00 */
[--C-:B------:R-:W-:Y:S01]  /*cc10*/  IMAD.WIDE R10, R58, 0x2, R26.reuse ;  /* 0x000000023a0a7825 */ /* 0x100fe200078e021a */
[----:B------:R-:W-:Y:S04]  /*cc20*/  STL.64 [R1+0x688], R18 ;  /* 0x0006881201007387 */ /* 0x000fe80000100a00 */
[----:B------:R-:W-:Y:S01]  /*cc30*/  STL.64 [R1+0x1ea0], R58 ;  /* 0x001ea03a01007387 */ /* 0x000fe20000100a00 */
[----:B0-----:R-:W-:-:S03]  /*cc40*/  IMAD.WIDE R14, R59, 0x2, R26 ;  /* 0x000000023b0e7825 */ /* 0x001fc600078e021a */
[----:B------:R0:W-:Y:S04]  /*cc50*/  STL.64 [R1+0x690], R10 ;  /* 0x0006900a01007387 */ /* 0x0001e80000100a00 */
[----:B------:R1:W-:Y:S01]  /*cc60*/  STL.64 [R1+0x698], R14 ;  /* 0x0006980e01007387 */ /* 0x0003e20000100a00 */
[----:B0-----:R-:W-:-:S04]  /*cc70*/  IMAD.WIDE R10, R8, 0x2, R26 ;  /* 0x00000002080a7825 */ /* 0x001fc800078e021a */
[--C-:B------:R-:W-:Y:S01]  /*cc80*/  IMAD.WIDE R8, R9, 0x2, R26.reuse ;  /* 0x0000000209087825 */ /* 0x100fe200078e021a */
[----:B------:R0:W-:Y:S03]  /*cc90*/  STL.64 [R1+0x6a0], R10 ;  /* 0x0006a00a01007387 */ /* 0x0001e60000100a00 */
[--C-:B-1----:R-:W-:Y:S01]  /*cca0*/  IMAD.WIDE R14, R6, 0x2, R26.reuse ;  /* 0x00000002060e7825 */ /* 0x102fe200078e021a */
[----:B------:R1:W-:Y:S04]  /*ccb0*/  STL.64 [R1+0x6a8], R8 ;  /* 0x0006a80801007387 */ /* 0x0003e80000100a00 */
[----:B------:R-:W-:Y:S01]  /*ccc0*/  STL.64 [R1+0x6b0], R14 ;  /* 0x0006b00e01007387 */ /* 0x000fe20000100a00 */
[----:B0-----:R-:W-:-:S04]  /*ccd0*/  IMAD.WIDE R10, R7, 0x2, R26 ;  /* 0x00000002070a7825 */ /* 0x001fc800078e021a */
[--C-:B-1----:R-:W-:Y:S01]  /*cce0*/  IMAD.WIDE R8, R4, 0x2, R26.reuse ;  /* 0x0000000204087825 */ /* 0x102fe200078e021a */
[----:B------:R0:W-:Y:S03]  /*ccf0*/  STL.64 [R1+0x6b8], R10 ;  /* 0x0006b80a01007387 */ /* 0x0001e60000100a00 */
[--C-:B--2---:R-:W-:Y:S02]  /*cd00*/  IMAD.WIDE R6, R24, 0x2, R26.reuse ;  /* 0x0000000218067825 */ /* 0x104fe400078e021a */
[----:B------:R-:W2:Y:S02]  /*cd10*/  LDL.LU R24, [R1+0x1eac] ;  /* 0x001eac0001187983 */ /* 0x000ea40000300800 */
[--C-:B0-----:R-:W-:Y:S02]  /*cd20*/  IMAD.WIDE R10, R25, 0x2, R26.reuse ;  /* 0x00000002190a7825 */ /* 0x101fe400078e021a */
[----:B------:R0:W-:Y:S04]  /*cd30*/  STL.64 [R1+0x6c0], R8 ;  /* 0x0006c00801007387 */ /* 0x0001e80000100a00 */
[----:B------:R-:W2:Y:S04]  /*cd40*/  LDL.LU R25, [R1+0x1ea8] ;  /* 0x001ea80001197983 */ /* 0x000ea80000300800 */
[----:B------:R1:W-:Y:S01]  /*cd50*/  STL.64 [R1+0x6c8], R6 ;  /* 0x0006c80601007387 */ /* 0x0003e20000100a00 */
[----:B0-----:R-:W-:-:S03]  /*cd60*/  IMAD.WIDE R8, R16, 0x2, R26 ;  /* 0x0000000210087825 */ /* 0x001fc600078e021a */
[----:B------:R-:W-:Y:S04]  /*cd70*/  STL.64 [R1+0x6d0], R10 ;  /* 0x0006d00a01007387 */ /* 0x000fe80000100a00 */
[----:B------:R-:W-:Y:S01]  /*cd80*/  STL.64 [R1+0x1e88], R16 ;  /* 0x001e881001007387 */ /* 0x000fe20000100a00 */
[----:B-1----:R-:W-:-:S03]  /*cd90*/  IMAD.WIDE R6, R17, 0x2, R26 ;  /* 0x0000000211067825 */ /* 0x002fc600078e021a */
[----:B------:R0:W-:Y:S04]  /*cda0*/  STL.64 [R1+0x6d8], R8 ;  /* 0x0006d80801007387 */ /* 0x0001e80000100a00 */
[----:B------:R1:W-:Y:S01]  /*cdb0*/  STL.64 [R1+0x6e0], R6 ;  /* 0x0006e00601007387 */ /* 0x0003e20000100a00 */
[----:B0-----:R-:W-:-:S04]  /*cdc0*/  IMAD.WIDE R8, R5, 0x2, R26 ;  /* 0x0000000205087825 */ /* 0x001fc800078e021a */
[--C-:B-1----:R-:W-:Y:S01]  /*cdd0*/  IMAD.WIDE R6, R12, 0x2, R26.reuse ;  /* 0x000000020c067825 */ /* 0x102fe200078e021a */
[----:B------:R-:W-:Y:S03]  /*cde0*/  STL.64 [R1+0x6e8], R8 ;  /* 0x0006e80801007387 */ /* 0x000fe60000100a00 */
[--C-:B------:R-:W-:Y:S01]  /*cdf0*/  IMAD.WIDE R4, R13, 0x2, R26.reuse ;  /* 0x000000020d047825 */ /* 0x100fe200078e021a */
[----:B------:R-:W-:Y:S04]  /*ce00*/  STL [R1+0x1e80], R13 ;  /* 0x001e800d01007387 */ /* 0x000fe80000100800 */
[----:B------:R3:W-:Y:S04]  /*ce10*/  STL.64 [R1+0x6f0], R6 ;  /* 0x0006f00601007387 */ /* 0x0007e80000100a00 */
[----:B------:R0:W-:Y:S01]  /*ce20*/  STL.64 [R1+0x6f8], R4 ;  /* 0x0006f80401007387 */ /* 0x0001e20000100a00 */
[----:B---3--:R-:W-:-:S04]  /*ce30*/  IMAD.WIDE R6, R2, 0x2, R26 ;  /* 0x0000000202067825 */ /* 0x008fc800078e021a */
[----:B0-----:R-:W-:Y:S01]  /*ce40*/  IMAD.WIDE R4, R0, 0x2, R26 ;  /* 0x0000000200047825 */ /* 0x001fe200078e021a */
[----:B------:R0:W-:Y:S04]  /*ce50*/  STL.64 [R1+0x708], R6 ;  /* 0x0007080601007387 */ /* 0x0001e80000100a00 */
[----:B------:R1:W-:Y:S01]  /*ce60*/  STL.64 [R1+0x700], R4 ;  /* 0x0007000401007387 */ /* 0x0003e20000100a00 */
[----:B--2---:R-:W-:-:S04]  /*ce70*/  IMAD.WIDE R8, R40, 0x2, R24 ;  /* 0x0000000228087825 */ /* 0x004fc800078e0218 */
[--C-:B0-----:R-:W-:Y:S01]  /*ce80*/  IMAD.WIDE R6, R41, 0x2, R24.reuse ;  /* 0x0000000229067825 */ /* 0x101fe200078e0218 */
[----:B------:R0:W-:Y:S03]  /*ce90*/  STL.64 [R1+0xb0], R8 ;  /* 0x0000b00801007387 */ /* 0x0001e60000100a00 */
[--C-:B----4-:R-:W-:Y:S01]  /*cea0*/  IMAD.WIDE R20, R3, 0x2, R24.reuse ;  /* 0x0000000203147825 */ /* 0x110fe200078e0218 */
[----:B------:R-:W-:Y:S03]  /*ceb0*/  STL.64 [R1+0xa8], R6 ;  /* 0x0000a80601007387 */ /* 0x000fe60000100a00 */
[--C-:B-1----:R-:W-:Y:S01]  /*cec0*/  IMAD.WIDE R4, R42, 0x2, R24.reuse ;  /* 0x000000022a047825 */ /* 0x102fe200078e0218 */
[----:B------:R-:W-:Y:S03]  /*ced0*/  STL.64 [R1+0x1e70], R20 ;  /* 0x001e701401007387 */ /* 0x000fe60000100a00 */
[--C-:B------:R-:W-:Y:S01]  /*cee0*/  IMAD.WIDE R2, R54, 0x2, R24.reuse ;  /* 0x0000000236027825 */ /* 0x100fe200078e0218 */
[----:B------:R1:W-:Y:S03]  /*cef0*/  STL.64 [R1+0xa0], R4 ;  /* 0x0000a00401007387 */ /* 0x0003e60000100a00 */
[----:B0-----:R-:W-:-:S05]  /*cf00*/  IMAD.WIDE R8, R55, 0x2, R24 ;  /* 0x0000000237087825 */ /* 0x001fca00078e0218 */
[----:B------:R-:W-:Y:S01]  /*cf10*/  STL.64 [R1+0x1e68], R8 ;  /* 0x001e680801007387 */ /* 0x000fe20000100a00 */
[----:B-1----:R-:W-:-:S03]  /*cf20*/  IMAD.WIDE R4, R35, 0x2, R24 ;  /* 0x0000000223047825 */ /* 0x002fc600078e0218 */
[----:B------:R0:W-:Y:S04]  /*cf30*/  STL.64 [R1+0x90], R2 ;  /* 0x0000900201007387 */ /* 0x0001e80000100a00 */
[----:B------:R1:W-:Y:S01]  /*cf40*/  STL.64 [R1+0x1e60], R4 ;  /* 0x001e600401007387 */ /* 0x0003e20000100a00 */
[----:B------:R-:W-:-:S04]  /*cf50*/  IMAD.WIDE R22, R37, 0x2, R24 ;  /* 0x0000000225167825 */ /* 0x000fc800078e0218 */
[----:B------:R-:W-:-:S04]  /*cf60*/  IMAD.WIDE R18, R48, 0x2, R24 ;  /* 0x0000000230127825 */ /* 0x000fc800078e0218 */
[----:B0-----:R-:W-:-:S04]  /*cf70*/  IMAD.WIDE R2, R33, 0x2, R24 ;  /* 0x0000000221027825 */ /* 0x001fc800078e0218 */
[----:B-1----:R-:W-:-:S04]  /*cf80*/  IMAD.WIDE R4, R43, 0x2, R24 ;  /* 0x000000022b047825 */ /* 0x002fc800078e0218 */
[--C-:B------:R-:W-:Y:S01]  /*cf90*/  IMAD.WIDE R14, R30, 0x2, R24.reuse ;  /* 0x000000021e0e7825 */ /* 0x100fe200078e0218 */
[----:B------:R-:W-:Y:S03]  /*cfa0*/  STL.64 [R1+0x78], R4 ;  /* 0x0000780401007387 */ /* 0x000fe60000100a00 */
[--C-:B------:R-:W-:Y:S01]  /*cfb0*/  IMAD.WIDE R10, R29, 0x2, R24.reuse ;  /* 0x000000021d0a7825 */ /* 0x100fe200078e0218 */
[----:B------:R-:W-:Y:S03]  /*cfc0*/  STL.64 [R1+0x1e48], R22 ;  /* 0x001e481601007387 */ /* 0x000fe60000100a00 */
[--C-:B------:R-:W-:Y:S01]  /*cfd0*/  IMAD.WIDE R6, R53, 0x2, R24.reuse ;  /* 0x0000000235067825 */ /* 0x100fe200078e0218 */
[----:B------:R-:W-:Y:S04]  /*cfe0*/  STL.64 [R1+0x70], R2 ;  /* 0x0000700201007387 */ /* 0x000fe80000100a00 */
[----:B------:R-:W-:Y:S04]  /*cff0*/  STL.64 [R1+0x1e50], R18 ;  /* 0x001e501201007387 */ /* 0x000fe80000100a00 */
[----:B------:R0:W-:Y:S04]  /*d000*/  STL.64 [R1+0x1e58], R14 ;  /* 0x001e580e01007387 */ /* 0x0001e80000100a00 */
[----:B------:R-:W-:Y:S04]  /*d010*/  STL.64 [R1+0x1e78], R10 ;  /* 0x001e780a01007387 */ /* 0x000fe80000100a00 */
[----:B------:R1:W-:Y:S04]  /*d020*/  STL.64 [R1+0x1e90], R6 ;  /* 0x001e900601007387 */ /* 0x0003e80000100a00 */
[----:B------:R-:W1:Y:S04]  /*d030*/  LDL.LU R16, [R1+0x250] ;  /* 0x0002500001107983 */ /* 0x000e680000300800 */
[----:B------:R-:W2:Y:S04]  /*d040*/  LDL.LU R8, [R1+0x254] ;  /* 0x0002540001087983 */ /* 0x000ea80000300800 */
[----:B------:R-:W3:Y:S04]  /*d050*/  LDL.LU R9, [R1+0x258] ;  /* 0x0002580001097983 */ /* 0x000ee80000300800 */
[----:B------:R-:W4:Y:S04]  /*d060*/  LDL.LU R17, [R1+0x25c] ;  /* 0x00025c0001117983 */ /* 0x000f280000300800 */
[----:B------:R-:W4:Y:S04]  /*d070*/  LDL.LU R13, [R1+0x268] ;  /* 0x00026800010d7983 */ /* 0x000f280000300800 */
[----:B------:R-:W4:Y:S04]  /*d080*/  LDL.LU R58, [R1+0x26c] ;  /* 0x00026c00013a7983 */ /* 0x000f280000300800 */
[----:B0-----:R-:W4:Y:S04]  /*d090*/  LDL.LU R15, [R1+0x270] ;  /* 0x00027000010f7983 */ /* 0x001f280000300800 */
        /* <DEDUP_REMOVED lines=9> */
[----:B-1----:R-:W-:-:S03]  /*d130*/  IMAD.WIDE R6, R16, 0x2, R24 ;  /* 0x0000000210067825 */ /* 0x002fc600078e0218 */
[----:B------:R-:W4:Y:S01]  /*d140*/  LDL.LU R16, [R1+0x2b0] ;  /* 0x0002b00001107983 */ /* 0x000f220000300800 */
[----:B--2---:R-:W-:-:S03]  /*d150*/  IMAD.WIDE R4, R8, 0x2, R24 ;  /* 0x0000000208047825 */ /* 0x004fc600078e0218 */
[----:B------:R4:W-:Y:S01]  /*d160*/  STL.64 [R1+0x180], R6 ;  /* 0x0001800601007387 */ /* 0x0009e20000100a00 */
[----:B---3--:R-:W-:-:S03]  /*d170*/  IMAD.WIDE R8, R9, 0x2, R24 ;  /* 0x0000000209087825 */ /* 0x008fc600078e0218 */
[----:B------:R0:W-:Y:S01]  /*d180*/  STL.64 [R1+0x190], R4 ;  /* 0x0001900401007387 */ /* 0x0001e20000100a00 */
[----:B----4-:R-:W-:-:S03]  /*d190*/  IMAD.WIDE R6, R17, 0x2, R24 ;  /* 0x0000000211067825 */ /* 0x010fc600078e0218 */
[----:B0-----:R-:W2:Y:S04]  /*d1a0*/  LDL.LU R4, [R1+0x2b4] ;  /* 0x0002b40001047983 */ /* 0x001ea80000300800 */
[----:B------:R-:W-:Y:S04]  /*d1b0*/  STL.64 [R1+0x1a8], R8 ;  /* 0x0001a80801007387 */ /* 0x000fe80000100a00 */
[----:B------:R-:W3:Y:S04]  /*d1c0*/  LDL.LU R17, [R1+0x2b8] ;  /* 0x0002b80001117983 */ /* 0x000ee80000300800 */
[----:B------:R0:W-:Y:S04]  /*d1d0*/  STL.64 [R1+0x1c0], R6 ;  /* 0x0001c00601007387 */ /* 0x0001e80000100a00 */
[----:B------:R-:W4:Y:S01]  /*d1e0*/  LDL.LU R5, [R1+0x2bc] ;  /* 0x0002bc0001057983 */ /* 0x000f220000300800 */
[----:B0-----:R-:W-:-:S03]  /*d1f0*/  IMAD.WIDE R6, R13, 0x2, R24 ;  /* 0x000000020d067825 */ /* 0x001fc600078e0218 */
[----:B------:R-:W4:Y:S04]  /*d200*/  LDL.LU R13, [R1+0x2c8] ;  /* 0x0002c800010d7983 */ /* 0x000f280000300800 */
[----:B------:R0:W-:Y:S04]  /*d210*/  STL.64 [R1+0x1d0], R6 ;  /* 0x0001d00601007387 */ /* 0x0001e80000100a00 */
[----:B------:R-:W4:Y:S04]  /*d220*/  LDL.LU R8, [R1+0x2cc] ;  /* 0x0002cc0001087983 */ /* 0x000f280000300800 */
[----:B------:R-:W4:Y:S01]  /*d230*/  LDL.LU R9, [R1+0x2d0] ;  /* 0x0002d00001097983 */ /* 0x000f220000300800 */
[----:B0-----:R-:W-:-:S05]  /*d240*/  IMAD.WIDE R6, R58, 0x2, R24 ;  /* 0x000000023a067825 */ /* 0x001fca00078e0218 */
[----:B------:R0:W-:Y:S01]  /*d250*/  STL.64 [R1+0x1e8], R6 ;  /* 0x0001e80601007387 */ /* 0x0001e20000100a00 */
[----:B------:R-:W-:-:S03]  /*d260*/  IMAD.WIDE R14, R15, 0x2, R24 ;  /* 0x000000020f0e7825 */ /* 0x000fc600078e0218 */
[----:B------:R-:W4:Y:S01]  /*d270*/  LDL.LU R58, [R1+0x2e0] ;  /* 0x0002e000013a7983 */ /* 0x000f220000300800 */
[----:B------:R-:W-:-:S03]  /*d280*/  IMAD.WIDE R10, R59, 0x2, R24 ;  /* 0x000000023b0a7825 */ /* 0x000fc600078e0218 */
[----:B------:R1:W-:Y:S01]  /*d290*/  STL.64 [R1+0x1f8], R14 ;  /* 0x0001f80e01007387 */ /* 0x0003e20000100a00 */
[----:B0-----:R-:W-:-:S03]  /*d2a0*/  IMAD.WIDE R6, R18, 0x2, R24 ;  /* 0x0000000212067825 */ /* 0x001fc600078e0218 */
[----:B------:R-:W4:Y:S04]  /*d2b0*/  LDL.LU R59, [R1+0x2e8] ;  /* 0x0002e800013b7983 */ /* 0x000f280000300800 */
[----:B------:R0:W-:Y:S01]  /*d2c0*/  STL.64 [R1+0x210], R6 ;  /* 0x0002100601007387 */ /* 0x0001e20000100a00 */
[----:B-1----:R-:W-:-:S03]  /*d2d0*/  IMAD.WIDE R14, R22, 0x2, R24 ;  /* 0x00000002160e7825 */ /* 0x002fc600078e0218 */
[----:B------:R1:W-:Y:S01]  /*d2e0*/  STL.64 [R1+0x220], R10 ;  /* 0x0002200a01007387 */ /* 0x0003e20000100a00 */
[----:B0-----:R-:W-:-:S05]  /*d2f0*/  IMAD.WIDE R6, R19, 0x2, R24 ;  /* 0x0000000213067825 */ /* 0x001fca00078e0218 */
[----:B------:R0:W-:Y:S01]  /*d300*/  STL.64 [R1+0x230], R6 ;  /* 0x0002300601007387 */ /* 0x0001e20000100a00 */
[----:B-1----:R-:W-:-:S03]  /*d310*/  IMAD.WIDE R10, R23, 0x2, R24 ;  /* 0x00000002170a7825 */ /* 0x002fc600078e0218 */
[----:B------:R-:W-:Y:S01]  /*d320*/  STL.64 [R1+0x240], R14 ;  /* 0x0002400e01007387 */ /* 0x000fe20000100a00 */
[----:B0-----:R-:W-:-:S03]  /*d330*/  IMAD.WIDE R6, R50, 0x2, R24 ;  /* 0x0000000232067825 */ /* 0x001fc600078e0218 */
[----:B------:R-:W4:Y:S04]  /*d340*/  LDL.LU R50, [R1+0x2f8] ;  /* 0x0002f80001327983 */ /* 0x000f280000300800 */
[----:B------:R0:W-:Y:S04]  /*d350*/  STL.64 [R1+0x250], R10 ;  /* 0x0002500a01007387 */ /* 0x0001e80000100a00 */
[----:B------:R1:W-:Y:S01]  /*d360*/  STL.64 [R1+0x258], R6 ;  /* 0x0002580601007387 */ /* 0x0003e20000100a00 */
[----:B0-----:R-:W-:-:S03]  /*d370*/  IMAD.WIDE R10, R51, 0x2, R24 ;  /* 0x00000002330a7825 */ /* 0x001fc600078e0218 */
[----:B------:R-:W4:Y:S01]  /*d380*/  LDL.LU R51, [R1+0x300] ;  /* 0x0003000001337983 */ /* 0x000f220000300800 */
[----:B-1----:R-:W-:-:S03]  /*d390*/  IMAD.WIDE R6, R20, 0x2, R24 ;  /* 0x0000000214067825 */ /* 0x002fc600078e0218 */
[----:B------:R0:W-:Y:S04]  /*d3a0*/  STL.64 [R1+0x268], R10 ;  /* 0x0002680a01007387 */ /* 0x0001e80000100a00 */
[----:B------:R-:W4:Y:S04]  /*d3b0*/  LDL.LU R14, [R1+0x310] ;  /* 0x00031000010e7983 */ /* 0x000f280000300800 */
[----:B------:R-:W4:Y:S04]  /*d3c0*/  LDL.LU R15, [R1+0x318] ;  /* 0x00031800010f7983 */ /* 0x000f280000300800 */
[----:B------:R1:W-:Y:S04]  /*d3d0*/  STL.64 [R1+0x270], R6 ;  /* 0x0002700601007387 */ /* 0x0003e80000100a00 */
[----:B------:R-:W4:Y:S04]  /*d3e0*/  LDL.LU R18, [R1+0x328] ;  /* 0x0003280001127983 */ /* 0x000f280000300800 */
[----:B------:R-:W4:Y:S01]  /*d3f0*/  LDL.LU R20, [R1+0x330] ;  /* 0x0003300001147983 */ /* 0x000f220000300800 */
[----:B0-----:R-:W-:-:S03]  /*d400*/  IMAD.WIDE R10, R21, 0x2, R24 ;  /* 0x00000002150a7825 */ /* 0x001fc600078e0218 */
[----:B------:R-:W4:Y:S04]  /*d410*/  LDL.LU R21, [R1+0x340] ;  /* 0x0003400001157983 */ /* 0x000f280000300800 */
[----:B------:R3:W-:Y:S04]  /*d420*/  STL.64 [R1+0x280], R10 ;  /* 0x0002800a01007387 */ /* 0x0007e80000100a00 */
[----:B------:R-:W4:Y:S04]  /*d430*/  LDL.LU R19, [R1+0x350] ;  /* 0x0003500001137983 */ /* 0x000f280000300800 */
[----:B------:R-:W4:Y:S01]  /*d440*/  LDL.LU R22, [R1+0x358] ;  /* 0x0003580001167983 */ /* 0x000f220000300800 */
[----:B-1----:R-:W-:-:S05]  /*d450*/  IMAD.WIDE R6, R16, 0x2, R24 ;  /* 0x0000000210067825 */ /* 0x002fca00078e0218 */
[----:B------:R2:W-:Y:S04]  /*d460*/  STL.64 [R1+0x288], R6 ;  /* 0x0002880601007387 */ /* 0x0005e80000100a00 */
[----:B------:R-:W4:Y:S01]  /*d470*/  LDL.LU R16, [R1+0x368] ;  /* 0x0003680001107983 */ /* 0x000f220000300800 */
[----:B---3--:R-:W-:-:S03]  /*d480*/  IMAD.WIDE R10, R17, 0x2, R24 ;  /* 0x00000002110a7825 */ /* 0x008fc600078e0218 */
[----:B------:R-:W3:Y:S01]  /*d490*/  LDL.LU R17, [R1+0x370] ;  /* 0x0003700001117983 */ /* 0x000ee20000300800 */
[----:B--2---:R-:W-:-:S05]  /*d4a0*/  IMAD.WIDE R6, R4, 0x2, R24 ;  /* 0x0000000204067825 */ /* 0x004fca00078e0218 */
[----:B------:R4:W-:Y:S04]  /*d4b0*/  STL.64 [R1+0x298], R6 ;  /* 0x0002980601007387 */ /* 0x0009e80000100a00 */
[----:B------:R0:W-:Y:S01]  /*d4c0*/  STL.64 [R1+0x2a0], R10 ;  /* 0x0002a00a01007387 */ /* 0x0001e20000100a00 */
[----:B----4-:R-:W-:-:S04]  /*d4d0*/  IMAD.WIDE R6, R5, 0x2, R24 ;  /* 0x0000000205067825 */ /* 0x010fc800078e0218 */
[--C-:B------:R-:W-:Y:S02]  /*d4e0*/  IMAD.WIDE R4, R13, 0x2, R24.reuse ;  /* 0x000000020d047825 */ /* 0x100fe400078e0218 */
[----:B------:R-:W2:Y:S02]  /*d4f0*/  LDL.LU R13, [R1+0x380] ;  /* 0x00038000010d7983 */ /* 0x000ea40000300800 */
[--C-:B0-----:R-:W-:Y:S02]  /*d500*/  IMAD.WIDE R10, R8, 0x2, R24.reuse ;  /* 0x00000002080a7825 */ /* 0x101fe400078e0218 */
[----:B------:R0:W-:Y:S04]  /*d510*/  STL.64 [R1+0x2b0], R6 ;  /* 0x0002b00601007387 */ /* 0x0001e80000100a00 */
[----:B------:R1:W-:Y:S04]  /*d520*/  STL.64 [R1+0x2b8], R4 ;  /* 0x0002b80401007387 */ /* 0x0003e80000100a00 */
[----:B------:R-:W-:Y:S01]  /*d530*/  STL.64 [R1+0x2c8], R10 ;  /* 0x0002c80a01007387 */ /* 0x000fe20000100a00 */
[----:B0-----:R-:W-:-:S03]  /*d540*/  IMAD.WIDE R6, R58, 0x2, R24 ;  /* 0x000000023a067825 */ /* 0x001fc600078e0218 */
[----:B------:R-:W4:Y:S01]  /*d550*/  LDL.LU R23, [R1+0x388] ;  /* 0x0003880001177983 */ /* 0x000f220000300800 */
[----:B-1----:R-:W-:-:S05]  /*d560*/  IMAD.WIDE R4, R9, 0x2, R24 ;  /* 0x0000000209047825 */ /* 0x002fca00078e0218 */
[----:B------:R0:W-:Y:S04]  /*d570*/  STL.64 [R1+0x2d0], R4 ;  /* 0x0002d00401007387 */ /* 0x0001e80000100a00 */
[----:B0-----:R-:W4:Y:S04]  /*d580*/  LDL.LU R4, [R1+0x398] ;  /* 0x0003980001047983 */ /* 0x001f280000300800 */
[----:B------:R0:W-:Y:S04]  /*d590*/  STL.64 [R1+0x2e0], R6 ;  /* 0x0002e00601007387 */ /* 0x0001e80000100a00 */
[----:B------:R-:W4:Y:S04]  /*d5a0*/  LDL.LU R5, [R1+0x3a0] ;  /* 0x0003a00001057983 */ /* 0x000f280000300800 */
[----:B------:R-:W4:Y:S01]  /*d5b0*/  LDL.LU R8, [R1+0x3b0] ;  /* 0x0003b00001087983 */ /* 0x000f220000300800 */
[----:B0-----:R-:W-:-:S03]  /*d5c0*/  IMAD.WIDE R6, R59, 0x2, R24 ;  /* 0x000000023b067825 */ /* 0x001fc600078e0218 */
[----:B------:R-:W4:Y:S04]  /*d5d0*/  LDL.LU R9, [R1+0x3b8] ;  /* 0x0003b80001097983 */ /* 0x000f280000300800 */
[----:B------:R0:W-:Y:S04]  /*d5e0*/  STL.64 [R1+0x2e8], R6 ;  /* 0x0002e80601007387 */ /* 0x0001e80000100a00 */
[----:B------:R-:W4:Y:S01]  /*d5f0*/  LDL.LU R58, [R1+0x3c8] ;  /* 0x0003c800013a7983 */ /* 0x000f220000300800 */
[----:B------:R-:W-:-:S03]  /*d600*/  IMAD.WIDE R10, R50, 0x2, R24 ;  /* 0x00000002320a7825 */ /* 0x000fc600078e0218 */
[----:B------:R-:W4:Y:S04]  /*d610*/  LDL.LU R59, [R1+0x3d0] ;  /* 0x0003d000013b7983 */ /* 0x000f280000300800 */
[----:B------:R-:W4:Y:S04]  /*d620*/  LDL.LU R50, [R1+0x3e0] ;  /* 0x0003e00001327983 */ /* 0x000f280000300800 */
[----:B------:R1:W-:Y:S01]  /*d630*/  STL.64 [R1+0x2f8], R10 ;  /* 0x0002f80a01007387 */ /* 0x0003e20000100a00 */
[----:B0-----:R-:W-:-:S03]  /*d640*/  IMAD.WIDE R6, R51, 0x2, R24 ;  /* 0x0000000233067825 */ /* 0x001fc600078e0218 */
[----:B------:R-:W4:Y:S01]  /*d650*/  LDL.LU R51, [R1+0x3e8] ;  /* 0x0003e80001337983 */ /* 0x000f220000300800 */
[----:B-1----:R-:W-:-:S03]  /*d660*/  IMAD.WIDE R10, R14, 0x2, R24 ;  /* 0x000000020e0a7825 */ /* 0x002fc600078e0218 */
[----:B------:R0:W-:Y:S01]  /*d670*/  STL.64 [R1+0x300], R6 ;  /* 0x0003000601007387 */ /* 0x0001e20000100a00 */
[----:B------:R-:W-:-:S03]  /*d680*/  IMAD.WIDE R14, R15, 0x2, R24 ;  /* 0x000000020f0e7825 */ /* 0x000fc600078e0218 */
[----:B------:R1:W-:Y:S04]  /*d690*/  STL.64 [R1+0x310], R10 ;  /* 0x0003100a01007387 */ /* 0x0003e80000100a00 */
[----:B------:R1:W-:Y:S01]  /*d6a0*/  STL.64 [R1+0x318], R14 ;  /* 0x0003180e01007387 */ /* 0x0003e20000100a00 */
[----:B0-----:R-:W-:-:S04]  /*d6b0*/  IMAD.WIDE R6, R18, 0x2, R24 ;  /* 0x0000000212067825 */ /* 0x001fc800078e0218 */
[--C-:B-1----:R-:W-:Y:S02]  /*d6c0*/  IMAD.WIDE R10, R20, 0x2, R24.reuse ;  /* 0x00000002140a7825 */ /* 0x102fe400078e0218 */
[----:B------:R-:W4:Y:S04]  /*d6d0*/  LDL.LU R20, [R1+0x3f8] ;  /* 0x0003f80001147983 */ /* 0x000f280000300800 */
[----:B------:R0:W-:Y:S04]  /*d6e0*/  STL.64 [R1+0x328], R6 ;  /* 0x0003280601007387 */ /* 0x0001e80000100a00 */
[----:B------:R1:W-:Y:S01]  /*d6f0*/  STL.64 [R1+0x330], R10 ;  /* 0x0003300a01007387 */ /* 0x0003e20000100a00 */
[----:B------:R-:W-:-:S04]  /*d700*/  IMAD.WIDE R14, R19, 0x2, R24 ;  /* 0x00000002130e7825 */ /* 0x000fc800078e0218 */
[--C-:B0-----:R-:W-:Y:S02]  /*d710*/  IMAD.WIDE R6, R21, 0x2, R24.reuse ;  /* 0x0000000215067825 */ /* 0x101fe400078e0218 */
[----:B------:R-:W4:Y:S02]  /*d720*/  LDL.LU R21, [R1+0x400] ;  /* 0x0004000001157983 */ /* 0x000f240000300800 */
[--C-:B-1----:R-:W-:Y:S02]  /*d730*/  IMAD.WIDE R10, R22, 0x2, R24.reuse ;  /* 0x00000002160a7825 */ /* 0x102fe400078e0218 */
[----:B------:R-:W-:Y:S04]  /*d740*/  STL.64 [R1+0x340], R6 ;  /* 0x0003400601007387 */ /* 0x000fe80000100a00 */
[----:B------:R0:W-:Y:S04]  /*d750*/  STL.64 [R1+0x350], R14 ;  /* 0x0003500e01007387 */ /* 0x0001e80000100a00 */
[----:B0-----:R-:W4:Y:S04]  /*d760*/  LDL.LU R15, [R1+0x410] ;  /* 0x00041000010f7983 */ /* 0x001f280000300800 */
[----:B------:R-:W-:Y:S01]  /*d770*/  STL.64 [R1+0x358], R10 ;  /* 0x0003580a01007387 */ /* 0x000fe20000100a00 */
[----:B------:R-:W-:-:S03]  /*d780*/  IMAD.WIDE R6, R16, 0x2, R24 ;  /* 0x0000000210067825 */ /* 0x000fc600078e0218 */
[----:B------:R-:W4:Y:S04]  /*d790*/  LDL.LU R16, [R1+0x418] ;  /* 0x0004180001107983 */ /* 0x000f280000300800 */
[----:B------:R3:W-:Y:S04]  /*d7a0*/  STL.64 [R1+0x368], R6 ;  /* 0x0003680601007387 */ /* 0x0007e80000100a00 */
[----:B------:R-:W4:Y:S01]  /*d7b0*/  LDL.LU R18, [R1+0x428] ;  /* 0x0004280001127983 */ /* 0x000f220000300800 */
[----:B---3--:R-:W-:-:S03]  /*d7c0*/  IMAD.WIDE R6, R17, 0x2, R24 ;  /* 0x0000000211067825 */ /* 0x008fc600078e0218 */
[----:B------:R-:W3:Y:S04]  /*d7d0*/  LDL.LU R17, [R1+0x430] ;  /* 0x0004300001117983 */ /* 0x000ee80000300800 */
[----:B------:R2:W-:Y:S04]  /*d7e0*/  STL.64 [R1+0x370], R6 ;  /* 0x0003700601007387 */ /* 0x0005e80000100a00 */
[----:B------:R-:W3:Y:S04]  /*d7f0*/  LDL.LU R19, [R1+0x440] ;  /* 0x0004400001137983 */ /* 0x000ee80000300800 */
[----:B------:R-:W3:Y:S01]  /*d800*/  LDL.LU R22, [R1+0x450] ;  /* 0x0004500001167983 */ /* 0x000ee20000300800 */
[----:B--2---:R-:W-:-:S05]  /*d810*/  IMAD.WIDE R6, R13, 0x2, R24 ;  /* 0x000000020d067825 */ /* 0x004fca00078e0218 */
[----:B------:R0:W-:Y:S04]  /*d820*/  STL.64 [R1+0x380], R6 ;  /* 0x0003800601007387 */ /* 0x0001e80000100a00 */
[----:B------:R-:W2:Y:S01]  /*d830*/  LDL.LU R13, [R1+0x458] ;  /* 0x00045800010d7983 */ /* 0x000ea20000300800 */
[----:B----4-:R-:W-:-:S05]  /*d840*/  IMAD.WIDE R10, R23, 0x2, R24 ;  /* 0x00000002170a7825 */ /* 0x010fca00078e0218 */
[----:B------:R1:W-:Y:S01]  /*d850*/  STL.64 [R1+0x388], R10 ;  /* 0x0003880a01007387 */ /* 0x0003e20000100a00 */
[----:B0-----:R-:W-:-:S03]  /*d860*/  IMAD.WIDE R6, R4, 0x2, R24 ;  /* 0x0000000204067825 */ /* 0x001fc600078e0218 */
[----:B------:R-:W4:Y:S01]  /*d870*/  LDL.LU R4, [R1+0x468] ;  /* 0x0004680001047983 */ /* 0x000f220000300800 */
[----:B-1----:R-:W-:-:S03]  /*d880*/  IMAD.WIDE R10, R5, 0x2, R24 ;  /* 0x00000002050a7825 */ /* 0x002fc600078e0218 */
[----:B------:R0:W-:Y:S04]  /*d890*/  STL.64 [R1+0x398], R6 ;  /* 0x0003980601007387 */ /* 0x0001e80000100a00 */
[----:B------:R1:W-:Y:S01]  /*d8a0*/  STL.64 [R1+0x3a0], R10 ;  /* 0x0003a00a01007387 */ /* 0x0003e20000100a00 */
[----:B0-----:R-:W-:-:S04]  /*d8b0*/  IMAD.WIDE R6, R8, 0x2, R24 ;  /* 0x0000000208067825 */ /* 0x001fc800078e0218 */
[--C-:B-1----:R-:W-:Y:S01]  /*d8c0*/  IMAD.WIDE R10, R9, 0x2, R24.reuse ;  /* 0x00000002090a7825 */ /* 0x102fe200078e0218 */
[----:B------:R0:W-:Y:S03]  /*d8d0*/  STL.64 [R1+0x3b0], R6 ;  /* 0x0003b00601007387 */ /* 0x0001e60000100a00 */
[--C-:B------:R-:W-:Y:S01]  /*d8e0*/  IMAD.WIDE R8, R58, 0x2, R24.reuse ;  /* 0x000000023a087825 */ /* 0x100fe200078e0218 */
[----:B------:R-:W-:Y:S04]  /*d8f0*/  STL.64 [R1+0x3b8], R10 ;  /* 0x0003b80a01007387 */ /* 0x000fe80000100a00 */
[----:B------:R-:W4:Y:S01]  /*d900*/  LDL.LU R5, [R1+0x470] ;  /* 0x0004700001057983 */ /* 0x000f220000300800 */
[----:B0-----:R-:W-:-:S03]  /*d910*/  IMAD.WIDE R6, R59, 0x2, R24 ;  /* 0x000000023b067825 */ /* 0x001fc600078e0218 */
[----:B------:R0:W-:Y:S04]  /*d920*/  STL.64 [R1+0x3c8], R8 ;  /* 0x0003c80801007387 */ /* 0x0001e80000100a00 */
[----:B------:R1:W-:Y:S04]  /*d930*/  STL.64 [R1+0x3d0], R6 ;  /* 0x0003d00601007387 */ /* 0x0003e80000100a00 */
[----:B------:R-:W4:Y:S01]  /*d940*/  LDL.LU R58, [R1+0x480] ;  /* 0x00048000013a7983 */ /* 0x000f220000300800 */
[----:B0-----:R-:W-:-:S05]  /*d950*/  IMAD.WIDE R8, R50, 0x2, R24 ;  /* 0x0000000232087825 */ /* 0x001fca00078e0218 */
[----:B------:R0:W-:Y:S01]  /*d960*/  STL.64 [R1+0x3e0], R8 ;  /* 0x0003e00801007387 */ /* 0x0001e20000100a00 */
[----:B-1----:R-:W-:-:S03]  /*d970*/  IMAD.WIDE R6, R51, 0x2, R24 ;  /* 0x0000000233067825 */ /* 0x002fc600078e0218 */
[----:B------:R-:W4:Y:S04]  /*d980*/  LDL.LU R59, [R1+0x488] ;  /* 0x00048800013b7983 */ /* 0x000f280000300800 */
[----:B------:R-:W4:Y:S04]  /*d990*/  LDL.LU R50, [R1+0x498] ;  /* 0x0004980001327983 */ /* 0x000f280000300800 */
[----:B------:R1:W-:Y:S04]  /*d9a0*/  STL.64 [R1+0x3e8], R6 ;  /* 0x0003e80601007387 */ /* 0x0003e80000100a00 */
[----:B------:R-:W4:Y:S04]  /*d9b0*/  LDL.LU R51, [R1+0x200] ;  /* 0x0002000001337983 */ /* 0x000f280000300800 */
[----:B------:R-:W4:Y:S04]  /*d9c0*/  LDL.LU R23, [R1+0x1dc] ;  /* 0x0001dc0001177983 */ /* 0x000f280000300800 */
[----:B0-----:R-:W4:Y:S01]  /*d9d0*/  LDL.LU R8, [R1+0x1d8] ;  /* 0x0001d80001087983 */ /* 0x001f220000300800 */
[----:B------:R-:W-:-:S05]  /*d9e0*/  IMAD.WIDE R10, R20, 0x2, R24 ;  /* 0x00000002140a7825 */ /* 0x000fca00078e0218 */
[----:B------:R-:W-:Y:S01]  /*d9f0*/  STL.64 [R1+0x3f8], R10 ;  /* 0x0003f80a01007387 */ /* 0x000fe20000100a00 */
[----:B-1----:R-:W-:-:S03]  /*da00*/  IMAD.WIDE R6, R21, 0x2, R24 ;  /* 0x0000000215067825 */ /* 0x002fc600078e0218 */
[----:B------:R-:W4:Y:S04]  /*da10*/  LDL.LU R9, [R1+0x1b4] ;  /* 0x0001b40001097983 */ /* 0x000f280000300800 */
[----:B------:R-:W4:Y:S04]  /*da20*/  LDL.LU R20, [R1+0x1b0] ;  /* 0x0001b00001147983 */ /* 0x000f280000300800 */
[----:B------:R0:W-:Y:S04]  /*da30*/  STL.64 [R1+0x400], R6 ;  /* 0x0004000601007387 */ /* 0x0001e80000100a00 */
[----:B------:R-:W4:Y:S01]  /*da40*/  LDL.LU R21, [R1+0x19c] ;  /* 0x00019c0001157983 */ /* 0x000f220000300800 */
[----:B0-----:R-:W-:-:S04]  /*da50*/  IMAD.WIDE R6, R15, 0x2, R24 ;  /* 0x000000020f067825 */ /* 0x001fc800078e0218 */
[--C-:B------:R-:W-:Y:S02]  /*da60*/  IMAD.WIDE R10, R16, 0x2, R24.reuse ;  /* 0x00000002100a7825 */ /* 0x100fe400078e0218 */
[----:B------:R-:W4:Y:S04]  /*da70*/  LDL.LU R16, [R1+0x198] ;  /* 0x0001980001107983 */ /* 0x000f280000300800 */
[----:B------:R-:W-:Y:S04]  /*da80*/  STL.64 [R1+0x410], R6 ;  /* 0x0004100601007387 */ /* 0x000fe80000100a00 */
[----:B------:R3:W-:Y:S02]  /*da90*/  STL.64 [R1+0x418], R10 ;  /* 0x0004180a01007387 */ /* 0x0007e40000100a00 */
[----:B---3--:R-:W-:-:S02]  /*daa0*/  IMAD.WIDE R10, R17, 0x2, R24 ;  /* 0x00000002110a7825 */ /* 0x008fc400078e0218 */
[----:B------:R-:W3:Y:S02]  /*dab0*/  LDL.LU R17, [R1+0x174] ;  /* 0x0001740001117983 */ /* 0x000ee40000300800 */
[----:B------:R-:W-:-:S05]  /*dac0*/  IMAD.WIDE R6, R18, 0x2, R24 ;  /* 0x0000000212067825 */ /* 0x000fca00078e0218 */
[----:B------:R0:W-:Y:S04]  /*dad0*/  STL.64 [R1+0x428], R6 ;  /* 0x0004280601007387 */ /* 0x0001e80000100a00 */
[----:B------:R1:W-:Y:S01]  /*dae0*/  STL.64 [R1+0x430], R10 ;  /* 0x0004300a01007387 */ /* 0x0003e20000100a00 */
[----:B0-----:R-:W-:-:S04]  /*daf0*/  IMAD.WIDE R6, R19, 0x2, R24 ;  /* 0x0000000213067825 */ /* 0x001fc800078e0218 */
[--C-:B-1----:R-:W-:Y:S01]  /*db00*/  IMAD.WIDE R10, R22, 0x2, R24.reuse ;  /* 0x00000002160a7825 */ /* 0x102fe200078e0218 */
[----:B------:R0:W-:Y:S03]  /*db10*/  STL.64 [R1+0x440], R6 ;  /* 0x0004400601007387 */ /* 0x0001e60000100a00 */
[--C-:B--2---:R-:W-:Y:S01]  /*db20*/  IMAD.WIDE R14, R13, 0x2, R24.reuse ;  /* 0x000000020d0e7825 */ /* 0x104fe200078e0218 */
[----:B0-----:R-:W2:Y:S04]  /*db30*/  LDL.LU R7, [R1+0x170] ;  /* 0x0001700001077983 */ /* 0x001ea80000300800 */
[----:B------:R0:W-:Y:S04]  /*db40*/  STL.64 [R1+0x450], R10 ;  /* 0x0004500a01007387 */ /* 0x0001e80000100a00 */
[----:B0-----:R-:W2:Y:S04]  /*db50*/  LDL.LU R10, [R1+0x16c] ;  /* 0x00016c00010a7983 */ /* 0x001ea80000300800 */
[----:B------:R0:W-:Y:S01]  /*db60*/  STL.64 [R1+0x458], R14 ;  /* 0x0004580e01007387 */ /* 0x0001e20000100a00 */
[----:B----4-:R-:W-:-:S03]  /*db70*/  IMAD.WIDE R18, R4, 0x2, R24 ;  /* 0x0000000204127825 */ /* 0x010fc600078e0218 */
[----:B------:R-:W4:Y:S04]  /*db80*/  LDL.LU R13, [R1+0x168] ;  /* 0x00016800010d7983 */ /* 0x000f280000300800 */
[----:B------:R-:W4:Y:S04]  /*db90*/  LDL.LU R11, [R1+0x164] ;  /* 0x00016400010b7983 */ /* 0x000f280000300800 */
[----:B0-----:R-:W4:Y:S04]  /*dba0*/  LDL.LU R14, [R1+0x160] ;  /* 0x00016000010e7983 */ /* 0x001f280000300800 */
[----:B------:R0:W-:Y:S04]  /*dbb0*/  STL.64 [R1+0x468], R18 ;  /* 0x0004681201007387 */ /* 0x0001e80000100a00 */
[----:B------:R-:W4:Y:S04]  /*dbc0*/  LDL.LU R15, [R1+0x15c] ;  /* 0x00015c00010f7983 */ /* 0x000f280000300800 */
[----:B------:R-:W4:Y:S01]  /*dbd0*/  LDL.LU R4, [R1+0x158] ;  /* 0x0001580001047983 */ /* 0x000f220000300800 */
[----:B0-----:R-:W-:-:S03]  /*dbe0*/  IMAD.WIDE R18, R5, 0x2, R24 ;  /* 0x0000000205127825 */ /* 0x001fc600078e0218 */
[----:B------:R-:W4:Y:S04]  /*dbf0*/  LDL.LU R5, [R1+0x154] ;  /* 0x0001540001057983 */ /* 0x000f280000300800 */
[----:B------:R0:W-:Y:S02]  /*dc00*/  STL.64 [R1+0x470], R18 ;  /* 0x0004701201007387 */ /* 0x0001e40000100a00 */
[----:B0-----:R-:W-:-:S05]  /*dc10*/  IMAD.WIDE R18, R58, 0x2, R24 ;  /* 0x000000023a127825 */ /* 0x001fca00078e0218 */
[----:B------:R0:W-:Y:S01]  /*dc20*/  STL.64 [R1+0x480], R18 ;  /* 0x0004801201007387 */ /* 0x0001e20000100a00 */
[----:B------:R-:W-:-:S03]  /*dc30*/  IMAD.WIDE R58, R59, 0x2, R24 ;  /* 0x000000023b3a7825 */ /* 0x000fc600078e0218 */
[----:B0-----:R-:W4:Y:S04]  /*dc40*/  LDL.LU R18, [R1+0x150] ;  /* 0x0001500001127983 */ /* 0x001f280000300800 */
[----:B------:R0:W-:Y:S02]  /*dc50*/  STL.64 [R1+0x488], R58 ;  /* 0x0004883a01007387 */ /* 0x0001e40000100a00 */
[----:B0-----:R-:W-:-:S04]  /*dc60*/  IMAD.WIDE R58, R50, 0x2, R24 ;  /* 0x00000002323a7825 */ /* 0x001fc800078e0218 */
[--C-:B------:R-:W-:Y:S01]  /*dc70*/  IMAD.WIDE R50, R51, 0x2, R24.reuse ;  /* 0x0000000233327825 */ /* 0x100fe200078e0218 */
[----:B------:R0:W-:Y:S03]  /*dc80*/  STL.64 [R1+0x498], R58 ;  /* 0x0004983a01007387 */ /* 0x0001e60000100a00 */
[--C-:B------:R-:W-:Y:S01]  /*dc90*/  IMAD.WIDE R22, R23, 0x2, R24.reuse ;  /* 0x0000000217167825 */ /* 0x100fe200078e0218 */
[----:B0-----:R-:W4:Y:S04]  /*dca0*/  LDL.LU.64 R58, [R1+0x1ea0] ;  /* 0x001ea000013a7983 */ /* 0x001f280000300a00 */
[----:B------:R0:W-:Y:S04]  /*dcb0*/  STL.64 [R1+0x200], R50 ;  /* 0x0002003201007387 */ /* 0x0001e80000100a00 */
[----:B0-----:R-:W4:Y:S04]  /*dcc0*/  LDL.LU.64 R50, [R1+0x1e98] ;  /* 0x001e980001327983 */ /* 0x001f280000300a00 */
[----:B------:R-:W4:Y:S04]  /*dcd0*/  LDL.LU R19, [R1+0x144] ;  /* 0x0001440001137983 */ /* 0x000f280000300800 */
[----:B------:R0:W-:Y:S02]  /*dce0*/  STL.64 [R1+0x4a8], R22 ;  /* 0x0004a81601007387 */ /* 0x0001e40000100a00 */
[----:B0-----:R-:W-:-:S05]  /*dcf0*/  IMAD.WIDE R22, R8, 0x2, R24 ;  /* 0x0000000208167825 */ /* 0x001fca00078e0218 */
[----:B------:R0:W-:Y:S01]  /*dd00*/  STL.64 [R1+0x1d8], R22 ;  /* 0x0001d81601007387 */ /* 0x0001e20000100a00 */
[----:B------:R-:W-:-:S03]  /*dd10*/  IMAD.WIDE R8, R9, 0x2, R24 ;  /* 0x0000000209087825 */ /* 0x000fc600078e0218 */
[----:B0-----:R-:W4:Y:S04]  /*dd20*/  LDL.LU R22, [R1+0x140] ;  /* 0x0001400001167983 */ /* 0x001f280000300800 */
[----:B------:R0:W-:Y:S04]  /*dd30*/  STL.64 [R1+0x4c0], R8 ;  /* 0x0004c00801007387 */ /* 0x0001e80000100a00 */
[----:B------:R-:W4:Y:S01]  /*dd40*/  LDL.LU R23, [R1+0x134] ;  /* 0x0001340001177983 */ /* 0x000f220000300800 */
[----:B0-----:R-:W-:-:S04]  /*dd50*/  IMAD.WIDE R8, R20, 0x2, R24 ;  /* 0x0000000214087825 */ /* 0x001fc800078e0218 */
[--C-:B------:R-:W-:Y:S01]  /*dd60*/  IMAD.WIDE R20, R21, 0x2, R24.reuse ;  /* 0x0000000215147825 */ /* 0x100fe200078e0218 */
[----:B------:R0:W-:Y:S04]  /*dd70*/  STL.64 [R1+0x1b0], R8 ;  /* 0x0001b00801007387 */ /* 0x0001e80000100a00 */
[----:B0-----:R-:W4:Y:S04]  /*dd80*/  LDL.LU R8, [R1+0x130] ;  /* 0x0001300001087983 */ /* 0x001f280000300800 */
[----:B------:R0:W-:Y:S02]  /*dd90*/  STL.64 [R1+0x4d0], R20 ;  /* 0x0004d01401007387 */ /* 0x0001e40000100a00 */
[----:B0-----:R-:W-:-:S05]  /*dda0*/  IMAD.WIDE R20, R16, 0x2, R24 ;  /* 0x0000000210147825 */ /* 0x001fca00078e0218 */
[----:B------:R0:W-:Y:S04]  /*ddb0*/  STL.64 [R1+0x198], R20 ;  /* 0x0001981401007387 */ /* 0x0001e80000100a00 */
[----:B0-----:R-:W4:Y:S04]  /*ddc0*/  LDL.LU R20, [R1+0x12c] ;  /* 0x00012c0001147983 */ /* 0x001f280000300800 */
[----:B------:R-:W4:Y:S01]  /*ddd0*/  LDL.LU R21, [R1+0x128] ;  /* 0x0001280001157983 */ /* 0x000f220000300800 */
[----:B---3--:R-:W-:-:S05]  /*dde0*/  IMAD.WIDE R16, R17, 0x2, R24 ;  /* 0x0000000211107825 */ /* 0x008fca00078e0218 */
[----:B------:R0:W-:Y:S04]  /*ddf0*/  STL.64 [R1+0x4e8], R16 ;  /* 0x0004e81001007387 */ /* 0x0001e80000100a00 */
[----:B0-----:R-:W3:Y:S04]  /*de00*/  LDL.LU R16, [R1+0x124] ;  /* 0x0001240001107983 */ /* 0x001ee80000300800 */
[----:B------:R-:W3:Y:S04]  /*de10*/  LDL.LU R17, [R1+0x120] ;  /* 0x0001200001117983 */ /* 0x000ee80000300800 */
[----:B------:R-:W3:Y:S01]  /*de20*/  LDL.LU R9, [R1+0x11c] ;  /* 0x00011c0001097983 */ /* 0x000ee20000300800 */
[----:B--2---:R-:W-:-:S05]  /*de30*/  IMAD.WIDE R6, R7, 0x2, R24 ;  /* 0x0000000207067825 */ /* 0x004fca00078e0218 */
[----:B------:R0:W-:Y:S02]  /*de40*/  STL.64 [R1+0x170], R6 ;  /* 0x0001700601007387 */ /* 0x0001e40000100a00 */
[----:B0-----:R-:W-:-:S05]  /*de50*/  IMAD.WIDE R6, R10, 0x2, R24 ;  /* 0x000000020a067825 */ /* 0x001fca00078e0218 */
[----:B------:R4:W-:Y:S02]  /*de60*/  STL.64 [R1+0x4f8], R6 ;  /* 0x0004f80601007387 */ /* 0x0009e40000100a00 */
[--C-:B----4-:R-:W-:Y:S02]  /*de70*/  IMAD.WIDE R6, R13, 0x2, R24.reuse ;  /* 0x000000020d067825 */ /* 0x110fe400078e0218 */
[----:B------:R-:W2:Y:S04]  /*de80*/  LDL.LU R13, [R1+0x110] ;  /* 0x00011000010d7983 */ /* 0x000ea80000300800 */
[----:B------:R0:W-:Y:S02]  /*de90*/  STL.64 [R1+0x168], R6 ;  /* 0x0001680601007387 */ /* 0x0001e40000100a00 */
[----:B0-----:R-:W-:-:S04]  /*dea0*/  IMAD.WIDE R6, R11, 0x2, R24 ;  /* 0x000000020b067825 */ /* 0x001fc800078e0218 */
[--C-:B------:R-:W-:Y:S01]  /*deb0*/  IMAD.WIDE R10, R14, 0x2, R24.reuse ;  /* 0x000000020e0a7825 */ /* 0x100fe200078e0218 */
[----:B------:R0:W-:Y:S04]  /*dec0*/  STL.64 [R1+0x510], R6 ;  /* 0x0005100601007387 */ /* 0x0001e80000100a00 */
[----:B------:R1:W-:Y:S01]  /*ded0*/  STL.64 [R1+0x160], R10 ;  /* 0x0001600a01007387 */ /* 0x0003e20000100a00 */
[----:B0-----:R-:W-:-:S04]  /*dee0*/  IMAD.WIDE R6, R15, 0x2, R24 ;  /* 0x000000020f067825 */ /* 0x001fc800078e0218 */
[--C-:B------:R-:W-:Y:S01]  /*def0*/  IMAD.WIDE R14, R4, 0x2, R24.reuse ;  /* 0x00000002040e7825 */ /* 0x100fe200078e0218 */
[----:B-1----:R-:W4:Y:S04]  /*df00*/  LDL.LU R11, [R1+0x608] ;  /* 0x00060800010b7983 */ /* 0x002f280000300800 */
[----:B------:R0:W-:Y:S04]  /*df10*/  STL.64 [R1+0x520], R6 ;  /* 0x0005200601007387 */ /* 0x0001e80000100a00 */
[----:B------:R1:W-:Y:S01]  /*df20*/  STL.64 [R1+0x158], R14 ;  /* 0x0001580e01007387 */ /* 0x0003e20000100a00 */
[----:B0-----:R-:W-:-:S03]  /*df30*/  IMAD.WIDE R6, R5, 0x2, R24 ;  /* 0x0000000205067825 */ /* 0x001fc600078e0218 */
[----:B------:R-:W2:Y:S01]  /*df40*/  LDL.LU.64 R4, [R1+0x100] ;  /* 0x0001000001047983 */ /* 0x000ea20000300a00 */
[----:B-1----:R-:W-:-:S03]  /*df50*/  IMAD.WIDE R14, R18, 0x2, R24 ;  /* 0x00000002120e7825 */ /* 0x002fc600078e0218 */
[----:B------:R-:W-:Y:S04]  /*df60*/  STL.64 [R1+0x538], R6 ;  /* 0x0005380601007387 */ /* 0x000fe80000100a00 */
[----:B------:R0:W-:Y:S04]  /*df70*/  STL.64 [R1+0x150], R14 ;  /* 0x0001500e01007387 */ /* 0x0001e80000100a00 */
[----:B0-----:R-:W2:Y:S01]  /*df80*/  LDL.LU.64 R14, [R1+0xb0] ;  /* 0x0000b000010e7983 */ /* 0x001ea20000300a00 */
[----:B------:R-:W-:-:S05]  /*df90*/  IMAD.WIDE R6, R50, 0x2, R24 ;  /* 0x0000000232067825 */ /* 0x000fca00078e0218 */
[----:B------:R0:W-:Y:S02]  /*dfa0*/  STL.64 [R1+0x548], R6 ;  /* 0x0005480601007387 */ /* 0x0001e40000100a00 */
[--C-:B0-----:R-:W-:Y:S02]  /*dfb0*/  IMAD.WIDE R6, R51, 0x2, R24.reuse ;  /* 0x0000000233067825 */ /* 0x101fe400078e0218 */
[----:B------:R-:W2:Y:S04]  /*dfc0*/  LDL.LU.64 R50, [R1+0xf8] ;  /* 0x0000f80001327983 */ /* 0x000ea80000300a00 */
[----:B------:R0:W-:Y:S02]  /*dfd0*/  STL.64 [R1+0x148], R6 ;  /* 0x0001480601007387 */ /* 0x0001e40000100a00 */
[----:B0-----:R-:W-:-:S02]  /*dfe0*/  IMAD.WIDE R6, R19, 0x2, R24 ;  /* 0x0000000213067825 */ /* 0x001fc400078e0218 */
[----:B------:R-:W2:Y:S04]  /*dff0*/  LDL.LU.64 R18, [R1+0xa8] ;  /* 0x0000a80001127983 */ /* 0x000ea80000300a00 */
[----:B------:R0:W-:Y:S02]  /*e000*/  STL.64 [R1+0x560], R6 ;  /* 0x0005600601007387 */ /* 0x0001e40000100a00 */
[----:B0-----:R-:W-:-:S05]  /*e010*/  IMAD.WIDE R6, R22, 0x2, R24 ;  /* 0x0000000216067825 */ /* 0x001fca00078e0218 */
[----:B------:R0:W-:Y:S01]  /*e020*/  STL.64 [R1+0x140], R6 ;  /* 0x0001400601007387 */ /* 0x0001e20000100a00 */
[----:B------:R-:W-:-:S04]  /*e030*/  IMAD.WIDE R22, R23, 0x2, R24 ;  /* 0x0000000217167825 */ /* 0x000fc800078e0218 */
[----:B0-----:R-:W-:-:S05]  /*e040*/  IMAD.WIDE R6, R58, 0x2, R24 ;  /* 0x000000023a067825 */ /* 0x001fca00078e0218 */
[----:B------:R0:W-:Y:S02]  /*e050*/  STL.64 [R1+0x570], R6 ;  /* 0x0005700601007387 */ /* 0x0001e40000100a00 */
[--C-:B0-----:R-:W-:Y:S02]  /*e060*/  IMAD.WIDE R6, R59, 0x2, R24.reuse ;  /* 0x000000023b067825 */ /* 0x101fe400078e0218 */
[----:B------:R-:W2:Y:S04]  /*e070*/  LDL.LU.64 R58, [R1+0xf0] ;  /* 0x0000f000013a7983 */ /* 0x000ea80000300a00 */
[----:B------:R0:W-:Y:S04]  /*e080*/  STL.64 [R1+0x138], R6 ;  /* 0x0001380601007387 */ /* 0x0001e80000100a00 */
[----:B------:R1:W-:Y:S01]  /*e090*/  STL.64 [R1+0x588], R22 ;  /* 0x0005881601007387 */ /* 0x0003e20000100a00 */
[----:B0-----:R-:W-:-:S03]  /*e0a0*/  IMAD.WIDE R6, R8, 0x2, R24 ;  /* 0x0000000208067825 */ /* 0x001fc600078e0218 */
[----:B-1----:R-:W2:Y:S04]  /*e0b0*/  LDL.LU.64 R22, [R1+0xa0] ;  /* 0x0000a00001167983 */ /* 0x002ea80000300a00 */
[----:B------:R0:W-:Y:S02]  /*e0c0*/  STL.64 [R1+0x130], R6 ;  /* 0x0001300601007387 */ /* 0x0001e40000100a00 */
[----:B0-----:R-:W-:-:S05]  /*e0d0*/  IMAD.WIDE R6, R20, 0x2, R24 ;  /* 0x0000000214067825 */ /* 0x001fca00078e0218 */
[----:B------:R0:W-:Y:S02]  /*e0e0*/  STL.64 [R1+0x598], R6 ;  /* 0x0005980601007387 */ /* 0x0001e40000100a00 */
[--C-:B0-----:R-:W-:Y:S02]  /*e0f0*/  IMAD.WIDE R6, R21, 0x2, R24.reuse ;  /* 0x0000000215067825 */ /* 0x101fe400078e0218 */
[----:B------:R-:W2:Y:S04]  /*e100*/  LDL.LU.64 R20, [R1+0xe8] ;  /* 0x0000e80001147983 */ /* 0x000ea80000300a00 */
[----:B------:R3:W-:Y:S02]  /*e110*/  STL.64 [R1+0x128], R6 ;  /* 0x0001280601007387 */ /* 0x0007e40000100a00 */
[----:B---3--:R-:W-:-:S04]  /*e120*/  IMAD.WIDE R6, R16, 0x2, R24 ;  /* 0x0000000210067825 */ /* 0x008fc800078e0218 */
[--C-:B------:R-:W-:Y:S01]  /*e130*/  IMAD.WIDE R16, R17, 0x2, R24.reuse ;  /* 0x0000000211107825 */ /* 0x100fe200078e0218 */
[----:B------:R0:W-:Y:S04]  /*e140*/  STL.64 [R1+0x5b0], R6 ;  /* 0x0005b00601007387 */ /* 0x0001e80000100a00 */
[----:B0-----:R-:W3:Y:S04]  /*e150*/  LDL.LU.64 R6, [R1+0x1e90] ;  /* 0x001e900001067983 */ /* 0x001ee80000300a00 */
[----:B------:R0:W-:Y:S04]  /*e160*/  STL.64 [R1+0x120], R16 ;  /* 0x0001201001007387 */ /* 0x0001e80000100a00 */
[----:B0-----:R-:W2:Y:S01]  /*e170*/  LDL.LU.64 R16, [R1+0x1e88] ;  /* 0x001e880001107983 */ /* 0x001ea20000300a00 */
[----:B------:R-:W-:-:S05]  /*e180*/  IMAD.WIDE R8, R9, 0x2, R24 ;  /* 0x0000000209087825 */ /* 0x000fca00078e0218 */
[----:B------:R2:W-:Y:S02]  /*e190*/  STL.64 [R1+0x5c0], R8 ;  /* 0x0005c00801007387 */ /* 0x0005e40000100a00 */
[----:B--2---:R-:W-:-:S05]  /*e1a0*/  IMAD.WIDE R8, R16, 0x2, R24 ;  /* 0x0000000210087825 */ /* 0x004fca00078e0218 */
[----:B------:R0:W-:Y:S02]  /*e1b0*/  STL.64 [R1+0x118], R8 ;  /* 0x0001180801007387 */ /* 0x0001e40000100a00 */
[--C-:B0-----:R-:W-:Y:S02]  /*e1c0*/  IMAD.WIDE R8, R17, 0x2, R24.reuse ;  /* 0x0000000211087825 */ /* 0x101fe400078e0218 */
[----:B------:R-:W2:Y:S04]  /*e1d0*/  LDL.LU.64 R16, [R1+0xe0] ;  /* 0x0000e00001107983 */ /* 0x000ea80000300a00 */
[----:B------:R0:W-:Y:S02]  /*e1e0*/  STL.64 [R1+0x5d8], R8 ;  /* 0x0005d80801007387 */ /* 0x0001e40000100a00 */
[----:B0-----:R-:W-:-:S04]  /*e1f0*/  IMAD.WIDE R8, R13, 0x2, R24 ;  /* 0x000000020d087825 */ /* 0x001fc800078e0218 */
[--C-:B------:R-:W-:Y:S01]  /*e200*/  IMAD.WIDE R12, R12, 0x2, R24.reuse ;  /* 0x000000020c0c7825 */ /* 0x100fe200078e0218 */
[----:B------:R0:W-:Y:S04]  /*e210*/  STL.64 [R1+0x110], R8 ;  /* 0x0001100801007387 */ /* 0x0001e80000100a00 */
[----:B0-----:R-:W2:Y:S04]  /*e220*/  LDL.LU.64 R8, [R1+0x90] ;  /* 0x0000900001087983 */ /* 0x001ea80000300a00 */
[----:B------:R0:W-:Y:S04]  /*e230*/  STL.64 [R1+0x5e8], R12 ;  /* 0x0005e80c01007387 */ /* 0x0001e80000100a00 */
[----:B0-----:R-:W2:Y:S01]  /*e240*/  LDL.LU R13, [R1+0x1e80] ;  /* 0x001e8000010d7983 */ /* 0x001ea20000300800 */
[----:B----4-:R-:W-:-:S04]  /*e250*/  IMAD.WIDE R10, R11, 0x2, R24 ;  /* 0x000000020b0a7825 */ /* 0x010fc800078e0218 */
[----:B------:R-:W-:-:S04]  /*e260*/  IMAD.WIDE R2, R56, 0x2, R24 ;  /* 0x0000000238027825 */ /* 0x000fc800078e0218 */
        /* <DEDUP_REMOVED lines=16> */
[----:B--2---:R-:W-:-:S04]  /*e370*/  IMAD.WIDE R12, R13, 0x2, R24 ;  /* 0x000000020d0c7825 */ /* 0x004fc800078e0218 */
[----:B------:R-:W-:Y:S01]  /*e380*/  IMAD.WIDE R24, R0, 0x2, R24 ;  /* 0x0000000200187825 */ /* 0x000fe200078e0218 */
[----:B------:R0:W-:Y:S03]  /*e390*/  STL.64 [R1+0x108], R12 ;  /* 0x0001080c01007387 */ /* 0x0001e60000100a00 */
[----:B------:R-:W-:Y:S01]  /*e3a0*/  IMAD.MOV.U32 R0, RZ, RZ, R5 ;  /* 0x000000ffff007224 */ /* 0x000fe200078e0005 */
[----:B0-----:R-:W2:Y:S04]  /*e3b0*/  LDL.LU.64 R12, [R1+0xd8] ;  /* 0x0000d800010c7983 */ /* 0x001ea80000300a00 */
[----:B------:R0:W-:Y:S04]  /*e3c0*/  STL.64 [R1+0x608], R10 ;  /* 0x0006080a01007387 */ /* 0x0001e80000100a00 */
[----:B0-----:R-:W4:Y:S04]  /*e3d0*/  LDL.LU.64 R10, [R1+0x1e78] ;  /* 0x001e7800010a7983 */ /* 0x001f280000300a00 */
[----:B------:R0:W-:Y:S04]  /*e3e0*/  STL [R1+0x1dc0], R4 ;  /* 0x001dc00401007387 */ /* 0x0001e80000100800 */
[----:B0-----:R-:W2:Y:S04]  /*e3f0*/  LDL.LU.64 R4, [R1+0xd0] ;  /* 0x0000d00001047983 */ /* 0x001ea80000300a00 */
[----:B------:R0:W-:Y:S04]  /*e400*/  STL [R1+0x1db8], R0 ;  /* 0x001db80001007387 */ /* 0x0001e80000100800 */
[----:B------:R-:W-:Y:S01]  /*e410*/  STL [R1+0x1dbc], R14 ;  /* 0x001dbc0e01007387 */ /* 0x000fe20000100800 */
[----:B0-----:R-:W-:-:S03]  /*e420*/  IMAD.MOV.U32 R0, RZ, RZ, R15 ;  /* 0x000000ffff007224 */ /* 0x001fc600078e000f */
[----:B------:R-:W-:Y:S04]  /*e430*/  STL [R1+0x1db4], R50 ;  /* 0x001db43201007387 */ /* 0x000fe80000100800 */
[----:B------:R0:W-:Y:S04]  /*e440*/  STL [R1+0x1db0], R0 ;  /* 0x001db00001007387 */ /* 0x0001e80000100800 */
[----:B------:R-:W-:Y:S01]  /*e450*/  STL [R1+0x1dac], R18 ;  /* 0x001dac1201007387 */ /* 0x000fe20000100800 */
[----:B0-----:R-:W-:-:S05]  /*e460*/  IMAD.MOV.U32 R0, RZ, RZ, R51 ;  /* 0x000000ffff007224 */ /* 0x001fca00078e0033 */
[----:B------:R0:W-:Y:S04]  /*e470*/  STL [R1+0x1da8], R0 ;  /* 0x001da80001007387 */ /* 0x0001e80000100800 */
[----:B------:R-:W2:Y:S04]  /*e480*/  LDL.LU.64 R50, [R1+0xc8] ;  /* 0x0000c80001327983 */ /* 0x000ea80000300a00 */
[----:B------:R-:W2:Y:S01]  /*e490*/  LDL.LU.64 R14, [R1+0x78] ;  /* 0x00007800010e7983 */ /* 0x000ea20000300a00 */
[----:B0-----:R-:W-:-:S05]  /*e4a0*/  IMAD.MOV.U32 R0, RZ, RZ, R19 ;  /* 0x000000ffff007224 */ /* 0x001fca00078e0013 */
[----:B------:R0:W-:Y:S04]  /*e4b0*/  STL [R1+0x1da0], R0 ;  /* 0x001da00001007387 */ /* 0x0001e80000100800 */
[----:B------:R1:W-:Y:S01]  /*e4c0*/  STL [R1+0x1da4], R58 ;  /* 0x001da43a01007387 */ /* 0x0003e20000100800 */
[----:B0-----:R-:W-:-:S03]  /*e4d0*/  IMAD.MOV.U32 R0, RZ, RZ, R59 ;  /* 0x000000ffff007224 */ /* 0x001fc600078e003b */
[----:B-1----:R-:W2:Y:S04]  /*e4e0*/  LDL.LU.64 R58, [R1+0xc0] ;  /* 0x0000c000013a7983 */ /* 0x002ea80000300a00 */
[----:B------:R0:W-:Y:S04]  /*e4f0*/  STL [R1+0x1d98], R0 ;  /* 0x001d980001007387 */ /* 0x0001e80000100800 */
[----:B------:R1:W-:Y:S04]  /*e500*/  STL [R1+0x1d9c], R22 ;  /* 0x001d9c1601007387 */ /* 0x0003e80000100800 */
[----:B------:R-:W2:Y:S01]  /*e510*/  LDL.LU.64 R18, [R1+0x70] ;  /* 0x0000700001127983 */ /* 0x000ea20000300a00 */
[----:B0-----:R-:W-:-:S05]  /*e520*/  IMAD.MOV.U32 R0, RZ, RZ, R23 ;  /* 0x000000ffff007224 */ /* 0x001fca00078e0017 */
[----:B------:R0:W-:Y:S04]  /*e530*/  STL [R1+0x1d90], R0 ;  /* 0x001d900001007387 */ /* 0x0001e80000100800 */
[----:B------:R3:W-:Y:S04]  /*e540*/  STL [R1+0x1d94], R20 ;  /* 0x001d941401007387 */ /* 0x0007e80000100800 */
[----:B-1----:R-:W2:Y:S01]  /*e550*/  LDL.LU.64 R22, [R1+0xb8] ;  /* 0x0000b80001167983 */ /* 0x002ea20000300a00 */
[----:B0-----:R-:W-:-:S03]  /*e560*/  IMAD.MOV.U32 R0, RZ, RZ, R21 ;  /* 0x000000ffff007224 */ /* 0x001fc600078e0015 */
[----:B---3--:R-:W3:Y:S04]  /*e570*/  LDL.LU.64 R20, [R1+0x1e70] ;  /* 0x001e700001147983 */ /* 0x008ee80000300a00 */
[----:B---3--:R-:W-:Y:S04]  /*e580*/  STL [R1+0x1d8c], R20 ;  /* 0x001d8c1401007387 */ /* 0x008fe80000100800 */
[----:B------:R0:W-:Y:S02]  /*e590*/  STL [R1+0x1d88], R0 ;  /* 0x001d880001007387 */ /* 0x0001e40000100800 */
[----:B0-----:R-:W-:-:S02]  /*e5a0*/  IMAD.MOV.U32 R0, RZ, RZ, R21 ;  /* 0x000000ffff007224 */ /* 0x001fc400078e0015 */
[----:B------:R-:W3:Y:S04]  /*e5b0*/  LDL.LU.64 R20, [R1+0x60] ;  /* 0x0000600001147983 */ /* 0x000ee80000300a00 */
[----:B------:R0:W-:Y:S04]  /*e5c0*/  STL [R1+0x1d80], R0 ;  /* 0x001d800001007387 */ /* 0x0001e80000100800 */
[----:B------:R1:W-:Y:S01]  /*e5d0*/  STL [R1+0x1d84], R16 ;  /* 0x001d841001007387 */ /* 0x0003e20000100800 */
[----:B0-----:R-:W-:-:S03]  /*e5e0*/  MOV R0, R17 ;  /* 0x0000001100007202 */ /* 0x001fc60000000f00 */
[----:B------:R-:W-:Y:S04]  /*e5f0*/  STL [R1+0x1d7c], R8 ;  /* 0x001d7c0801007387 */ /* 0x000fe80000100800 */
[----:B------:R0:W-:Y:S04]  /*e600*/  STL [R1+0x1d78], R0 ;  /* 0x001d780001007387 */ /* 0x0001e80000100800 */
[----:B-1----:R-:W3:Y:S01]  /*e610*/  LDL.LU.64 R16, [R1+0x50] ;  /* 0x0000500001107983 */ /* 0x002ee20000300a00 */
[----:B0-----:R-:W-:-:S03]  /*e620*/  IMAD.MOV.U32 R0, RZ, RZ, R9 ;  /* 0x000000ffff007224 */ /* 0x001fc600078e0009 */
[----:B------:R-:W3:Y:S04]  /*e630*/  LDL.LU.64 R8, [R1+0x1e68] ;  /* 0x001e680001087983 */ /* 0x000ee80000300a00 */
[----:B--2---:R-:W-:Y:S04]  /*e640*/  STL [R1+0x1d74], R12 ;  /* 0x001d740c01007387 */ /* 0x004fe80000100800 */
[----:B------:R0:W-:Y:S02]  /*e650*/  STL [R1+0x1d70], R0 ;  /* 0x001d700001007387 */ /* 0x0001e40000100800 */
[----:B0-----:R-:W-:-:S02]  /*e660*/  IMAD.MOV.U32 R0, RZ, RZ, R13 ;  /* 0x000000ffff007224 */ /* 0x001fc400078e000d */
[----:B------:R-:W2:Y:S04]  /*e670*/  LDL.LU.64 R12, [R1+0x40] ;  /* 0x00004000010c7983 */ /* 0x000ea80000300a00 */
[----:B------:R3:W-:Y:S02]  /*e680*/  STL [R1+0x1d68], R0 ;  /* 0x001d680001007387 */ /* 0x0007e40000100800 */
[----:B---3--:R-:W-:Y:S02]  /*e690*/  IMAD.MOV.U32 R0, RZ, RZ, R9 ;  /* 0x000000ffff007224 */ /* 0x008fe400078e0009 */
[----:B------:R0:W-:Y:S04]  /*e6a0*/  STL [R1+0x1d6c], R8 ;  /* 0x001d6c0801007387 */ /* 0x0001e80000100800 */
[----:B------:R-:W-:Y:S04]  /*e6b0*/  STL [R1+0x1d64], R4 ;  /* 0x001d640401007387 */ /* 0x000fe80000100800 */
[----:B------:R1:W-:Y:S04]  /*e6c0*/  STL [R1+0x1d60], R0 ;  /* 0x001d600001007387 */ /* 0x0003e80000100800 */
[----:B0-----:R-:W3:Y:S01]  /*e6d0*/  LDL.LU.64 R8, [R1+0x30] ;  /* 0x0000300001087983 */ /* 0x001ee20000300a00 */
[----:B-1----:R-:W-:-:S03]  /*e6e0*/  IMAD.MOV.U32 R0, RZ, RZ, R5 ;  /* 0x000000ffff007224 */ /* 0x002fc600078e0005 */
[----:B------:R-:W2:Y:S04]  /*e6f0*/  LDL.LU.64 R4, [R1+0x1e60] ;  /* 0x001e600001047983 */ /* 0x000ea80000300a00 */
[----:B--2---:R-:W-:Y:S04]  /*e700*/  STL [R1+0x1d5c], R4 ;  /* 0x001d5c0401007387 */ /* 0x004fe80000100800 */
[----:B------:R0:W-:Y:S02]  /*e710*/  STL [R1+0x1d58], R0 ;  /* 0x001d580001007387 */ /* 0x0001e40000100800 */
[----:B0-----:R-:W-:-:S02]  /*e720*/  IMAD.MOV.U32 R0, RZ, RZ, R5 ;  /* 0x000000ffff007224 */ /* 0x001fc400078e0005 */
[----:B------:R-:W2:Y:S04]  /*e730*/  LDL.LU.64 R4, [R1+0x20] ;  /* 0x0000200001047983 */ /* 0x000ea80000300a00 */
[----:B------:R0:W-:Y:S04]  /*e740*/  STL [R1+0x1d50], R0 ;  /* 0x001d500001007387 */ /* 0x0001e80000100800 */
[----:B------:R1:W-:Y:S01]  /*e750*/  STL [R1+0x1d54], R50 ;  /* 0x001d543201007387 */ /* 0x0003e20000100800 */
[----:B0-----:R-:W-:-:S03]  /*e760*/  IMAD.MOV.U32 R0, RZ, RZ, R51 ;  /* 0x000000ffff007224 */ /* 0x001fc600078e0033 */
[----:B------:R-:W-:Y:S04]  /*e770*/  STL [R1+0x1d4c], R14 ;  /* 0x001d4c0e01007387 */ /* 0x000fe80000100800 */
[----:B------:R0:W-:Y:S04]  /*e780*/  STL [R1+0x1d48], R0 ;  /* 0x001d480001007387 */ /* 0x0001e80000100800 */
[----:B-1----:R-:W2:Y:S01]  /*e790*/  LDL.LU.64 R50, [R1+0x10] ;  /* 0x0000100001327983 */ /* 0x002ea20000300a00 */
[----:B0-----:R-:W-:-:S03]  /*e7a0*/  IMAD.MOV.U32 R0, RZ, RZ, R15 ;  /* 0x000000ffff007224 */ /* 0x001fc600078e000f */
[----:B------:R-:W2:Y:S04]  /*e7b0*/  LDL.LU.64 R14, [R1+0x1e58] ;  /* 0x001e5800010e7983 */ /* 0x000ea80000300a00 */
[----:B------:R-:W-:Y:S04]  /*e7c0*/  STL [R1+0x1d44], R58 ;  /* 0x001d443a01007387 */ /* 0x000fe80000100800 */
[----:B------:R0:W-:Y:S02]  /*e7d0*/  STL [R1+0x1d40], R0 ;  /* 0x001d400001007387 */ /* 0x0001e40000100800 */
[----:B0-----:R-:W-:-:S02]  /*e7e0*/  IMAD.MOV.U32 R0, RZ, RZ, R59 ;  /* 0x000000ffff007224 */ /* 0x001fc400078e003b */
[----:B------:R-:W2:Y:S04]  /*e7f0*/  LDL.LU.64 R58, [R1] ;  /* 0x00000000013a7983 */ /* 0x000ea80000300a00 */
[----:B------:R0:W-:Y:S04]  /*e800*/  STL [R1+0x1d38], R0 ;  /* 0x001d380001007387 */ /* 0x0001e80000100800 */
[----:B------:R1:W-:Y:S01]  /*e810*/  STL [R1+0x1d3c], R18 ;  /* 0x001d3c1201007387 */ /* 0x0003e20000100800 */
[----:B0-----:R-:W-:-:S03]  /*e820*/  IMAD.MOV.U32 R0, RZ, RZ, R19 ;  /* 0x000000ffff007224 */ /* 0x001fc600078e0013 */
[----:B-1----:R-:W2:Y:S04]  /*e830*/  LDL.LU.64 R18, [R1+0x1e50] ;  /* 0x001e500001127983 */ /* 0x002ea80000300a00 */
[----:B------:R-:W-:Y:S04]  /*e840*/  STL [R1+0x1d34], R22 ;  /* 0x001d341601007387 */ /* 0x000fe80000100800 */
[----:B------:R0:W-:Y:S02]  /*e850*/  STL [R1+0x1d30], R0 ;  /* 0x001d300001007387 */ /* 0x0001e40000100800 */
[----:B0-----:R-:W-:-:S02]  /*e860*/  IMAD.MOV.U32 R0, RZ, RZ, R23 ;  /* 0x000000ffff007224 */ /* 0x001fc400078e0017 */
[----:B------:R-:W2:Y:S04]  /*e870*/  LDL.LU.64 R22, [R1+0x1e48] ;  /* 0x001e480001167983 */ /* 0x000ea80000300a00 */
[----:B--2---:R-:W-:Y:S04]  /*e880*/  STL [R1+0x1d2c], R22 ;  /* 0x001d2c1601007387 */ /* 0x004fe80000100800 */
[----:B------:R0:W-:Y:S02]  /*e890*/  STL [R1+0x1d28], R0 ;  /* 0x001d280001007387 */ /* 0x0001e40000100800 */
[----:B0-----:R-:W-:-:S02]  /*e8a0*/  IMAD.MOV.U32 R0, RZ, RZ, R23 ;  /* 0x000000ffff007224 */ /* 0x001fc400078e0017 */
[----:B------:R-:W2:Y:S04]  /*e8b0*/  LDL.LU.64 R22, [R1+0x1e40] ;  /* 0x001e400001167983 */ /* 0x000ea80000300a00 */
[----:B------:R-:W-:Y:S04]  /*e8c0*/  STL [R1+0x1d24], R20 ;  /* 0x001d241401007387 */ /* 0x000fe80000100800 */
        /* <DEDUP_REMOVED lines=19> */
[----:B----4-:R-:W-:Y:S04]  /*ea00*/  STL [R1+0x1cfc], R10 ;  /* 0x001cfc0a01007387 */ /* 0x010fe80000100800 */
[----:B------:R0:W-:Y:S02]  /*ea10*/  STL [R1+0x1cf8], R0 ;  /* 0x001cf80001007387 */ /* 0x0001e40000100800 */
[----:B0-----:R-:W-:-:S02]  /*ea20*/  IMAD.MOV.U32 R0, RZ, RZ, R11 ;  /* 0x000000ffff007224 */ /* 0x001fc400078e000b */
[----:B------:R-:W4:Y:S04]  /*ea30*/  LDL.LU.64 R10, [R1+0x1e10] ;  /* 0x001e1000010a7983 */ /* 0x000f280000300a00 */
[----:B---3--:R-:W-:Y:S04]  /*ea40*/  STL [R1+0x1cf4], R8 ;  /* 0x001cf40801007387 */ /* 0x008fe80000100800 */
[----:B------:R0:W-:Y:S02]  /*ea50*/  STL [R1+0x1cf0], R0 ;  /* 0x001cf00001007387 */ /* 0x0001e40000100800 */
[----:B0-----:R-:W-:-:S02]  /*ea60*/  IMAD.MOV.U32 R0, RZ, RZ, R9 ;  /* 0x000000ffff007224 */ /* 0x001fc400078e0009 */
[----:B------:R-:W3:Y:S04]  /*ea70*/  LDL.LU.64 R8, [R1+0x1e08] ;  /* 0x001e080001087983 */ /* 0x000ee80000300a00 */
        /* <DEDUP_REMOVED lines=25> */
[----:B------:R-:W-:Y:S04]  /*ec10*/  STL [R1+0x1cb8], R0 ;  /* 0x001cb80001007387 */ /* 0x000fe80000100800 */
[----:B------:R-:W-:Y:S04]  /*ec20*/  STL [R1+0x1cb0], R61 ;  /* 0x001cb03d01007387 */ /* 0x000fe80000100800 */
[----:B--2---:R-:W-:Y:S04]  /*ec30*/  STL [R1+0x1cb4], R58 ;  /* 0x001cb43a01007387 */ /* 0x004fe80000100800 */
[----:B------:R-:W-:Y:S04]  /*ec40*/  STL [R1+0x1ca8], R59 ;  /* 0x001ca83b01007387 */ /* 0x000fe80000100800 */
[----:B------:R-:W-:Y:S04]  /*ec50*/  STL [R1+0x1cac], R56 ;  /* 0x001cac3801007387 */ /* 0x000fe80000100800 */
[----:B------:R0:W-:Y:S04]  /*ec60*/  STL [R1+0x1ca0], R57 ;  /* 0x001ca03901007387 */ /* 0x0001e80000100800 */
[----:B------:R-:W-:Y:S04]  /*ec70*/  STL [R1+0x1ca4], R54 ;  /* 0x001ca43601007387 */ /* 0x000fe80000100800 */
[----:B------:R1:W-:Y:S04]  /*ec80*/  STL [R1+0x1c98], R55 ;  /* 0x001c983701007387 */ /* 0x0003e80000100800 */
[----:B------:R-:W-:Y:S04]  /*ec90*/  STL [R1+0x1c9c], R52 ;  /* 0x001c9c3401007387 */ /* 0x000fe80000100800 */
[----:B------:R-:W-:Y:S04]  /*eca0*/  STL [R1+0x1c90], R53 ;  /* 0x001c903501007387 */ /* 0x000fe80000100800 */
[----:B------:R-:W-:Y:S04]  /*ecb0*/  STL [R1+0x1c94], R50 ;  /* 0x001c943201007387 */ /* 0x000fe80000100800 */
[----:B------:R-:W-:Y:S04]  /*ecc0*/  STL [R1+0x1c88], R51 ;  /* 0x001c883301007387 */ /* 0x000fe80000100800 */
[----:B------:R-:W-:Y:S04]  /*ecd0*/  STL [R1+0x1c8c], R48 ;  /* 0x001c8c3001007387 */ /* 0x000fe80000100800 */
[----:B------:R-:W-:Y:S04]  /*ece0*/  STL [R1+0x1c80], R49 ;  /* 0x001c803101007387 */ /* 0x000fe80000100800 */
        /* <DEDUP_REMOVED lines=9> */
[----:B0-----:R-:W2:Y:S04]  /*ed80*/  LDL.64 R56, [R1+0xb30] ;  /* 0x000b300001387983 */ /* 0x001ea80000100a00 */
[----:B------:R-:W2:Y:S04]  /*ed90*/  LDL.64 R58, [R1+0xb38] ;  /* 0x000b3800013a7983 */ /* 0x000ea80000100a00 */
[----:B------:R-:W2:Y:S04]  /*eda0*/  LDL.64 R60, [R1+0xb40] ;  /* 0x000b4000013c7983 */ /* 0x000ea80000100a00 */
[----:B------:R-:W-:Y:S04]  /*edb0*/  STL [R1+0x1c58], R7 ;  /* 0x001c580701007387 */ /* 0x000fe80000100800 */
[----:B------:R-:W-:Y:S04]  /*edc0*/  STL [R1+0x1c5c], R30 ;  /* 0x001c5c1e01007387 */ /* 0x000fe80000100800 */
[----:B------:R-:W-:Y:S04]  /*edd0*/  STL [R1+0x1c50], R31 ;  /* 0x001c501f01007387 */ /* 0x000fe80000100800 */
[----:B---3--:R-:W-:Y:S04]  /*ede0*/  STL [R1+0x1c54], R8 ;  /* 0x001c540801007387 */ /* 0x008fe80000100800 */
[----:B------:R-:W-:Y:S04]  /*edf0*/  STL [R1+0x1c48], R9 ;  /* 0x001c480901007387 */ /* 0x000fe80000100800 */
[----:B------:R-:W-:Y:S04]  /*ee00*/  STL [R1+0x1c4c], R32 ;  /* 0x001c4c2001007387 */ /* 0x000fe80000100800 */
[----:B------:R-:W-:Y:S04]  /*ee10*/  STL [R1+0x1c40], R33 ;  /* 0x001c402101007387 */ /* 0x000fe80000100800 */
[----:B----4-:R-:W-:Y:S04]  /*ee20*/  STL [R1+0x1c44], R10 ;  /* 0x001c440a01007387 */ /* 0x010fe80000100800 */
        /* <DEDUP_REMOVED lines=8> */
[----:B------:R-:W-:Y:S04]  /*eeb0*/  STL [R1+0x1c18], R15 ;  /* 0x001c180f01007387 */ /* 0x000fe80000100800 */
[----:B-1----:R-:W3:Y:S04]  /*eec0*/  LDL.64 R54, [R1+0xb28] ;  /* 0x000b280001367983 */ /* 0x002ee80000100a00 */
[----:B------:R-:W-:Y:S04]  /*eed0*/  STL [R1+0x1c1c], R38 ;  /* 0x001c1c2601007387 */ /* 0x000fe80000100800 */
[----:B--2---:R-:W2:Y:S04]  /*eee0*/  LDL.LU.64 R2, [R1+0x178] ;  /* 0x0001780001027983 */ /* 0x004ea80000300a00 */
[----:B------:R-:W-:Y:S04]  /*eef0*/  STL [R1+0x1c10], R39 ;  /* 0x001c102701007387 */ /* 0x000fe80000100800 */
[----:B------:R-:W-:Y:S04]  /*ef00*/  STL [R1+0x1c14], R16 ;  /* 0x001c141001007387 */ /* 0x000fe80000100800 */
[----:B0-----:R-:W4:Y:S04]  /*ef10*/  LDL.LU.64 R10, [R1+0x180] ;  /* 0x00018000010a7983 */ /* 0x001f280000300a00 */
[----:B------:R-:W-:Y:S04]  /*ef20*/  STL [R1+0x1c08], R17 ;  /* 0x001c081101007387 */ /* 0x000fe80000100800 */
[----:B------:R-:W-:Y:S04]  /*ef30*/  STL [R1+0x1c0c], R40 ;  /* 0x001c0c2801007387 */ /* 0x000fe80000100800 */
[----:B------:R-:W-:Y:S04]  /*ef40*/  STL [R1+0x1c00], R41 ;  /* 0x001c002901007387 */ /* 0x000fe80000100800 */
[----:B------:R-:W3:Y:S04]  /*ef50*/  LDL.LU.64 R32, [R1+0x188] ;  /* 0x0001880001207983 */ /* 0x000ee80000300a00 */
[----:B------:R-:W-:Y:S04]  /*ef60*/  STL [R1+0x1c04], R18 ;  /* 0x001c041201007387 */ /* 0x000fe80000100800 */
[----:B------:R-:W3:Y:S04]  /*ef70*/  LDL.LU.64 R6, [R1+0x190] ;  /* 0x0001900001067983 */ /* 0x000ee80000300a00 */
        /* <DEDUP_REMOVED lines=17> */
[----:B--2---:R-:W-:Y:S01]  /*f090*/  STL [R1+0xdec], R2 ;  /* 0x000dec0201007387 */ /* 0x004fe20000100800 */
[----:B------:R-:W-:-:S03]  /*f0a0*/  IMAD.MOV.U32 R0, RZ, RZ, R3 ;  /* 0x000000ffff007224 */ /* 0x000fc600078e0003 */
[----:B------:R-:W2:Y:S04]  /*f0b0*/  LDL.LU.64 R30, [R1+0x1e0] ;  /* 0x0001e000011e7983 */ /* 0x000ea80000300a00 */
[----:B------:R0:W-:Y:S04]  /*f0c0*/  STL [R1+0xde8], R0 ;  /* 0x000de80001007387 */ /* 0x0001e80000100800 */
[----:B----4-:R-:W-:Y:S04]  /*f0d0*/  STL [R1+0xdf4], R10 ;  /* 0x000df40a01007387 */ /* 0x010fe80000100800 */
[----:B------:R-:W4:Y:S01]  /*f0e0*/  LDL.LU.64 R26, [R1+0x1e8] ;  /* 0x0001e800011a7983 */ /* 0x000f220000300a00 */
[----:B0-----:R-:W-:-:S03]  /*f0f0*/  IMAD.MOV.U32 R0, RZ, RZ, R11 ;  /* 0x000000ffff007224 */ /* 0x001fc600078e000b */
[----:B------:R-:W4:Y:S04]  /*f100*/  LDL.LU.64 R2, [R1+0x1f0] ;  /* 0x0001f00001027983 */ /* 0x000f280000300a00 */
[----:B---3--:R-:W-:Y:S04]  /*f110*/  STL [R1+0xdfc], R32 ;  /* 0x000dfc2001007387 */ /* 0x008fe80000100800 */
[----:B------:R0:W-:Y:S02]  /*f120*/  STL [R1+0xdf0], R0 ;  /* 0x000df00001007387 */ /* 0x0001e40000100800 */
[----:B0-----:R-:W-:-:S05]  /*f130*/  MOV R0, R33 ;  /* 0x0000002100007202 */ /* 0x001fca0000000f00 */
[----:B------:R0:W-:Y:S04]  /*f140*/  STL [R1+0xdf8], R0 ;  /* 0x000df80001007387 */ /* 0x0001e80000100800 */
[----:B------:R1:W-:Y:S01]  /*f150*/  STL [R1+0xe04], R6 ;  /* 0x000e040601007387 */ /* 0x0003e20000100800 */
[----:B0-----:R-:W-:-:S03]  /*f160*/  IMAD.MOV.U32 R0, RZ, RZ, R7 ;  /* 0x000000ffff007224 */ /* 0x001fc600078e0007 */
[----:B-1----:R-:W3:Y:S04]  /*f170*/  LDL.LU.64 R6, [R1+0x1f8] ;  /* 0x0001f80001067983 */ /* 0x002ee80000300a00 */
[----:B------:R0:W-:Y:S04]  /*f180*/  STL [R1+0xe00], R0 ;  /* 0x000e000001007387 */ /* 0x0001e80000100800 */
[----:B------:R1:W-:Y:S01]  /*f190*/  STL [R1+0xe0c], R48 ;  /* 0x000e0c3001007387 */ /* 0x0003e20000100800 */
[----:B0-----:R-:W-:-:S03]  /*f1a0*/  IMAD.MOV.U32 R0, RZ, RZ, R49 ;  /* 0x000000ffff007224 */ /* 0x001fc600078e0031 */
[----:B------:R-:W-:Y:S04]  /*f1b0*/  STL [R1+0xe14], R50 ;  /* 0x000e143201007387 */ /* 0x000fe80000100800 */
[----:B------:R0:W-:Y:S04]  /*f1c0*/  STL [R1+0xe08], R0 ;  /* 0x000e080001007387 */ /* 0x0001e80000100800 */
[----:B-1----:R-:W3:Y:S01]  /*f1d0*/  LDL.LU.64 R48, [R1+0x208] ;  /* 0x0002080001307983 */ /* 0x002ee20000300a00 */
[----:B0-----:R-:W-:-:S03]  /*f1e0*/  IMAD.MOV.U32 R0, RZ, RZ, R51 ;  /* 0x000000ffff007224 */ /* 0x001fc600078e0033 */
[----:B------:R-:W-:Y:S04]  /*f1f0*/  STL [R1+0xe1c], R52 ;  /* 0x000e1c3401007387 */ /* 0x000fe80000100800 */
[----:B------:R0:W-:Y:S04]  /*f200*/  STL [R1+0xe10], R0 ;  /* 0x000e100001007387 */ /* 0x0001e80000100800 */
[----:B------:R-:W3:Y:S01]  /*f210*/  LDL.LU.64 R50, [R1+0x210] ;  /* 0x0002100001327983 */ /* 0x000ee20000300a00 */
        /* <DEDUP_REMOVED lines=8> */
[----:B0-----:R-:W-:-:S05]  /*f2a0*/  IMAD.MOV.U32 R0, RZ, RZ, R5 ;  /* 0x000000ffff007224 */ /* 0x001fca00078e0005 */
[----:B------:R0:W-:Y:S04]  /*f2b0*/  STL [R1+0xe28], R0 ;  /* 0x000e280001007387 */ /* 0x0001e80000100800 */
[----:B------:R-:W-:Y:S04]  /*f2c0*/  STL [R1+0xe34], R8 ;  /* 0x000e340801007387 */ /* 0x000fe80000100800 */
[----:B------:R-:W3:Y:S01]  /*f2d0*/  LDL.LU.64 R4, [R1+0x228] ;  /* 0x0002280001047983 */ /* 0x000ee20000300a00 */
[----:B0-----:R-:W-:-:S03]  /*f2e0*/  IMAD.MOV.U32 R0, RZ, RZ, R9 ;  /* 0x000000ffff007224 */ /* 0x001fc600078e0009 */
[----:B--2---:R-:W-:Y:S04]  /*f2f0*/  STL [R1+0xe3c], R30 ;  /* 0x000e3c1e01007387 */ /* 0x004fe80000100800 */
[----:B------:R0:W-:Y:S04]  /*f300*/  STL [R1+0xe30], R0 ;  /* 0x000e300001007387 */ /* 0x0001e80000100800 */
[----:B------:R-:W2:Y:S01]  /*f310*/  LDL.LU.64 R10, [R1+0x230] ;  /* 0x00023000010a7983 */ /* 0x000ea20000300a00 */
[----:B0-----:R-:W-:-:S03]  /*f320*/  IMAD.MOV.U32 R0, RZ, RZ, R31 ;  /* 0x000000ffff007224 */ /* 0x001fc600078e001f */
[----:B----4-:R-:W-:Y:S04]  /*f330*/  STL [R1+0xe44], R26 ;  /* 0x000e441a01007387 */ /* 0x010fe80000100800 */
[----:B------:R0:W-:Y:S04]  /*f340*/  STL [R1+0xe38], R0 ;  /* 0x000e380001007387 */ /* 0x0001e80000100800 */
[----:B------:R-:W4:Y:S01]  /*f350*/  LDL.LU.64 R32, [R1+0x238] ;  /* 0x0002380001207983 */ /* 0x000f220000300a00 */
[----:B0-----:R-:W-:-:S05]  /*f360*/  IMAD.MOV.U32 R0, RZ, RZ, R27 ;  /* 0x000000ffff007224 */ /* 0x001fca00078e001b */
[----:B------:R0:W-:Y:S04]  /*f370*/  STL [R1+0xe40], R0 ;  /* 0x000e400001007387 */ /* 0x0001e80000100800 */
[----:B------:R1:W-:Y:S04]  /*f380*/  STL [R1+0xe4c], R2 ;  /* 0x000e4c0201007387 */ /* 0x0003e80000100800 */
[----:B------:R-:W4:Y:S01]  /*f390*/  LDL.LU.64 R26, [R1+0x240] ;  /* 0x00024000011a7983 */ /* 0x000f220000300a00 */
[----:B0-----:R-:W-:-:S03]  /*f3a0*/  IMAD.MOV.U32 R0, RZ, RZ, R3 ;  /* 0x000000ffff007224 */ /* 0x001fc600078e0003 */
[----:B---3--:R-:W-:Y:S04]  /*f3b0*/  STL [R1+0xe54], R6 ;  /* 0x000e540601007387 */ /* 0x008fe80000100800 */
[----:B------:R0:W-:Y:S04]  /*f3c0*/  STL [R1+0xe48], R0 ;  /* 0x000e480001007387 */ /* 0x0001e80000100800 */
[----:B-1----:R-:W3:Y:S01]  /*f3d0*/  LDL.LU.64 R2, [R1+0x248] ;  /* 0x0002480001027983 */ /* 0x002ee20000300a00 */
[----:B0-----:R-:W-:-:S03]  /*f3e0*/  IMAD.MOV.U32 R0, RZ, RZ, R7 ;  /* 0x000000ffff007224 */ /* 0x001fc600078e0007 */
[----:B------:R-:W3:Y:S04]  /*f3f0*/  LDL.LU.64 R6, [R1+0x250] ;  /* 0x0002500001067983 */ /* 0x000ee80000300a00 */
[----:B------:R0:W-:Y:S04]  /*f400*/  STL [R1+0xe50], R0 ;  /* 0x000e500001007387 */ /* 0x0001e80000100800 */
[----:B------:R1:W-:Y:S01]  /*f410*/  STL [R1+0xe5c], R48 ;  /* 0x000e5c3001007387 */ /* 0x0003e20000100800 */
[----:B0-----:R-:W-:-:S03]  /*f420*/  IMAD.MOV.U32 R0, RZ, RZ, R49 ;  /* 0x000000ffff007224 */ /* 0x001fc600078e0031 */
[----:B-1----:R-:W3:Y:S04]  /*f430*/  LDL.LU.64 R48, [R1+0x260] ;  /* 0x0002600001307983 */ /* 0x002ee80000300a00 */
        /* <DEDUP_REMOVED lines=9> */
[----:B------:R-:W-:Y:S04]  /*f4d0*/  STL [R1+0xe74], R28 ;  /* 0x000e741c01007387 */ /* 0x000fe80000100800 */
[----:B------:R-:W3:Y:S01]  /*f4e0*/  LDL.LU.64 R8, [R1+0x268] ;  /* 0x0002680001087983 */ /* 0x000ee20000300a00 */
[----:B0-----:R-:W-:-:S05]  /*f4f0*/  IMAD.MOV.U32 R0, RZ, RZ, R29 ;  /* 0x000000ffff007224 */ /* 0x001fca00078e001d */
[----:B------:R0:W-:Y:S04]  /*f500*/  STL [R1+0xe70], R0 ;  /* 0x000e700001007387 */ /* 0x0001e80000100800 */
[----:B------:R-:W-:Y:S04]  /*f510*/  STL [R1+0xe7c], R4 ;  /* 0x000e7c0401007387 */ /* 0x000fe80000100800 */
[----:B------:R-:W3:Y:S01]  /*f520*/  LDL.LU.64 R30, [R1+0x290] ;  /* 0x00029000011e7983 */ /* 0x000ee20000300a00 */
[----:B0-----:R-:W-:-:S05]  /*f530*/  IMAD.MOV.U32 R0, RZ, RZ, R5 ;  /* 0x000000ffff007224 */ /* 0x001fca00078e0005 */
[----:B------:R0:W-:Y:S04]  /*f540*/  STL [R1+0xe78], R0 ;  /* 0x000e780001007387 */ /* 0x0001e80000100800 */
[----:B--2---:R-:W-:Y:S01]  /*f550*/  STL [R1+0xe84], R10 ;  /* 0x000e840a01007387 */ /* 0x004fe20000100800 */
[----:B0-----:R-:W-:-:S03]  /*f560*/  IMAD.MOV.U32 R0, RZ, RZ, R11 ;  /* 0x000000ffff007224 */ /* 0x001fc600078e000b */
[----:B------:R-:W2:Y:S04]  /*f570*/  LDL.LU.64 R28, [R1+0x270] ;  /* 0x00027000011c7983 */ /* 0x000ea80000300a00 */
[----:B------:R-:W2:Y:S04]  /*f580*/  LDL.LU.64 R4, [R1+0x2a8] ;  /* 0x0002a80001047983 */ /* 0x000ea80000300a00 */
[----:B----4-:R-:W-:Y:S04]  /*f590*/  STL [R1+0xe8c], R32 ;  /* 0x000e8c2001007387 */ /* 0x010fe80000100800 */
[----:B------:R0:W-:Y:S02]  /*f5a0*/  STL [R1+0xe80], R0 ;  /* 0x000e800001007387 */ /* 0x0001e40000100800 */
[----:B0-----:R-:W-:-:S05]  /*f5b0*/  IMAD.MOV.U32 R0, RZ, RZ, R33 ;  /* 0x000000ffff007224 */ /* 0x001fca00078e0021 */
[----:B------:R0:W-:Y:S04]  /*f5c0*/  STL [R1+0xe88], R0 ;  /* 0x000e880001007387 */ /* 0x0001e80000100800 */
[----:B------:R1:W-:Y:S01]  /*f5d0*/  STL [R1+0xe94], R26 ;  /* 0x000e941a01007387 */ /* 0x0003e20000100800 */
[----:B0-----:R-:W-:-:S03]  /*f5e0*/  IMAD.MOV.U32 R0, RZ, RZ, R27 ;  /* 0x000000ffff007224 */ /* 0x001fc600078e001b */
[----:B-1----:R-:W4:Y:S04]  /*f5f0*/  LDL.LU.64 R26, [R1+0x280] ;  /* 0x00028000011a7983 */ /* 0x002f280000300a00 */
[----:B------:R0:W-:Y:S04]  /*f600*/  STL [R1+0xe90], R0 ;  /* 0x000e900001007387 */ /* 0x0001e80000100800 */
[----:B---3--:R1:W-:Y:S01]  /*f610*/  STL [R1+0xe9c], R2 ;  /* 0x000e9c0201007387 */ /* 0x0083e20000100800 */
        /* <DEDUP_REMOVED lines=21> */
[----:B------:R-:W-:Y:S04]  /*f770*/  STL [R1+0xecc], R30 ;  /* 0x000ecc1e01007387 */ /* 0x000fe80000100800 */
[----:B------:R0:W-:Y:S04]  /*f780*/  STL [R1+0xec0], R0 ;  /* 0x000ec00001007387 */ /* 0x0001e80000100800 */
[----:B------:R-:W3:Y:S01]  /*f790*/  LDL.LU.64 R10, [R1+0x2a0] ;  /* 0x0002a000010a7983 */ /* 0x000ee20000300a00 */
[----:B0-----:R-:W-:-:S03]  /*f7a0*/  IMAD.MOV.U32 R0, RZ, RZ, R31 ;  /* 0x000000ffff007224 */ /* 0x001fc600078e001f */
[----:B--2---:R-:W-:Y:S04]  /*f7b0*/  STL [R1+0xed4], R28 ;  /* 0x000ed41c01007387 */ /* 0x004fe80000100800 */
[----:B------:R0:W-:Y:S04]  /*f7c0*/  STL [R1+0xec8], R0 ;  /* 0x000ec80001007387 */ /* 0x0001e80000100800 */
[----:B------:R-:W2:Y:S01]  /*f7d0*/  LDL.LU.64 R32, [R1+0x308] ;  /* 0x0003080001207983 */ /* 0x000ea20000300a00 */
[----:B0-----:R-:W-:-:S05]  /*f7e0*/  MOV R0, R29 ;  /* 0x0000001d00007202 */ /* 0x001fca0000000f00 */
[----:B------:R0:W-:Y:S04]  /*f7f0*/  STL [R1+0xed0], R0 ;  /* 0x000ed00001007387 */ /* 0x0001e80000100800 */
[----:B------:R1:W-:Y:S04]  /*f800*/  STL [R1+0xedc], R4 ;  /* 0x000edc0401007387 */ /* 0x0003e80000100800 */
[----:B------:R-:W2:Y:S01]  /*f810*/  LDL.LU.64 R28, [R1+0x2b0] ;  /* 0x0002b000011c7983 */ /* 0x000ea20000300a00 */
[----:B0-----:R-:W-:-:S03]  /*f820*/  IMAD.MOV.U32 R0, RZ, RZ, R5 ;  /* 0x000000ffff007224 */ /* 0x001fc600078e0005 */
[----:B----4-:R-:W-:Y:S04]  /*f830*/  STL [R1+0xee4], R26 ;  /* 0x000ee41a01007387 */ /* 0x010fe80000100800 */
[----:B------:R0:W-:Y:S04]  /*f840*/  STL [R1+0xed8], R0 ;  /* 0x000ed80001007387 */ /* 0x0001e80000100800 */
[----:B-1----:R-:W4:Y:S01]  /*f850*/  LDL.LU.64 R4, [R1+0x320] ;  /* 0x0003200001047983 */ /* 0x002f220000300a00 */
[----:B0-----:R-:W-:-:S03]  /*f860*/  IMAD.MOV.U32 R0, RZ, RZ, R27 ;  /* 0x000000ffff007224 */ /* 0x001fc600078e001b */
[----:B------:R-:W4:Y:S04]  /*f870*/  LDL.LU.64 R26, [R1+0x2b8] ;  /* 0x0002b800011a7983 */ /* 0x000f280000300a00 */
[----:B------:R0:W-:Y:S04]  /*f880*/  STL [R1+0xee0], R0 ;  /* 0x000ee00001007387 */ /* 0x0001e80000100800 */
[----:B---3--:R1:W-:Y:S01]  /*f890*/  STL [R1+0xeec], R2 ;  /* 0x000eec0201007387 */ /* 0x0083e20000100800 */
        /* <DEDUP_REMOVED lines=15> */
[----:B------:R1:W-:Y:S01]  /*f990*/  STL [R1+0xf0c], R52 ;  /* 0x000f0c3401007387 */ /* 0x0003e20000100800 */
[----:B0-----:R-:W-:-:S03]  /*f9a0*/  IMAD.MOV.U32 R0, RZ, RZ, R53 ;  /* 0x000000ffff007224 */ /* 0x001fc600078e0035 */
[----:B------:R-:W3:Y:S04]  /*f9b0*/  LDL.LU.64 R30, [R1+0x360] ;  /* 0x00036000011e7983 */ /* 0x000ee80000300a00 */
[----:B------:R0:W-:Y:S04]  /*f9c0*/  STL [R1+0xf08], R0 ;  /* 0x000f080001007387 */ /* 0x0001e80000100800 */
[----:B------:R-:W-:Y:S04]  /*f9d0*/  STL [R1+0xf14], R10 ;  /* 0x000f140a01007387 */ /* 0x000fe80000100800 */
[----:B------:R-:W3:Y:S04]  /*f9e0*/  LDL.LU.64 R50, [R1+0x2e0] ;  /* 0x0002e00001327983 */ /* 0x000ee80000300a00 */
[----:B-1----:R-:W3:Y:S01]  /*f9f0*/  LDL.LU.64 R52, [R1+0x378] ;  /* 0x0003780001347983 */ /* 0x002ee20000300a00 */
[----:B0-----:R-:W-:-:S03]  /*fa00*/  IMAD.MOV.U32 R0, RZ, RZ, R11 ;  /* 0x000000ffff007224 */ /* 0x001fc600078e000b */
[----:B--2---:R-:W-:Y:S04]  /*fa10*/  STL [R1+0xf1c], R32 ;  /* 0x000f1c2001007387 */ /* 0x004fe80000100800 */
[----:B------:R0:W-:Y:S02]  /*fa20*/  STL [R1+0xf10], R0 ;  /* 0x000f100001007387 */ /* 0x0001e40000100800 */
[----:B0-----:R-:W-:-:S05]  /*fa30*/  IMAD.MOV.U32 R0, RZ, RZ, R33 ;  /* 0x000000ffff007224 */ /* 0x001fca00078e0021 */
[----:B------:R0:W-:Y:S04]  /*fa40*/  STL [R1+0xf18], R0 ;  /* 0x000f180001007387 */ /* 0x0001e80000100800 */
[----:B------:R1:W-:Y:S01]  /*fa50*/  STL [R1+0xf24], R28 ;  /* 0x000f241c01007387 */ /* 0x0003e20000100800 */
[----:B0-----:R-:W-:-:S03]  /*fa60*/  IMAD.MOV.U32 R0, RZ, RZ, R29 ;  /* 0x000000ffff007224 */ /* 0x001fc600078e001d */
[----:B-1----:R-:W2:Y:S04]  /*fa70*/  LDL.LU.64 R28, [R1+0x2e8] ;  /* 0x0002e800011c7983 */ /* 0x002ea80000300a00 */
[----:B------:R0:W-:Y:S04]  /*fa80*/  STL [R1+0xf20], R0 ;  /* 0x000f200001007387 */ /* 0x0001e80000100800 */
[----:B----4-:R1:W-:Y:S01]  /*fa90*/  STL [R1+0xf2c], R4 ;  /* 0x000f2c0401007387 */ /* 0x0103e20000100800 */
[----:B0-----:R-:W-:-:S03]  /*faa0*/  IMAD.MOV.U32 R0, RZ, RZ, R5 ;  /* 0x000000ffff007224 */ /* 0x001fc600078e0005 */
[----:B------:R-:W-:Y:S04]  /*fab0*/  STL [R1+0xf34], R26 ;  /* 0x000f341a01007387 */ /* 0x000fe80000100800 */
[----:B------:R0:W-:Y:S04]  /*fac0*/  STL [R1+0xf28], R0 ;  /* 0x000f280001007387 */ /* 0x0001e80000100800 */
[----:B-1----:R-:W4:Y:S01]  /*fad0*/  LDL.LU.64 R4, [R1+0x390] ;  /* 0x0003900001047983 */ /* 0x002f220000300a00 */
[----:B0-----:R-:W-:-:S03]  /*fae0*/  IMAD.MOV.U32 R0, RZ, RZ, R27 ;  /* 0x000000ffff007224 */ /* 0x001fc600078e001b */
[----:B---3--:R-:W-:Y:S04]  /*faf0*/  STL [R1+0xf3c], R2 ;  /* 0x000f3c0201007387 */ /* 0x008fe80000100800 */
        /* <DEDUP_REMOVED lines=24> */
[----:B------:R1:W-:Y:S04]  /*fc80*/  STL [R1+0xf6c], R52 ;  /* 0x000f6c3401007387 */ /* 0x0003e80000100800 */
[----:B------:R-:W3:Y:S01]  /*fc90*/  LDL.LU.64 R50, [R1+0x318] ;  /* 0x0003180001327983 */ /* 0x000ee20000300a00 */
[----:B0-----:R-:W-:-:S03]  /*fca0*/  IMAD.MOV.U32 R0, RZ, RZ, R53 ;  /* 0x000000ffff007224 */ /* 0x001fc600078e0035 */
[----:B--2---:R-:W-:Y:S04]  /*fcb0*/  STL [R1+0xf74], R28 ;  /* 0x000f741c01007387 */ /* 0x004fe80000100800 */
[----:B------:R0:W-:Y:S04]  /*fcc0*/  STL [R1+0xf68], R0 ;  /* 0x000f680001007387 */ /* 0x0001e80000100800 */
[----:B-1----:R-:W2:Y:S01]  /*fcd0*/  LDL.LU.64 R52, [R1+0x3f0] ;  /* 0x0003f00001347983 */ /* 0x002ea20000300a00 */
[----:B0-----:R-:W-:-:S03]  /*fce0*/  IMAD.MOV.U32 R0, RZ, RZ, R29 ;  /* 0x000000ffff007224 */ /* 0x001fc600078e001d */
[----:B------:R-:W2:Y:S04]  /*fcf0*/  LDL.LU.64 R28, [R1+0x328] ;  /* 0x00032800011c7983 */ /* 0x000ea80000300a00 */
[----:B------:R0:W-:Y:S04]  /*fd00*/  STL [R1+0xf70], R0 ;  /* 0x000f700001007387 */ /* 0x0001e80000100800 */
[----:B----4-:R1:W-:Y:S01]  /*fd10*/  STL [R1+0xf7c], R4 ;  /* 0x000f7c0401007387 */ /* 0x0103e20000100800 */
[----:B0-----:R-:W-:-:S03]  /*fd20*/  IMAD.MOV.U32 R0, RZ, RZ, R5 ;  /* 0x000000ffff007224 */ /* 0x001fc600078e0005 */
[----:B-1----:R-:W4:Y:S04]  /*fd30*/  LDL.LU.64 R4, [R1+0x408] ;  /* 0x0004080001047983 */ /* 0x002f280000300a00 */
        /* <DEDUP_REMOVED lines=13> */
[----:B------:R-:W-:Y:S01]  /*fe10*/  STL [R1+0xf9c], R48 ;  /* 0x000f9c3001007387 */ /* 0x000fe20000100800 */
[----:B0-----:R-:W-:-:S03]  /*fe20*/  IMAD.MOV.U32 R0, RZ, RZ, R49 ;  /* 0x000000ffff007224 */ /* 0x001fc600078e0031 */
[----:B------:R-:W3:Y:S04]  /*fe30*/  LDL.LU.64 R30, [R1+0x438] ;  /* 0x00043800011e7983 */ /* 0x000ee80000300a00 */
[----:B------:R0:W-:Y:S04]  /*fe40*/  STL [R1+0xf98], R0 ;  /* 0x000f980001007387 */ /* 0x0001e80000100800 */
[----:B------:R-:W-:Y:S04]  /*fe50*/  STL [R1+0xfa4], R10 ;  /* 0x000fa40a01007387 */ /* 0x000fe80000100800 */
[----:B------:R-:W3:Y:S01]  /*fe60*/  LDL.LU.64 R6, [R1+0x350] ;  /* 0x0003500001067983 */ /* 0x000ee20000300a00 */
[----:B0-----:R-:W-:-:S03]  /*fe70*/  IMAD.MOV.U32 R0, RZ, RZ, R11 ;  /* 0x000000ffff007224 */ /* 0x001fc600078e000b */
[----:B------:R-:W3:Y:S04]  /*fe80*/  LDL.LU.64 R48, [R1+0x448] ;  /* 0x0004480001307983 */ /* 0x000ee80000300a00 */
[----:B------:R-:W-:Y:S04]  /*fe90*/  STL [R1+0xfac], R32 ;  /* 0x000fac2001007387 */ /* 0x000fe80000100800 */
[----:B------:R0:W-:Y:S02]  /*fea0*/  STL [R1+0xfa0], R0 ;  /* 0x000fa00001007387 */ /* 0x0001e40000100800 */
[----:B0-----:R-:W-:-:S05]  /*feb0*/  MOV R0, R33 ;  /* 0x0000002100007202 */ /* 0x001fca0000000f00 */
[----:B------:R0:W-:Y:S04]  /*fec0*/  STL [R1+0xfa8], R0 ;  /* 0x000fa80001007387 */ /* 0x0001e80000100800 */
[----:B------:R1:W-:Y:S01]  /*fed0*/  STL [R1+0xfb4], R50 ;  /* 0x000fb43201007387 */ /* 0x0003e20000100800 */
[----:B0-----:R-:W-:-:S03]  /*fee0*/  IMAD.MOV.U32 R0, RZ, RZ, R51 ;  /* 0x000000ffff007224 */ /* 0x001fc600078e0033 */
[----:B-1----:R-:W3:Y:S04]  /*fef0*/  LDL.LU.64 R50, [R1+0x358] ;  /* 0x0003580001327983 */ /* 0x002ee80000300a00 */
[----:B------:R2:W-:Y:S02]  /*ff00*/  STL [R1+0xfb0], R0 ;  /* 0x000fb00001007387 */ /* 0x0005e40000100800 */
[----:B--2---:R-:W-:Y:S02]  /*ff10*/  IMAD.MOV.U32 R0, RZ, RZ, R53 ;  /* 0x000000ffff007224 */ /* 0x004fe400078e0035 */
[----:B------:R0:W-:Y:S04]  /*ff20*/  STL [R1+0xfbc], R52 ;  /* 0x000fbc3401007387 */ /* 0x0001e80000100800 */
[----:B------:R-:W-:Y:S04]  /*ff30*/  STL [R1+0xfc4], R28 ;  /* 0x000fc41c01007387 */ /* 0x000fe80000100800 */
[----:B------:R1:W-:Y:S04]  /*ff40*/  STL [R1+0xfb8], R0 ;  /* 0x000fb80001007387 */ /* 0x0003e80000100800 */
[----:B0-----:R-:W2:Y:S01]  /*ff50*/  LDL.LU.64 R52, [R1+0x460] ;  /* 0x0004600001347983 */ /* 0x001ea20000300a00 */
[----:B-1----:R-:W-:-:S03]  /*ff60*/  IMAD.MOV.U32 R0, RZ, RZ, R29 ;  /* 0x000000ffff007224 */ /* 0x002fc600078e001d */
[----:B----4-:R-:W-:Y:S04]  /*ff70*/  STL [R1+0xfcc], R4 ;  /* 0x000fcc0401007387 */ /* 0x010fe80000100800 */
[----:B------:R0:W-:Y:S04]  /*ff80*/  STL [R1+0xfc0], R0 ;  /* 0x000fc00001007387 */ /* 0x0001e80000100800 */
[----:B------:R-:W4:Y:S01]  /*ff90*/  LDL.LU.64 R28, [R1+0x368] ;  /* 0x00036800011c7983 */ /* 0x000f220000300a00 */
        /* <DEDUP_REMOVED lines=25> */
[----:B------:R-:W-:Y:S04]  /*10130*/  STL [R1+0x1004], R50 ;  /* 0x0010043201007387 */ /* 0x000fe80000100800 */
[----:B------:R0:W-:Y:S04]  /*10140*/  STL [R1+0xff8], R0 ;  /* 0x000ff80001007387 */ /* 0x0001e80000100800 */
[----:B-1----:R-:W3:Y:S01]  /*10150*/  LDL.LU.64 R48, [R1+0x4b0] ;  /* 0x0004b00001307983 */ /* 0x002ee20000300a00 */
[----:B0-----:R-:W-:-:S03]  /*10160*/  IMAD.MOV.U32 R0, RZ, RZ, R51 ;  /* 0x000000ffff007224 */ /* 0x001fc600078e0033 */
[----:B------:R-:W3:Y:S04]  /*10170*/  LDL.LU.64 R50, [R1+0x398] ;  /* 0x0003980001327983 */ /* 0x000ee80000300a00 */
[----:B------:R0:W-:Y:S04]  /*10180*/  STL [R1+0x1000], R0 ;  /* 0x0010000001007387 */ /* 0x0001e80000100800 */
[----:B--2---:R1:W-:Y:S01]  /*10190*/  STL [R1+0x100c], R52 ;  /* 0x00100c3401007387 */ /* 0x0043e20000100800 */
[----:B0-----:R-:W-:-:S03]  /*101a0*/  IMAD.MOV.U32 R0, RZ, RZ, R53 ;  /* 0x000000ffff007224 */ /* 0x001fc600078e0035 */
[----:B-1----:R-:W2:Y:S04]  /*101b0*/  LDL.LU.64 R52, [R1+0x4b8] ;  /* 0x0004b80001347983 */ /* 0x002ea80000300a00 */
        /* <DEDUP_REMOVED lines=23> */
[----:B0-----:R-:W-:-:S05]  /*10330*/  IMAD.MOV.U32 R0, RZ, RZ, R33 ;  /* 0x000000ffff007224 */ /* 0x001fca00078e0021 */
        /* <DEDUP_REMOVED lines=18> */
[----:B0-----:R-:W-:-:S03]  /*10460*/  IMAD.MOV.U32 R0, RZ, RZ, R29 ;  /* 0x000000ffff007224 */ /* 0x001fc600078e001d */
[----:B---3--:R-:W-:Y:S04]  /*10470*/  STL [R1+0x106c], R4 ;  /* 0x00106c0401007387 */ /* 0x008fe80000100800 */
        /* <DEDUP_REMOVED lines=14> */
[----:B0-----:R-:W-:-:S05]  /*10560*/  MOV R0, R27 ;  /* 0x0000001b00007202 */ /* 0x001fca0000000f00 */
        /* <DEDUP_REMOVED lines=22> */
[----:B---3--:R-:W-:Y:S04]  /*106d0*/  STL [R1+0x10b4], R28 ;  /* 0x0010b41c01007387 */ /* 0x008fe80000100800 */
        /* <DEDUP_REMOVED lines=38> */
[----:B---3--:R-:W-:Y:S04]  /*10940*/  STL [R1+0x1104], R8 ;  /* 0x0011040801007387 */ /* 0x008fe80000100800 */
        /* <DEDUP_REMOVED lines=32> */
[----:B----4-:R-:W-:Y:S01]  /*10b50*/  STL [R1+0x1144], R50 ;  /* 0x0011443201007387 */ /* 0x010fe20000100800 */
[----:B0-----:R-:W-:-:S03]  /*10b60*/  IMAD.MOV.U32 R0, RZ, RZ, R51 ;  /* 0x000000ffff007224 */ /* 0x001fc600078e0033 */
[----:B------:R-:W4:Y:S04]  /*10b70*/  LDL.LU.64 R8, [R1+0x488] ;  /* 0x0004880001087983 */ /* 0x000f280000300a00 */
[----:B------:R0:W-:Y:S04]  /*10b80*/  STL [R1+0x1140], R0 ;  /* 0x0011400001007387 */ /* 0x0001e80000100800 */
[----:B---3--:R-:W-:Y:S01]  /*10b90*/  STL [R1+0x114c], R52 ;  /* 0x00114c3401007387 */ /* 0x008fe20000100800 */
        /* <DEDUP_REMOVED lines=32> */
[----:B0-----:R-:W-:-:S05]  /*10da0*/  IMAD.MOV.U32 R0, RZ, RZ, R49 ;  /* 0x000000ffff007224 */ /* 0x001fca00078e0031 */
[----:B------:R0:W-:Y:S04]  /*10db0*/  STL [R1+0x1188], R0 ;  /* 0x0011880001007387 */ /* 0x0001e80000100800 */
[----:B----4-:R-:W-:Y:S04]  /*10dc0*/  STL [R1+0x1194], R8 ;  /* 0x0011940801007387 */ /* 0x010fe80000100800 */
        /* <DEDUP_REMOVED lines=31> */
[----:B------:R2:W-:Y:S02]  /*10fc0*/  STL [R1+0x11c8], R0 ;  /* 0x0011c80001007387 */ /* 0x0005e40000100800 */
[----:B--2---:R-:W-:Y:S02]  /*10fd0*/  IMAD.MOV.U32 R0, RZ, RZ, R7 ;  /* 0x000000ffff007224 */ /* 0x004fe400078e0007 */
[----:B------:R-:W-:Y:S04]  /*10fe0*/  STL [R1+0x11d4], R6 ;  /* 0x0011d40601007387 */ /* 0x000fe80000100800 */
[----:B------:R-:W2:Y:S04]  /*10ff0*/  LDL.LU.64 R8, [R1+0x4e8] ;  /* 0x0004e80001087983 */ /* 0x000ea80000300a00 */
        /* <DEDUP_REMOVED lines=36> */
[----:B--2---:R-:W-:Y:S01]  /*11240*/  STL [R1+0x1224], R8 ;  /* 0x0012240801007387 */ /* 0x004fe20000100800 */
[----:B0-----:R-:W-:-:S03]  /*11250*/  IMAD.MOV.U32 R0, RZ, RZ, R9 ;  /* 0x000000ffff007224 */ /* 0x001fc600078e0009 */
[----:B------:R-:W2:Y:S04]  /*11260*/  LDL.LU.64 R2, [R1+0x648] ;  /* 0x0006480001027983 */ /* 0x000ea80000300a00 */
[----:B----4-:R-:W-:Y:S04]  /*11270*/  STL [R1+0x122c], R30 ;  /* 0x00122c1e01007387 */ /* 0x010fe80000100800 */
[----:B------:R0:W-:Y:S04]  /*11280*/  STL [R1+0x1220], R0 ;  /* 0x0012200001007387 */ /* 0x0001e80000100800 */
[----:B------:R-:W4:Y:S01]  /*11290*/  LDL.LU.64 R10, [R1+0x160] ;  /* 0x00016000010a7983 */ /* 0x000f220000300a00 */
[----:B0-----:R-:W-:-:S03]  /*112a0*/  IMAD.MOV.U32 R0, RZ, RZ, R31 ;  /* 0x000000ffff007224 */ /* 0x001fc600078e001f */
[----:B---3--:R-:W-:Y:S04]  /*112b0*/  STL [R1+0x1234], R6 ;  /* 0x0012340601007387 */ /* 0x008fe80000100800 */
        /* <DEDUP_REMOVED lines=32> */
[----:B------:R0:W-:Y:S04]  /*114c0*/  STL [R1+0x1268], R0 ;  /* 0x0012680001007387 */ /* 0x0001e80000100800 */
[----:B----4-:R-:W-:Y:S01]  /*114d0*/  STL [R1+0x1274], R10 ;  /* 0x0012740a01007387 */ /* 0x010fe20000100800 */
[----:B0-----:R-:W-:-:S03]  /*114e0*/  IMAD.MOV.U32 R0, RZ, RZ, R11 ;  /* 0x000000ffff007224 */ /* 0x001fc600078e000b */
[----:B------:R-:W4:Y:S04]  /*114f0*/  LDL.LU.64 R26, [R1+0x548] ;  /* 0x00054800011a7983 */ /* 0x000f280000300a00 */
[----:B------:R-:W4:Y:S04]  /*11500*/  LDL.LU.64 R2, [R1+0x678] ;  /* 0x0006780001027983 */ /* 0x000f280000300a00 */
[----:B---3--:R-:W-:Y:S04]  /*11510*/  STL [R1+0x127c], R32 ;  /* 0x00127c2001007387 */ /* 0x008fe80000100800 */
        /* <DEDUP_REMOVED lines=43> */
[----:B-1----:R-:W3:Y:S04]  /*117d0*/  LDL.LU.64 R2, [R1+0x6a0] ;  /* 0x0006a00001027983 */ /* 0x002ee80000300a00 */
[----:B------:R-:W3:Y:S01]  /*117e0*/  LDL.LU.64 R8, [R1+0x588] ;  /* 0x0005880001087983 */ /* 0x000ee20000300a00 */
        /* <DEDUP_REMOVED lines=10> */
[----:B------:R1:W-:Y:S04]  /*11890*/  STL [R1+0x12ec], R52 ;  /* 0x0012ec3401007387 */ /* 0x0003e80000100800 */
[----:B------:R-:W3:Y:S01]  /*118a0*/  LDL.LU.64 R30, [R1+0x6b0] ;  /* 0x0006b000011e7983 */ /* 0x000ee20000300a00 */
[----:B0-----:R-:W-:-:S03]  /*118b0*/  IMAD.MOV.U32 R0, RZ, RZ, R53 ;  /* 0x000000ffff007224 */ /* 0x001fc600078e0035 */
[----:B-1----:R-:W3:Y:S04]  /*118c0*/  LDL.LU.64 R52, [R1+0x598] ;  /* 0x0005980001347983 */ /* 0x002ee80000300a00 */
[----:B------:R0:W-:Y:S04]  /*118d0*/  STL [R1+0x12e8], R0 ;  /* 0x0012e80001007387 */ /* 0x0001e80000100800 */
[----:B------:R-:W-:Y:S01]  /*118e0*/  STL [R1+0x12f4], R28 ;  /* 0x0012f41c01007387 */ /* 0x000fe20000100800 */
[----:B0-----:R-:W-:-:S03]  /*118f0*/  IMAD.MOV.U32 R0, RZ, RZ, R29 ;  /* 0x000000ffff007224 */ /* 0x001fc600078e001d */
[----:B------:R-:W-:Y:S04]  /*11900*/  STL [R1+0x12fc], R4 ;  /* 0x0012fc0401007387 */ /* 0x000fe80000100800 */
[----:B------:R0:W-:Y:S04]  /*11910*/  STL [R1+0x12f0], R0 ;  /* 0x0012f00001007387 */ /* 0x0001e80000100800 */
[----:B------:R-:W3:Y:S01]  /*11920*/  LDL.LU.64 R6, [R1+0x6b8] ;  /* 0x0006b80001067983 */ /* 0x000ee20000300a00 */
[----:B0-----:R-:W-:-:S03]  /*11930*/  IMAD.MOV.U32 R0, RZ, RZ, R5 ;  /* 0x000000ffff007224 */ /* 0x001fc600078e0005 */
[----:B--2---:R-:W-:Y:S04]  /*11940*/  STL [R1+0x1304], R10 ;  /* 0x0013040a01007387 */ /* 0x004fe80000100800 */
[----:B------:R0:W-:Y:S04]  /*11950*/  STL [R1+0x12f8], R0 ;  /* 0x0012f80001007387 */ /* 0x0001e80000100800 */
[----:B------:R-:W2:Y:S04]  /*11960*/  LDL.LU.64 R28, [R1+0x128] ;  /* 0x00012800011c7983 */ /* 0x000ea80000300a00 */
[----:B------:R-:W2:Y:S01]  /*11970*/  LDL.LU.64 R4, [R1+0x6c0] ;  /* 0x0006c00001047983 */ /* 0x000ea20000300a00 */
[----:B0-----:R-:W-:-:S03]  /*11980*/  IMAD.MOV.U32 R0, RZ, RZ, R11 ;  /* 0x000000ffff007224 */ /* 0x001fc600078e000b */
[----:B----4-:R-:W-:Y:S04]  /*11990*/  STL [R1+0x130c], R32 ;  /* 0x00130c2001007387 */ /* 0x010fe80000100800 */
[----:B------:R0:W-:Y:S02]  /*119a0*/  STL [R1+0x1300], R0 ;  /* 0x0013000001007387 */ /* 0x0001e40000100800 */
[----:B0-----:R-:W-:-:S05]  /*119b0*/  MOV R0, R33 ;  /* 0x0000002100007202 */ /* 0x001fca0000000f00 */
        /* <DEDUP_REMOVED lines=12> */
[----:B------:R0:W-:Y:S02]  /*11a80*/  STL [R1+0x1320], R0 ;  /* 0x0013200001007387 */ /* 0x0001e40000100800 */
[----:B0-----:R-:W-:Y:S02]  /*11a90*/  IMAD.MOV.U32 R0, RZ, RZ, R49 ;  /* 0x000000ffff007224 */ /* 0x001fe400078e0031 */
[----:B------:R-:W3:Y:S04]  /*11aa0*/  LDL.LU.64 R48, [R1+0x120] ;  /* 0x0001200001307983 */ /* 0x000ee80000300a00 */
        /* <DEDUP_REMOVED lines=12> */
[----:B------:R-:W-:Y:S04]  /*11b70*/  STL [R1+0x134c], R6 ;  /* 0x00134c0601007387 */ /* 0x000fe80000100800 */
[----:B------:R-:W3:Y:S01]  /*11b80*/  LDL.LU.64 R34, [R1+0x6d8] ;  /* 0x0006d80001227983 */ /* 0x000ee20000300a00 */
[----:B0-----:R-:W-:-:S03]  /*11b90*/  IMAD.MOV.U32 R0, RZ, RZ, R7 ;  /* 0x000000ffff007224 */ /* 0x001fc600078e0007 */
[----:B------:R-:W3:Y:S04]  /*11ba0*/  LDL.LU.64 R32, [R1+0x6e0] ;  /* 0x0006e00001207983 */ /* 0x000ee80000300a00 */
[----:B------:R0:W-:Y:S04]  /*11bb0*/  STL [R1+0x1348], R0 ;  /* 0x0013480001007387 */ /* 0x0001e80000100800 */
[----:B--2---:R-:W-:Y:S01]  /*11bc0*/  STL [R1+0x1354], R28 ;  /* 0x0013541c01007387 */ /* 0x004fe20000100800 */
[----:B0-----:R-:W-:-:S03]  /*11bd0*/  IMAD.MOV.U32 R0, RZ, RZ, R29 ;  /* 0x000000ffff007224 */ /* 0x001fc600078e001d */
[----:B------:R-:W2:Y:S04]  /*11be0*/  LDL.LU.64 R10, [R1+0x118] ;  /* 0x00011800010a7983 */ /* 0x000ea80000300a00 */
[----:B------:R-:W-:Y:S04]  /*11bf0*/  STL [R1+0x135c], R4 ;  /* 0x00135c0401007387 */ /* 0x000fe80000100800 */
[----:B------:R0:W-:Y:S04]  /*11c00*/  STL [R1+0x1350], R0 ;  /* 0x0013500001007387 */ /* 0x0001e80000100800 */
[----:B------:R-:W2:Y:S01]  /*11c10*/  LDL.LU.64 R8, [R1+0x5d8] ;  /* 0x0005d80001087983 */ /* 0x000ea20000300a00 */
[----:B0-----:R-:W-:-:S05]  /*11c20*/  IMAD.MOV.U32 R0, RZ, RZ, R5 ;  /* 0x000000ffff007224 */ /* 0x001fca00078e0005 */
[----:B------:R0:W-:Y:S04]  /*11c30*/  STL [R1+0x1358], R0 ;  /* 0x0013580001007387 */ /* 0x0001e80000100800 */
[----:B----4-:R-:W-:Y:S01]  /*11c40*/  STL [R1+0x1364], R26 ;  /* 0x0013641a01007387 */ /* 0x010fe20000100800 */
[----:B0-----:R-:W-:-:S03]  /*11c50*/  IMAD.MOV.U32 R0, RZ, RZ, R27 ;  /* 0x000000ffff007224 */ /* 0x001fc600078e001b */
[----:B------:R-:W4:Y:S04]  /*11c60*/  LDL.LU.64 R30, [R1+0x6e8] ;  /* 0x0006e800011e7983 */ /* 0x000f280000300a00 */
[----:B------:R-:W4:Y:S04]  /*11c70*/  LDL.LU.64 R6, [R1+0x110] ;  /* 0x0001100001067983 */ /* 0x000f280000300a00 */
[----:B------:R0:W-:Y:S04]  /*11c80*/  STL [R1+0x1360], R0 ;  /* 0x0013600001007387 */ /* 0x0001e80000100800 */
[----:B---3--:R-:W-:Y:S01]  /*11c90*/  STL [R1+0x136c], R2 ;  /* 0x00136c0201007387 */ /* 0x008fe20000100800 */
[----:B0-----:R-:W-:-:S03]  /*11ca0*/  IMAD.MOV.U32 R0, RZ, RZ, R3 ;  /* 0x000000ffff007224 */ /* 0x001fc600078e0003 */
[----:B------:R-:W3:Y:S04]  /*11cb0*/  LDL.LU.64 R28, [R1+0x6f0] ;  /* 0x0006f000011c7983 */ /* 0x000ee80000300a00 */
[----:B------:R-:W3:Y:S04]  /*11cc0*/  LDL.LU.64 R4, [R1+0x5e8] ;  /* 0x0005e80001047983 */ /* 0x000ee80000300a00 */
[----:B------:R0:W-:Y:S04]  /*11cd0*/  STL [R1+0x1368], R0 ;  /* 0x0013680001007387 */ /* 0x0001e80000100800 */
[----:B------:R-:W-:Y:S01]  /*11ce0*/  STL [R1+0x1374], R48 ;  /* 0x0013743001007387 */ /* 0x000fe20000100800 */
[----:B0-----:R-:W-:-:S03]  /*11cf0*/  IMAD.MOV.U32 R0, RZ, RZ, R49 ;  /* 0x000000ffff007224 */ /* 0x001fc600078e0031 */
[----:B------:R-:W3:Y:S04]  /*11d00*/  LDL.LU.64 R26, [R1+0x6f8] ;  /* 0x0006f800011a7983 */ /* 0x000ee80000300a00 */
[----:B------:R-:W3:Y:S04]  /*11d10*/  LDL.LU.64 R2, [R1+0x108] ;  /* 0x0001080001027983 */ /* 0x000ee80000300a00 */
[----:B------:R0:W-:Y:S02]  /*11d20*/  STL [R1+0x1370], R0 ;  /* 0x0013700001007387 */ /* 0x0001e40000100800 */
[----:B0-----:R-:W0:Y:S01]  /*11d30*/  LDC R0, c[0x0][0x3a8] ;  /* 0x0000ea00ff007b82 */ /* 0x001e220000000800 */
[----:B------:R-:W-:Y:S01]  /*11d40*/  IMAD.MOV.U32 R12, RZ, RZ, R51 ;  /* 0x000000ffff0c7224 */ /* 0x000fe200078e0033 */
[----:B------:R-:W-:Y:S04]  /*11d50*/  STL [R1+0x137c], R50 ;  /* 0x00137c3201007387 */ /* 0x000fe80000100800 */
[----:B------:R-:W3:Y:S04]  /*11d60*/  LDL.LU.64 R48, [R1+0x700] ;  /* 0x0007000001307983 */ /* 0x000ee80000300a00 */
[----:B------:R1:W-:Y:S02]  /*11d70*/  STL [R1+0x1378], R12 ;  /* 0x0013780c01007387 */ /* 0x0003e40000100800 */
[----:B-1----:R-:W-:-:S02]  /*11d80*/  IMAD.MOV.U32 R12, RZ, RZ, R53 ;  /* 0x000000ffff0c7224 */ /* 0x002fc400078e0035 */
[----:B------:R1:W-:Y:S04]  /*11d90*/  STL [R1+0x1384], R52 ;  /* 0x0013843401007387 */ /* 0x0003e80000100800 */
[----:B------:R-:W3:Y:S04]  /*11da0*/  LDL.LU.64 R50, [R1+0x708] ;  /* 0x0007080001327983 */ /* 0x000ee80000300a00 */
[----:B------:R0:W-:Y:S04]  /*11db0*/  STL [R1+0x1380], R12 ;  /* 0x0013800c01007387 */ /* 0x0001e80000100800 */
[----:B------:R-:W-:Y:S04]  /*11dc0*/  STL [R1+0x138c], R34 ;  /* 0x00138c2201007387 */ /* 0x000fe80000100800 */
[----:B-1----:R-:W3:Y:S01]  /*11dd0*/  LDL.LU.64 R52, [R1+0x608] ;  /* 0x0006080001347983 */ /* 0x002ee20000300a00 */
[----:B0-----:R-:W-:-:S03]  /*11de0*/  IMAD.MOV.U32 R12, RZ, RZ, R35 ;  /* 0x000000ffff0c7224 */ /* 0x001fc600078e0023 */
[----:B--2---:R0:W-:Y:S04]  /*11df0*/  STL [R1+0x1394], R10 ;  /* 0x0013940a01007387 */ /* 0x0041e80000100800 */
[----:B------:R-:W-:Y:S04]  /*11e00*/  STL [R1+0x1388], R12 ;  /* 0x0013880c01007387 */ /* 0x000fe80000100800 */
[----:B------:R-:W-:Y:S01]  /*11e10*/  STL [R1+0x139c], R32 ;  /* 0x00139c2001007387 */ /* 0x000fe20000100800 */
[----:B0-----:R-:W-:-:S05]  /*11e20*/  IMAD.MOV.U32 R10, RZ, RZ, R11 ;  /* 0x000000ffff0a7224 */ /* 0x001fca00078e000b */
[----:B------:R0:W-:Y:S04]  /*11e30*/  STL [R1+0x1390], R10 ;  /* 0x0013900a01007387 */ /* 0x0001e80000100800 */
[----:B------:R1:W-:Y:S01]  /*11e40*/  STL [R1+0x13a4], R8 ;  /* 0x0013a40801007387 */ /* 0x0003e20000100800 */
[----:B0-----:R-:W-:Y:S02]  /*11e50*/  IMAD.MOV.U32 R10, RZ, RZ, R33 ;  /* 0x000000ffff0a7224 */ /* 0x001fe400078e0021 */
[----:B-1----:R-:W-:-:S03]  /*11e60*/  IMAD.MOV.U32 R8, RZ, RZ, R9 ;  /* 0x000000ffff087224 */ /* 0x002fc600078e0009 */
[----:B------:R-:W-:Y:S04]  /*11e70*/  STL [R1+0x1398], R10 ;  /* 0x0013980a01007387 */ /* 0x000fe80000100800 */
[----:B----4-:R-:W-:Y:S04]  /*11e80*/  STL [R1+0x13ac], R30 ;  /* 0x0013ac1e01007387 */ /* 0x010fe80000100800 */
[----:B------:R0:W-:Y:S04]  /*11e90*/  STL [R1+0x13a0], R8 ;  /* 0x0013a00801007387 */ /* 0x0001e80000100800 */
[----:B------:R1:W-:Y:S01]  /*11ea0*/  STL [R1+0x13b4], R6 ;  /* 0x0013b40601007387 */ /* 0x0003e20000100800 */
[----:B0-----:R-:W-:-:S02]  /*11eb0*/  IMAD.MOV.U32 R8, RZ, RZ, R31 ;  /* 0x000000ffff087224 */ /* 0x001fc400078e001f */
[----:B-1----:R-:W-:-:S03]  /*11ec0*/  IMAD.MOV.U32 R6, RZ, RZ, R7 ;  /* 0x000000ffff067224 */ /* 0x002fc600078e0007 */
[----:B------:R-:W-:Y:S04]  /*11ed0*/  STL [R1+0x13a8], R8 ;  /* 0x0013a80801007387 */ /* 0x000fe80000100800 */
[----:B---3--:R-:W-:Y:S04]  /*11ee0*/  STL [R1+0x13bc], R28 ;  /* 0x0013bc1c01007387 */ /* 0x008fe80000100800 */
[----:B------:R0:W-:Y:S04]  /*11ef0*/  STL [R1+0x13b0], R6 ;  /* 0x0013b00601007387 */ /* 0x0001e80000100800 */
[----:B------:R1:W-:Y:S01]  /*11f00*/  STL [R1+0x13c4], R4 ;  /* 0x0013c40401007387 */ /* 0x0003e20000100800 */
[----:B0-----:R-:W-:-:S02]  /*11f10*/  IMAD.MOV.U32 R6, RZ, RZ, R29 ;  /* 0x000000ffff067224 */ /* 0x001fc400078e001d */
[----:B-1----:R-:W-:-:S03]  /*11f20*/  IMAD.MOV.U32 R4, RZ, RZ, R5 ;  /* 0x000000ffff047224 */ /* 0x002fc600078e0005 */
[----:B------:R-:W-:Y:S04]  /*11f30*/  STL [R1+0x13b8], R6 ;  /* 0x0013b80601007387 */ /* 0x000fe80000100800 */
[----:B------:R-:W-:Y:S04]  /*11f40*/  STL [R1+0x13cc], R26 ;  /* 0x0013cc1a01007387 */ /* 0x000fe80000100800 */
[----:B------:R0:W-:Y:S04]  /*11f50*/  STL [R1+0x13c0], R4 ;  /* 0x0013c00401007387 */ /* 0x0001e80000100800 */
[----:B------:R1:W-:Y:S01]  /*11f60*/  STL [R1+0x13d4], R2 ;  /* 0x0013d40201007387 */ /* 0x0003e20000100800 */
[----:B0-----:R-:W-:-:S02]  /*11f70*/  IMAD.MOV.U32 R4, RZ, RZ, R27 ;  /* 0x000000ffff047224 */ /* 0x001fc400078e001b */
[----:B-1----:R-:W-:-:S03]  /*11f80*/  IMAD.MOV.U32 R2, RZ, RZ, R3 ;  /* 0x000000ffff027224 */ /* 0x002fc600078e0003 */
[----:B------:R-:W-:Y:S04]  /*11f90*/  STL [R1+0x13c8], R4 ;  /* 0x0013c80401007387 */ /* 0x000fe80000100800 */
[----:B------:R-:W-:Y:S04]  /*11fa0*/  STL [R1+0x13dc], R48 ;  /* 0x0013dc3001007387 */ /* 0x000fe80000100800 */
[----:B------:R0:W-:Y:S01]  /*11fb0*/  STL [R1+0x13d0], R2 ;  /* 0x0013d00201007387 */ /* 0x0001e20000100800 */
[----:B------:R-:W-:Y:S02]  /*11fc0*/  IMAD R6, R0, 0x3f, RZ ;  /* 0x0000003f00067824 */ /* 0x000fe400078e02ff */
[----:B0-----:R-:W-:-:S05]  /*11fd0*/  IMAD.MOV.U32 R2, RZ, RZ, R49 ;  /* 0x000000ffff027224 */ /* 0x001fca00078e0031 */
[----:B------:R0:W-:Y:S01]  /*11fe0*/  STL [R1+0x13d8], R2 ;  /* 0x0013d80201007387 */ /* 0x0001e20000100800 */
[----:B------:R-:W-:-:S03]  /*11ff0*/  MOV R4, R51 ;  /* 0x0000003300047202 */ /* 0x000fc60000000f00 */
[----:B------:R-:W-:Y:S04]  /*12000*/  STL [R1+0x13e4], R24 ;  /* 0x0013e41801007387 */ /* 0x000fe80000100800 */
[----:B------:R-:W-:Y:S01]  /*12010*/  STL [R1+0x13e0], R25 ;  /* 0x0013e01901007387 */ /* 0x000fe20000100800 */
[----:B0-----:R-:W-:-:S03]  /*12020*/  IMAD.WIDE R2, R6, 0x2, R54 ;  /* 0x0000000206027825 */ /* 0x001fc600078e0236 */
[----:B------:R-:W-:Y:S04]  /*12030*/  STL [R1+0x13ec], R50 ;  /* 0x0013ec3201007387 */ /* 0x000fe80000100800 */
[----:B------:R-:W-:Y:S04]  /*12040*/  STL [R1+0x13f4], R52 ;  /* 0x0013f43401007387 */ /* 0x000fe80000100800 */
[----:B------:R0:W-:Y:S04]  /*12050*/  STL [R1+0x13e8], R4 ;  /* 0x0013e80401007387 */ /* 0x0001e80000100800 */
[----:B------:R-:W-:Y:S01]  /*12060*/  STL [R1+0x13fc], R2 ;  /* 0x0013fc0201007387 */ /* 0x000fe20000100800 */
[----:B0-----:R-:W-:-:S05]  /*12070*/  IMAD.MOV.U32 R4, RZ, RZ, R53 ;  /* 0x000000ffff047224 */ /* 0x001fca00078e0035 */
[----:B------:R0:W-:Y:S01]  /*12080*/  STL [R1+0x13f0], R4 ;  /* 0x0013f00401007387 */ /* 0x0001e20000100800 */
[----:B------:R-:W-:-:S03]  /*12090*/  IMAD R10, R0, 0x3e, RZ ;  /* 0x0000003e000a7824 */ /* 0x000fc600078e02ff */
[----:B------:R1:W-:Y:S01]  /*120a0*/  STL [R1+0x13f8], R3 ;  /* 0x0013f80301007387 */ /* 0x0003e20000100800 */
[----:B------:R-:W-:-:S04]  /*120b0*/  IMAD.WIDE R8, R10, 0x2, R54 ;  /* 0x000000020a087825 */ /* 0x000fc800078e0236 */
[----:B0-----:R-:W-:-:S04]  /*120c0*/  IMAD.WIDE R4, R6, 0x2, R58 ;  /* 0x0000000206047825 */ /* 0x001fc800078e023a */
[----:B-1----:R-:W-:-:S04]  /*120d0*/  IMAD.WIDE R2, R6, 0x2, R56 ;  /* 0x0000000206027825 */ /* 0x002fc800078e0238 */
[----:B------:R-:W-:Y:S01]  /*120e0*/  IMAD.WIDE R6, R6, 0x2, R60 ;  /* 0x0000000206067825 */ /* 0x000fe200078e023c */
[----:B------:R-:W-:Y:S04]  /*120f0*/  STL [R1+0x1404], R2 ;  /* 0x0014040201007387 */ /* 0x000fe80000100800 */
[----:B------:R0:W-:Y:S01]  /*12100*/  STL [R1+0x1400], R3 ;  /* 0x0014000301007387 */ /* 0x0001e20000100800 */
[----:B------:R-:W-:-:S03]  /*12110*/  IMAD R11, R0, 0x3d, RZ ;  /* 0x0000003d000b7824 */ /* 0x000fc600078e02ff */
[----:B------:R-:W-:Y:S04]  /*12120*/  STL [R1+0x140c], R4 ;  /* 0x00140c0401007387 */ /* 0x000fe80000100800 */
[----:B------:R1:W-:Y:S01]  /*12130*/  STL [R1+0x1408], R5 ;  /* 0x0014080501007387 */ /* 0x0003e20000100800 */
[----:B0-----:R-:W-:-:S03]  /*12140*/  IMAD.WIDE R2, R10, 0x2, R56 ;  /* 0x000000020a027825 */ /* 0x001fc600078e0238 */
[----:B------:R-:W-:Y:S04]  /*12150*/  STL [R1+0x1414], R6 ;  /* 0x0014140601007387 */ /* 0x000fe80000100800 */
[----:B------:R0:W-:Y:S01]  /*12160*/  STL [R1+0x1410], R7 ;  /* 0x0014100701007387 */ /* 0x0001e20000100800 */
[----:B-1----:R-:W-:-:S03]  /*12170*/  IMAD.WIDE R4, R10, 0x2, R58 ;  /* 0x000000020a047825 */ /* 0x002fc600078e023a */
[----:B------:R-:W-:Y:S04]  /*12180*/  STL [R1+0x141c], R8 ;  /* 0x00141c0801007387 */ /* 0x000fe80000100800 */
[----:B------:R1:W-:Y:S01]  /*12190*/  STL [R1+0x1418], R9 ;  /* 0x0014180901007387 */ /* 0x0003e20000100800 */
[----:B0-----:R-:W-:-:S03]  /*121a0*/  IMAD.WIDE R6, R10, 0x2, R60 ;  /* 0x000000020a067825 */ /* 0x001fc600078e023c */
[----:B------:R-:W-:Y:S04]  /*121b0*/  STL [R1+0x1424], R2 ;  /* 0x0014240201007387 */ /* 0x000fe80000100800 */
[----:B------:R0:W-:Y:S01]  /*121c0*/  STL [R1+0x1420], R3 ;  /* 0x0014200301007387 */ /* 0x0001e20000100800 */
[----:B-1----:R-:W-:-:S03]  /*121d0*/  IMAD.WIDE R8, R11, 0x2, R54 ;  /* 0x000000020b087825 */ /* 0x002fc600078e0236 */
[----:B------:R-:W-:Y:S01]  /*121e0*/  STL [R1+0x142c], R4 ;  /* 0x00142c0401007387 */ /* 0x000fe20000100800 */
[----:B------:R-:W-:-:S03]  /*121f0*/  IMAD R10, R0, 0x3c, RZ ;  /* 0x0000003c000a7824 */ /* 0x000fc600078e02ff */
        /* <DEDUP_REMOVED lines=363> */
[----:B------:R-:W-:-:S03]  /*138b0*/  IMAD.SHL.U32 R10, R0, 0x20, RZ ;  /* 0x00000020000a7824 */ /* 0x000fc600078e00ff */
        /* <DEDUP_REMOVED lines=394> */
[----:B------:R1:W-:Y:S04]  /*15160*/  STL [R1+0x1b7c], R8 ;  /* 0x001b7c0801007387 */ /* 0x0003e80000100800 */
[----:B------:R-:W-:Y:S01]  /*15170*/  STL [R1+0x1b78], R9 ;  /* 0x001b780901007387 */ /* 0x000fe20000100800 */
[----:B0-----:R-:W-:-:S03]  /*15180*/  IMAD.WIDE R6, R11, 0x2, R60 ;  /* 0x000000020b067825 */ /* 0x001fc600078e023c */
[----:B------:R-:W-:Y:S01]  /*15190*/  STL [R1+0x1b84], R2 ;  /* 0x001b840201007387 */ /* 0x000fe20000100800 */
[----:B-1----:R-:W-:-:S03]  /*151a0*/  IMAD.SHL.U32 R8, R0, 0x2, RZ ;  /* 0x0000000200087824 */ /* 0x002fc600078e00ff */
[----:B------:R0:W-:Y:S04]  /*151b0*/  STL [R1+0x1b80], R3 ;  /* 0x001b800301007387 */ /* 0x0001e80000100800 */
        /* <DEDUP_REMOVED lines=9> */
[----:B------:R-:W-:Y:S01]  /*15250*/  STL [R1+0x1ba4], R4 ;  /* 0x001ba40401007387 */ /* 0x000fe20000100800 */
[----:B------:R-:W-:-:S03]  /*15260*/  IMAD.WIDE R8, R8, 0x2, R60 ;  /* 0x0000000208087825 */ /* 0x000fc600078e023c */
[----:B------:R0:W-:Y:S01]  /*15270*/  STL [R1+0x1ba0], R5 ;  /* 0x001ba00501007387 */ /* 0x0001e20000100800 */
[----:B-1----:R-:W-:-:S03]  /*15280*/  IMAD.WIDE R2, R0, 0x2, R54 ;  /* 0x0000000200027825 */ /* 0x002fc600078e0236 */
[----:B------:R-:W-:Y:S04]  /*15290*/  STL [R1+0x1bac], R6 ;  /* 0x001bac0601007387 */ /* 0x000fe80000100800 */
[----:B------:R1:W-:Y:S01]  /*152a0*/  STL [R1+0x1ba8], R7 ;  /* 0x001ba80701007387 */ /* 0x0003e20000100800 */
[----:B0-----:R-:W-:-:S03]  /*152b0*/  IMAD.WIDE R4, R0, 0x2, R56 ;  /* 0x0000000200047825 */ /* 0x001fc600078e0238 */
[----:B------:R-:W-:Y:S04]  /*152c0*/  STL [R1+0x1bb4], R8 ;  /* 0x001bb40801007387 */ /* 0x000fe80000100800 */
[----:B------:R-:W-:Y:S01]  /*152d0*/  STL [R1+0x1bb0], R9 ;  /* 0x001bb00901007387 */ /* 0x000fe20000100800 */
[----:B-1----:R-:W-:-:S03]  /*152e0*/  IMAD.WIDE R6, R0, 0x2, R58 ;  /* 0x0000000200067825 */ /* 0x002fc600078e023a */
[----:B------:R-:W-:Y:S04]  /*152f0*/  STL [R1+0x1bbc], R2 ;  /* 0x001bbc0201007387 */ /* 0x000fe80000100800 */
[----:B------:R0:W-:Y:S04]  /*15300*/  STL [R1+0x1bb8], R3 ;  /* 0x001bb80301007387 */ /* 0x0001e80000100800 */
[----:B------:R-:W-:Y:S04]  /*15310*/  STL [R1+0x1bc4], R4 ;  /* 0x001bc40401007387 */ /* 0x000fe80000100800 */
[----:B------:R-:W-:Y:S01]  /*15320*/  STL [R1+0x1bc0], R5 ;  /* 0x001bc00501007387 */ /* 0x000fe20000100800 */
[----:B0-----:R-:W-:-:S03]  /*15330*/  IMAD.WIDE R2, R0, 0x2, R60 ;  /* 0x0000000200027825 */ /* 0x001fc600078e023c */
[----:B------:R-:W-:Y:S04]  /*15340*/  STL [R1+0x1bcc], R6 ;  /* 0x001bcc0601007387 */ /* 0x000fe80000100800 */
[----:B------:R-:W-:Y:S04]  /*15350*/  STL [R1+0x1bc8], R7 ;  /* 0x001bc80701007387 */ /* 0x000fe80000100800 */
[----:B------:R-:W-:Y:S04]  /*15360*/  STL [R1+0x1bd4], R2 ;  /* 0x001bd40201007387 */ /* 0x000fe80000100800 */
[----:B------:R0:W-:Y:S04]  /*15370*/  STL [R1+0x1bd0], R3 ;  /* 0x001bd00301007387 */ /* 0x0001e80000100800 */
[----:B------:R1:W-:Y:S04]  /*15380*/  STL [R1+0xde0], RZ ;  /* 0x000de0ff01007387 */ /* 0x0003e80000100800 */
        /* <DEDUP_REMOVED lines=417> */
[----:B------:R1:W-:Y:S01]  /*16da0*/  STL [R1+0x964], RZ ;  /* 0x000964ff01007387 */ /* 0x0003e20000100800 */
[----:B------:R-:W2:Y:S03]  /*16db0*/  S2R R61, SR_TID.X ;  /* 0x00000000003d7919 */ /* 0x000ea60000002100 */
        /* <DEDUP_REMOVED lines=29> */
[----:B--2---:R-:W-:-:S03]  /*16f90*/  LOP3.LUT R61, R61, 0x1f, RZ, 0xc0, !PT ;  /* 0x0000001f3d3d7812 */ /* 0x004fc600078ec0ff */
[----:B------:R1:W-:Y:S04]  /*16fa0*/  STL [R1+0x23c], RZ ;  /* 0x00023cff01007387 */ /* 0x0003e80000100800 */
[----:B------:R1:W-:Y:S04]  /*16fb0*/  STL [R1+0xd50], RZ ;  /* 0x000d50ff01007387 */ /* 0x0003e80000100800 */
[----:B------:R1:W-:Y:S04]  /*16fc0*/  STL [R1+0xd54], RZ ;  /* 0x000d54ff01007387 */ /* 0x0003e80000100800 */
[----:B------:R1:W-:Y:S04]  /*16fd0*/  STL [R1+0xd58], RZ ;  /* 0x000d58ff01007387 */ /* 0x0003e80000100800 */
[----:B------:R1:W-:Y:S01]  /*16fe0*/  STL [R1+0xd5c], RZ ;  /* 0x000d5cff01007387 */ /* 0x0003e20000100800 */
[----:B0-----:R-:W-:-:S02]  /*16ff0*/  IMAD.SHL.U32 R3, R61, 0x2, RZ ;  /* 0x000000023d037824 */ /* 0x001fc400078e00ff */
[----:B------:R-:W0:Y:S01]  /*17000*/  LDC R61, c[0x0][0x3ac] ;  /* 0x0000eb00ff3d7b82 */ /* 0x000e220000000800 */
        /* <DEDUP_REMOVED lines=25> */
[----:B0-----:R-:W-:-:S03]  /*171a0*/  IMAD.SHL.U32 R2, R61, 0x40, RZ ;  /* 0x000000403d027824 */ /* 0x001fc600078e00ff */
[----:B------:R1:W-:Y:S04]  /*171b0*/  STL [R1+0x7c4], RZ ;  /* 0x0007c4ff01007387 */ /* 0x0003e80000100800 */
[----:B------:R1:W-:Y:S04]  /*171c0*/  STL [R1+0x7c8], RZ ;  /* 0x0007c8ff01007387 */ /* 0x0003e80000100800 */
[----:B------:R1:W-:Y:S04]  /*171d0*/  STL [R1+0x7cc], RZ ;  /* 0x0007ccff01007387 */ /* 0x0003e80000100800 */
[----:B------:R1:W-:Y:S04]  /*171e0*/  STL [R1+0x7d0], RZ ;  /* 0x0007d0ff01007387 */ /* 0x0003e80000100800 */
[----:B------:R1:W-:Y:S01]  /*171f0*/  STL [R1+0x7d4], RZ ;  /* 0x0007d4ff01007387 */ /* 0x0003e20000100800 */
[----:B------:R-:W0:Y:S03]  /*17200*/  S2R R61, SR_TID.X ;  /* 0x00000000003d7919 */ /* 0x000e260000002100 */
        /* <DEDUP_REMOVED lines=29> */
[----:B0-----:R-:W-:-:S03]  /*173e0*/  LOP3.LUT R60, R61, 0x7, RZ, 0xc0, !PT ;  /* 0x000000073d3c7812 */ /* 0x001fc600078ec0ff */
[----:B------:R1:W-:Y:S04]  /*173f0*/  STL [R1+0x838], RZ ;  /* 0x000838ff01007387 */ /* 0x0003e80000100800 */
[----:B------:R1:W-:Y:S01]  /*17400*/  STL [R1+0x83c], RZ ;  /* 0x00083cff01007387 */ /* 0x0003e20000100800 */
[C---:B--2---:R-:W-:Y:S02]  /*17410*/  IMAD.SHL.U32 R58, R59.reuse, 0x2, RZ ;  /* 0x000000023b3a7824 */ /* 0x044fe400078e00ff */
[----:B------:R-:W-:Y:S02]  /*17420*/  IMAD R61, R60, 0x110, RZ ;  /* 0x000001103c3d7824 */ /* 0x000fe400078e02ff */
[----:B------:R-:W-:Y:S02]  /*17430*/  IMAD.SHL.U32 R4, R0, 0x40, RZ ;  /* 0x0000004000047824 */ /* 0x000fe400078e00ff */
[----:B------:R-:W-:Y:S01]  /*17440*/  IMAD R60, R60, 0x90, RZ ;  /* 0x000000903c3c7824 */ /* 0x000fe200078e02ff */
[----:B------:R-:W-:Y:S01]  /*17450*/  SHF.R.S32.HI R0, RZ, 0x1f, R2 ;  /* 0x0000001fff007819 */ /* 0x000fe20000011402 */
[----:B------:R-:W-:Y:S01]  /*17460*/  IMAD.SHL.U32 R59, R59, 0x80, RZ ;  /* 0x000000803b3b7824 */ /* 0x000fe200078e00ff */
[----:B------:R-:W-:-:S02]  /*17470*/  LOP3.LUT R61, R61, 0x10, R58, 0x78, !PT ;  /* 0x000000103d3d7812 */ /* 0x000fc400078e783a */
[----:B------:R-:W-:Y:S01]  /*17480*/  SHF.R.S32.HI R5, RZ, 0x1f, R4 ;  /* 0x0000001fff057819 */ /* 0x000fe20000011404 */
[----:B------:R-:W-:Y:S01]  /*17490*/  USHF.R.S32.HI UR6, URZ, 0x1f, UR4 ;  /* 0x0000001fff067899 */ /* 0x000fe20008011404 */
[----:B------:R-:W-:Y:S02]  /*174a0*/  LOP3.LUT R60, R60, 0x30, R58, 0x78, !PT ;  /* 0x000000303c3c7812 */ /* 0x000fe400078e783a */
[----:B------:R-:W-:Y:S02]  /*174b0*/  SHF.L.U64.HI R0, R2, 0x1, R0 ;  /* 0x0000000102007819 */ /* 0x000fe40000010200 */
[----:B------:R-:W-:Y:S02]  /*174c0*/  LOP3.LUT R61, R61, 0x800, R59, 0xf8, !PT ;  /* 0x000008003d3d7812 */ /* 0x000fe400078ef83b */
[----:B------:R-:W-:Y:S01]  /*174d0*/  SHF.L.U64.HI R2, R4, 0x1, R5 ;  /* 0x0000000104027819 */ /* 0x000fe20000010205 */
[----:B------:R-:W-:Y:S01]  /*174e0*/  ULEA.HI UR6, UR6, UR4, URZ, 0x6 ;  /* 0x0000000406067291 */ /* 0x000fe2000f8f30ff */
[----:B------:R-:W-:-:S02]  /*174f0*/  LOP3.LUT R4, R3, 0x10, RZ, 0x3c, !PT ;  /* 0x0000001003047812 */ /* 0x000fc400078e3cff */
[C---:B------:R-:W-:Y:S02]  /*17500*/  LOP3.LUT R6, R3.reuse, 0x20, RZ, 0x3c, !PT ;  /* 0x0000002003067812 */ /* 0x040fe400078e3cff */
[----:B------:R-:W-:Y:S02]  /*17510*/  LOP3.LUT R5, R3, 0x30, RZ, 0x3c, !PT ;  /* 0x0000003003057812 */ /* 0x000fe400078e3cff */
[----:B------:R-:W-:Y:S02]  /*17520*/  LOP3.LUT R4, R60, 0x40, RZ, 0x3c, !PT ;  /* 0x000000403c047812 */ /* 0x000fe400078e3cff */
[C---:B------:R-:W-:Y:S02]  /*17530*/  LOP3.LUT R6, R61.reuse, 0x20, RZ, 0x3c, !PT ;  /* 0x000000203d067812 */ /* 0x040fe400078e3cff */
[C---:B------:R-:W-:Y:S02]  /*17540*/  LOP3.LUT R5, R61.reuse, 0x40, RZ, 0x3c, !PT ;  /* 0x000000403d057812 */ /* 0x040fe400078e3cff */
[----:B------:R-:W-:Y:S01]  /*17550*/  LOP3.LUT R4, R61, 0x60, RZ, 0x3c, !PT ;  /* 0x000000603d047812 */ /* 0x000fe200078e3cff */
[----:B-1----:R-:W-:-:S12]  /*17560*/  USHF.R.S32.HI UR6, URZ, 0x6, UR6 ;  /* 0x00000006ff067899 */ /* 0x002fd80008011406 */
.L_x_1:
[----:B------:R-:W2:Y:S01]  /*17570*/  LDL.64 R4, [R1+0xb40] ;  /* 0x000b400001047983 */ /* 0x000ea20000100a00 */
[----:B-----5:R-:W0:Y:S03]  /*17580*/  LDC R29, c[0x0][0x3a0] ;  /* 0x0000e800ff1d7b82 */ /* 0x020e260000000800 */
[----:B--2---:R1:W-:Y:S04]  /*17590*/  STL [R1+0x3980], R5 ;  /* 0x0039800501007387 */ /* 0x0043e80000100800 */
[----:B-1----:R-:W0:Y:S04]  /*175a0*/  LDL R5, [R1+0xde0] ;  /* 0x000de00001057983 */ /* 0x002e280000100800 */
        /* <DEDUP_REMOVED lines=176> */
[----:B------:R-:W-:Y:S01]  /*180b0*/  STL [R1+0x36bc], R7 ;  /* 0x0036bc0701007387 */ /* 0x000fe20000100800 */
[----:B0-----:R-:W-:-:S03]  /*180c0*/  IMAD R29, R5, -0x40, R29 ;  /* 0xffffffc0051d7824 */ /* 0x001fc600078e021d */
[----:B------:R-:W-:Y:S04]  /*180d0*/  STL [R1+0x36b8], R6 ;  /* 0x0036b80601007387 */ /* 0x000fe80000100800 */
[----:B------:R-:W-:Y:S04]  /*180e0*/  STL [R1+0x1f58], R2 ;  /* 0x001f580201007387 */ /* 0x000fe80000100800 */
[----:B------:R0:W-:Y:S04]  /*180f0*/  STL [R1+0x1de0], R0 ;  /* 0x001de00001007387 */ /* 0x0001e80000100800 */
[----:B0-----:R-:W2:Y:S04]  /*18100*/  LDL.LU R0, [R1+0x1410] ;  /* 0x0014100001007983 */ /* 0x001ea80000300800 */
[----:B------:R-:W3:Y:S01]  /*18110*/  LDL.LU R5, [R1+0x3980] ;  /* 0x0039800001057983 */ /* 0x000ee20000300800 */
[----:B------:R-:W-:-:S02]  /*18120*/  ISETP.GT.AND P0, PT, R29, RZ, PT ;  /* 0x000000ff1d00720c */ /* 0x000fc40003f04270 */
[----:B------:R-:W-:Y:S02]  /*18130*/  PRMT R30, RZ, 0x7610, R30 ;  /* 0x00007610ff1e7816 */ /* 0x000fe4000000001e */
[----:B------:R-:W-:Y:S02]  /*18140*/  PRMT R61, RZ, 0x7610, R61 ;  /* 0x00007610ff3d7816 */ /* 0x000fe4000000003d */
[----:B------:R-:W-:-:S07]  /*18150*/  ISETP.GT.AND P1, PT, R29, 0x1, PT ;  /* 0x000000011d00780c */ /* 0x000fce0003f24270 */
[----:B---3--:R-:W3:Y:S04]  /*18160*/  @P0 LDG.E.U16 R30, desc[UR8][R4.64] ;  /* 0x00000008041e0981 */ /* 0x008ee8000c1e1500 */
[----:B---3--:R0:W-:Y:S04]  /*18170*/  STL [R1+0x340], R30 ;  /* 0x0003401e01007387 */ /* 0x0081e80000100800 */
[----:B0-----:R-:W3:Y:S04]  /*18180*/  LDL.LU R30, [R1+0x397c] ;  /* 0x00397c00011e7983 */ /* 0x001ee80000300800 */
[----:B------:R-:W4:Y:S01]  /*18190*/  LDL.64 R4, [R1+0xb38] ;  /* 0x000b380001047983 */ /* 0x000f220000100a00 */
[----:B---3--:R-:W-:-:S03]  /*181a0*/  PRMT R30, RZ, 0x7610, R30 ;  /* 0x00007610ff1e7816 */ /* 0x008fc6000000001e */
[----:B----4-:R-:W3:Y:S04]  /*181b0*/  @P0 LDG.E.U16 R61, desc[UR8][R4.64] ;  /* 0x00000008043d0981 */ /* 0x010ee8000c1e1500 */
        /* <DEDUP_REMOVED lines=12> */
[----:B------:R-:W4:Y:S04]  /*18280*/  LDL R4, [R1+0x1bd0] ;  /* 0x001bd00001047983 */ /* 0x000f280000100800 */
[----:B------:R-:W4:Y:S01]  /*18290*/  LDL R5, [R1+0x1bd4] ;  /* 0x001bd40001057983 */ /* 0x000f220000100800 */
[----:B------:R-:W-:-:S02]  /*182a0*/  ISETP.GT.AND P0, PT, R29, 0x2, PT ;  /* 0x000000021d00780c */ /* 0x000fc40003f04270 */
[----:B---3--:R-:W-:Y:S02]  /*182b0*/  PRMT R61, RZ, 0x7610, R61 ;  /* 0x00007610ff3d7816 */ /* 0x008fe4000000003d */
[----:B----4-:R-:W-:-:S04]  /*182c0*/  @P1 LOP3.LUT R5, R5, R4, RZ, 0x3c, !PT ;  /* 0x0000000405051212 */ /* 0x010fc800078e3cff */
[----:B------:R-:W-:-:S04]  /*182d0*/  @P1 LOP3.LUT R4, R5, R4, RZ, 0x3c, !PT ;  /* 0x0000000405041212 */ /* 0x000fc800078e3cff */
[----:B------:R-:W-:-:S05]  /*182e0*/  @P1 LOP3.LUT R5, R5, R4, RZ, 0x3c, !PT ;  /* 0x0000000405051212 */ /* 0x000fca00078e3cff */
[----:B------:R-:W3:Y:S04]  /*182f0*/  @P1 LDG.E.U16 R30, desc[UR8][R4.64] ;  /* 0x00000008041e1981 */ /* 0x000ee8000c1e1500 */
[----:B---3--:R0:W-:Y:S04]  /*18300*/  STL [R1+0x330], R30 ;  /* 0x0003301e01007387 */ /* 0x0081e80000100800 */
[----:B0-----:R-:W3:Y:S04]  /*18310*/  LDL.LU R30, [R1+0x396c] ;  /* 0x00396c00011e7983 */ /* 0x001ee80000300800 */
[----:B------:R-:W4:Y:S04]  /*18320*/  LDL R4, [R1+0x1bc8] ;  /* 0x001bc80001047983 */ /* 0x000f280000100800 */
[----:B------:R-:W4:Y:S01]  /*18330*/  LDL R5, [R1+0x1bcc] ;  /* 0x001bcc0001057983 */ /* 0x000f220000100800 */
[----:B---3--:R-:W-:-:S02]  /*18340*/  PRMT R30, RZ, 0x7610, R30 ;  /* 0x00007610ff1e7816 */ /* 0x008fc4000000001e */
        /* <DEDUP_REMOVED lines=1090> */
[----:B------:R-:W-:-:S02]  /*1c770*/  PRMT R60, RZ, 0x7610, R60 ;  /* 0x00007610ff3c7816 */ /* 0x000fc4000000003c */
[----:B----4-:R-:W-:-:S04]  /*1c780*/  @P0 LOP3.LUT R5, R5, R4, RZ, 0x3c, !PT ;  /* 0x0000000405050212 */ /* 0x010fc800078e3cff */
[----:B------:R-:W-:-:S04]  /*1c790*/  @P0 LOP3.LUT R4, R5, R4, RZ, 0x3c, !PT ;  /* 0x0000000405040212 */ /* 0x000fc800078e3cff */
[----:B------:R-:W-:-:S05]  /*1c7a0*/  @P0 LOP3.LUT R5, R5, R4, RZ, 0x3c, !PT ;  /* 0x0000000405050212 */ /* 0x000fca00078e3cff */
[----:B------:R-:W4:Y:S04]  /*1c7b0*/  @P0 LDG.E.U16 R61, desc[UR8][R4.64] ;  /* 0x00000008043d0981 */ /* 0x000f28000c1e1500 */
[----:B----4-:R0:W-:Y:S04]  /*1c7c0*/  STL [R1+0xa4], R61 ;  /* 0x0000a43d01007387 */ /* 0x0101e80000100800 */
[----:B0-----:R-:W4:Y:S04]  /*1c7d0*/  LDL.LU R61, [R1+0x3790] ;  /* 0x00379000013d7983 */ /* 0x001f280000300800 */
[----:B------:R-:W2:Y:S04]  /*1c7e0*/  LDL R4, [R1+0x1810] ;  /* 0x0018100001047983 */ /* 0x000ea80000100800 */
[----:B------:R-:W2:Y:S01]  /*1c7f0*/  LDL R5, [R1+0x1814] ;  /* 0x0018140001057983 */ /* 0x000ea20000100800 */
[----:B------:R-:W-:-:S02]  /*1c800*/  PRMT R59, RZ, 0x7610, R59 ;  /* 0x00007610ff3b7816 */ /* 0x000fc4000000003b */
[----:B------:R-:W-:Y:S02]  /*1c810*/  PRMT R58, RZ, 0x7610, R58 ;  /* 0x00007610ff3a7816 */ /* 0x000fe4000000003a */
[----:B------:R-:W-:Y:S02]  /*1c820*/  PRMT R57, RZ, 0x7610, R57 ;  /* 0x00007610ff397816 */ /* 0x000fe40000000039 */
[----:B------:R-:W-:Y:S02]  /*1c830*/  ISETP.GT.AND P0, PT, R29, 0x20, PT ;  /* 0x000000201d00780c */ /* 0x000fe40003f04270 */
[----:B--2---:R-:W-:-:S04]  /*1c840*/  @P1 LOP3.LUT R5, R5, R4, RZ, 0x3c, !PT ;  /* 0x0000000405051212 */ /* 0x004fc800078e3cff */
[----:B------:R-:W-:-:S04]  /*1c850*/  @P1 LOP3.LUT R4, R5, R4, RZ, 0x3c, !PT ;  /* 0x0000000405041212 */ /* 0x000fc800078e3cff */
[----:B------:R-:W-:-:S05]  /*1c860*/  @P1 LOP3.LUT R5, R5, R4, RZ, 0x3c, !PT ;  /* 0x0000000405051212 */ /* 0x000fca00078e3cff */
[----:B------:R-:W2:Y:S04]  /*1c870*/  @P1 LDG.E.U16 R60, desc[UR8][R4.64] ;  /* 0x00000008043c1981 */ /* 0x000ea8000c1e1500 */
[----:B--2---:R0:W-:Y:S04]  /*1c880*/  STL [R1+0x390], R60 ;  /* 0x0003903c01007387 */ /* 0x0041e80000100800 */
[----:B0-----:R-:W2:Y:S04]  /*1c890*/  LDL.LU R60, [R1+0x378c] ;  /* 0x00378c00013c7983 */ /* 0x001ea80000300800 */
[----:B------:R-:W2:Y:S04]  /*1c8a0*/  LDL R4, [R1+0x1808] ;  /* 0x0018080001047983 */ /* 0x000ea80000100800 */
[----:B------:R-:W2:Y:S02]  /*1c8b0*/  LDL R5, [R1+0x180c] ;  /* 0x00180c0001057983 */ /* 0x000ea40000100800 */
        /* <DEDUP_REMOVED lines=15> */
[----:B------:R-:W2:Y:S01]  /*1c9b0*/  LDL R5, [R1+0x17fc] ;  /* 0x0017fc0001057983 */ /* 0x000ea20000100800 */
[----:B------:R-:W-:-:S02]  /*1c9c0*/  PRMT R56, RZ, 0x7610, R56 ;  /* 0x00007610ff387816 */ /* 0x000fc40000000038 */
        /* <DEDUP_REMOVED lines=410> */
[----:B------:R-:W3:Y:S04]  /*1e370*/  LDL R4, [R1+0x1690] ;  /* 0x0016900001047983 */ /* 0x000ee80000100800 */
[----:B------:R-:W3:Y:S01]  /*1e380*/  LDL R5, [R1+0x1694] ;  /* 0x0016940001057983 */ /* 0x000ee20000100800 */
[----:B------:R-:W-:-:S03]  /*1e390*/  PRMT R12, RZ, 0x7610, R12 ;  /* 0x00007610ff0c7816 */ /* 0x000fc6000000000c */
[----:B--2---:R-:W-:Y:S01]  /*1e3a0*/  STL [R1+0x3644], R2 ;  /* 0x0036440201007387 */ /* 0x004fe20000100800 */
[----:B---3--:R-:W-:-:S04]  /*1e3b0*/  @P1 LOP3.LUT R5, R5, R4, RZ, 0x3c, !PT ;  /* 0x0000000405051212 */ /* 0x008fc800078e3cff */
[----:B------:R-:W-:-:S04]  /*1e3c0*/  @P1 LOP3.LUT R4, R5, R4, RZ, 0x3c, !PT ;  /* 0x0000000405041212 */ /* 0x000fc800078e3cff */
[----:B------:R-:W-:-:S05]  /*1e3d0*/  @P1 LOP3.LUT R5, R5, R4, RZ, 0x3c, !PT ;  /* 0x0000000405051212 */ /* 0x000fca00078e3cff */
[----:B------:R-:W2:Y:S04]  /*1e3e0*/  @P1 LDG.E.U16 R12, desc[UR8][R4.64] ;  /* 0x00000008040c1981 */ /* 0x000ea8000c1e1500 */
[----:B--2---:R0:W-:Y:S04]  /*1e3f0*/  STL [R1+0x360], R12 ;  /* 0x0003600c01007387 */ /* 0x0041e80000100800 */
[----:B0-----:R-:W2:Y:S04]  /*1e400*/  LDL.LU R12, [R1+0x36d0] ;  /* 0x0036d000010c7983 */ /* 0x001ea80000300800 */
[----:B------:R-:W3:Y:S04]  /*1e410*/  LDL R4, [R1+0x1688] ;  /* 0x0016880001047983 */ /* 0x000ee80000100800 */
[----:B------:R-:W3:Y:S01]  /*1e420*/  LDL R5, [R1+0x168c] ;  /* 0x00168c0001057983 */ /* 0x000ee20000100800 */
[----:B------:R-:W-:-:S02]  /*1e430*/  PRMT R11, RZ, 0x7610, R11 ;  /* 0x00007610ff0b7816 */ /* 0x000fc4000000000b */
[----:B---3--:R-:W-:-:S04]  /*1e440*/  @P1 LOP3.LUT R5, R5, R4, RZ, 0x3c, !PT ;  /* 0x0000000405051212 */ /* 0x008fc800078e3cff */
[----:B------:R-:W-:-:S04]  /*1e450*/  @P1 LOP3.LUT R4, R5, R4, RZ, 0x3c, !PT ;  /* 0x0000000405041212 */ /* 0x000fc800078e3cff */
[----:B------:R-:W-:-:S05]  /*1e460*/  @P1 LOP3.LUT R5, R5, R4, RZ, 0x3c, !PT ;  /* 0x0000000405051212 */ /* 0x000fca00078e3cff */
[----:B------:R-:W3:Y:S04]  /*1e470*/  @P1 LDG.E.U16 R11, desc[UR8][R4.64] ;  /* 0x00000008040b1981 */ /* 0x000ee8000c1e1500 */
[----:B---3--:R0:W-:Y:S04]  /*1e480*/  STL [R1+0x35c], R11 ;  /* 0x00035c0b01007387 */ /* 0x0081e80000100800 */
[----:B0-----:R-:W3:Y:S04]  /*1e490*/  LDL.LU R11, [R1+0x36cc] ;  /* 0x0036cc00010b7983 */ /* 0x001ee80000300800 */
        /* <DEDUP_REMOVED lines=35> */
[----:B------:R-:W3:Y:S04]  /*1e6d0*/  LDL R4, [R1+0x1660] ;  /* 0x0016600001047983 */ /* 0x000ee80000100800 */
[----:B------:R-:W3:Y:S01]  /*1e6e0*/  LDL R5, [R1+0x1664] ;  /* 0x0016640001057983 */ /* 0x000ee20000100800 */
[----:B------:R-:W-:-:S03]  /*1e6f0*/  PRMT R7, RZ, 0x7610, R7 ;  /* 0x00007610ff077816 */ /* 0x000fc60000000007 */
[----:B--2---:R0:W-:Y:S04]  /*1e700*/  STL [R1+0xc], R30 ;  /* 0x00000c1e01007387 */ /* 0x0041e80000100800 */
[----:B0-----:R-:W2:Y:S01]  /*1e710*/  LDL R30, [R1+0x1644] ;  /* 0x00164400011e7983 */ /* 0x001ea20000100800 */
        /* <DEDUP_REMOVED lines=25> */
[----:B----4-:R-:W-:-:S03]  /*1e8b0*/  PRMT R61, RZ, 0x7610, R61 ;  /* 0x00007610ff3d7816 */ /* 0x010fc6000000003d */
[----:B--2---:R-:W-:Y:S01]  /*1e8c0*/  STL [R1+0x369c], R2 ;  /* 0x00369c0201007387 */ /* 0x004fe20000100800 */
[----:B---3--:R-:W-:-:S04]  /*1e8d0*/  @P1 LOP3.LUT R5, R5, R4, RZ, 0x3c, !PT ;  /* 0x0000000405051212 */ /* 0x008fc800078e3cff */
[----:B------:R-:W-:-:S04]  /*1e8e0*/  @P1 LOP3.LUT R4, R5, R4, RZ, 0x3c, !PT ;  /* 0x0000000405041212 */ /* 0x000fc800078e3cff */
[----:B------:R-:W-:-:S05]  /*1e8f0*/  @P1 LOP3.LUT R5, R5, R4, RZ, 0x3c, !PT ;  /* 0x0000000405051212 */ /* 0x000fca00078e3cff */
[----:B------:R0:W2:Y:S04]  /*1e900*/  @P1 LDG.E.U16 R61, desc[UR8][R4.64] ;  /* 0x00000008043d1981 */ /* 0x0000a8000c1e1500 */
[----:B------:R-:W3:Y:S01]  /*1e910*/  LDL R5, [R1+0x1640] ;  /* 0x0016400001057983 */ /* 0x000ee20000100800 */
[----:B------:R-:W-:Y:S01]  /*1e920*/  PRMT R60, RZ, 0x7610, R60 ;  /* 0x00007610ff3c7816 */ /* 0x000fe2000000003c */
[----:B0-----:R-:W-:Y:S02]  /*1e930*/  @P1 IMAD.MOV.U32 R4, RZ, RZ, R30 ;  /* 0x000000ffff041224 */ /* 0x001fe400078e001e */
[----:B--2---:R0:W-:Y:S01]  /*1e940*/  STL [R1+0x36a0], R61 ;  /* 0x0036a03d01007387 */ /* 0x0041e20000100800 */
[----:B------:R-:W-:-:S03]  /*1e950*/  PRMT R59, RZ, 0x7610, R59 ;  /* 0x00007610ff3b7816 */ /* 0x000fc6000000003b */
[----:B------:R-:W2:Y:S04]  /*1e960*/  LDL R30, [R1+0x1624] ;  /* 0x00162400011e7983 */ /* 0x000ea80000100800 */
[----:B---3--:R1:W3:Y:S04]  /*1e970*/  @P1 LDG.E.U16 R60, desc[UR8][R4.64] ;  /* 0x00000008043c1981 */ /* 0x0082e8000c1e1500 */
[----:B0-----:R-:W4:Y:S04]  /*1e980*/  LDL R61, [R1+0x1634] ;  /* 0x00163400013d7983 */ /* 0x001f280000100800 */
[----:B------:R-:W1:Y:S04]  /*1e990*/  LDL R4, [R1+0x1638] ;  /* 0x0016380001047983 */ /* 0x000e680000100800 */
[----:B------:R-:W1:Y:S01]  /*1e9a0*/  LDL R5, [R1+0x163c] ;  /* 0x00163c0001057983 */ /* 0x000e620000100800 */
[----:B------:R-:W-:-:S02]  /*1e9b0*/  ISETP.GT.AND P0, PT, R29, 0x2e, PT ;  /* 0x0000002e1d00780c */ /* 0x000fc40003f04270 */
[----:B-1----:R-:W-:-:S04]  /*1e9c0*/  @P1 LOP3.LUT R5, R5, R4, RZ, 0x3c, !PT ;  /* 0x0000000405051212 */ /* 0x002fc800078e3cff */
[----:B------:R-:W-:-:S04]  /*1e9d0*/  @P1 LOP3.LUT R4, R5, R4, RZ, 0x3c, !PT ;  /* 0x0000000405041212 */ /* 0x000fc800078e3cff */
[----:B------:R-:W-:Y:S01]  /*1e9e0*/  @P1 LOP3.LUT R5, R5, R4, RZ, 0x3c, !PT ;  /* 0x0000000405051212 */ /* 0x000fe200078e3cff */
[----:B---3--:R-:W-:Y:S04]  /*1e9f0*/  STL [R1+0x36a4], R60 ;  /* 0x0036a43c01007387 */ /* 0x008fe80000100800 */
[----:B------:R4:W3:Y:S04]  /*1ea00*/  @P1 LDG.E.U16 R59, desc[UR8][R4.64] ;  /* 0x00000008043b1981 */ /* 0x0008e8000c1e1500 */
[----:B------:R-:W2:Y:S01]  /*1ea10*/  LDL R5, [R1+0x1630] ;  /* 0x0016300001057983 */ /* 0x000ea20000100800 */
[----:B------:R-:W-:Y:S01]  /*1ea20*/  PRMT R58, RZ, 0x7610, R58 ;  /* 0x00007610ff3a7816 */ /* 0x000fe2000000003a */
[----:B----4-:R-:W-:-:S02]  /*1ea30*/  @P0 IMAD.MOV.U32 R4, RZ, RZ, R61 ;  /* 0x000000ffff040224 */ /* 0x010fc400078e003d */
[----:B---3--:R0:W-:Y:S01]  /*1ea40*/  STL [R1+0x36a8], R59 ;  /* 0x0036a83b01007387 */ /* 0x0081e20000100800 */
[----:B------:R-:W-:-:S03]  /*1ea50*/  PRMT R57, RZ, 0x7610, R57 ;  /* 0x00007610ff397816 */ /* 0x000fc60000000039 */
[----:B------:R-:W3:Y:S04]  /*1ea60*/  LDL R61, [R1+0x161c] ;  /* 0x00161c00013d7983 */ /* 0x000ee80000100800 */
[----:B--2---:R1:W2:Y:S04]  /*1ea70*/  @P0 LDG.E.U16 R58, desc[UR8][R4.64] ;  /* 0x00000008043a0981 */ /* 0x0042a8000c1e1500 */
[----:B0-----:R-:W4:Y:S04]  /*1ea80*/  LDL R59, [R1+0x1614] ;  /* 0x00161400013b7983 */ /* 0x001f280000100800 */
[----:B------:R-:W1:Y:S04]  /*1ea90*/  LDL R4, [R1+0x1628] ;  /* 0x0016280001047983 */ /* 0x000e680000100800 */
[----:B------:R-:W1:Y:S02]  /*1eaa0*/  LDL R5, [R1+0x162c] ;  /* 0x00162c0001057983 */ /* 0x000e640000100800 */
[----:B-1----:R-:W-:-:S04]  /*1eab0*/  @P0 LOP3.LUT R5, R5, R4, RZ, 0x3c, !PT ;  /* 0x0000000405050212 */ /* 0x002fc800078e3cff */
[----:B------:R-:W-:-:S04]  /*1eac0*/  @P0 LOP3.LUT R4, R5, R4, RZ, 0x3c, !PT ;  /* 0x0000000405040212 */ /* 0x000fc800078e3cff */
[----:B------:R-:W-:Y:S01]  /*1ead0*/  @P0 LOP3.LUT R5, R5, R4, RZ, 0x3c, !PT ;  /* 0x0000000405050212 */ /* 0x000fe200078e3cff */
[----:B--2---:R0:W-:Y:S04]  /*1eae0*/  STL [R1+0x3648], R58 ;  /* 0x0036483a01007387 */ /* 0x0041e80000100800 */
[----:B------:R1:W2:Y:S01]  /*1eaf0*/  @P0 LDG.E.U16 R57, desc[UR8][R4.64] ;  /* 0x0000000804390981 */ /* 0x0002a2000c1e1500 */
[----:B------:R-:W-:-:S03]  /*1eb00*/  PRMT R56, RZ, 0x7610, R56 ;  /* 0x00007610ff387816 */ /* 0x000fc60000000038 */
[----:B0-----:R-:W3:Y:S04]  /*1eb10*/  LDL R58, [R1+0x1610] ;  /* 0x00161000013a7983 */ /* 0x001ee80000100800 */
[----:B------:R-:W3:Y:S01]  /*1eb20*/  LDL R5, [R1+0x1620] ;  /* 0x0016200001057983 */ /* 0x000ee20000100800 */
[----:B-1----:R-:W-:-:S03]  /*1eb30*/  @P0 IMAD.MOV.U32 R4, RZ, RZ, R30 ;  /* 0x000000ffff040224 */ /* 0x002fc600078e001e */
[----:B--2---:R0:W-:Y:S01]  /*1eb40*/  STL [R1+0x364c], R57 ;  /* 0x00364c3901007387 */ /* 0x0041e20000100800 */
[----:B------:R-:W-:Y:S02]  /*1eb50*/  ISETP.GT.AND P1, PT, R29, 0x2f, PT ;  /* 0x0000002f1d00780c */ /* 0x000fe40003f24270 */
[----:B------:R-:W-:Y:S02]  /*1eb60*/  PRMT R55, RZ, 0x7610, R55 ;  /* 0x00007610ff377816 */ /* 0x000fe40000000037 */
[----:B------:R-:W-:Y:S01]  /*1eb70*/  PRMT R3, RZ, 0x7610, R3 ;  /* 0x00007610ff037816 */ /* 0x000fe20000000003 */
[----:B------:R-:W2:Y:S04]  /*1eb80*/  LDL R30, [R1+0x1604] ;  /* 0x00160400011e7983 */ /* 0x000ea80000100800 */
[----:B---3--:R1:W3:Y:S04]  /*1eb90*/  @P0 LDG.E.U16 R56, desc[UR8][R4.64] ;  /* 0x0000000804380981 */ /* 0x0082e8000c1e1500 */
[----:B0-----:R-:W2:Y:S04]  /*1eba0*/  LDL R57, [R1+0x160c] ;  /* 0x00160c0001397983 */ /* 0x001ea80000100800 */
[----:B------:R-:W2:Y:S01]  /*1ebb0*/  LDL R5, [R1+0x1618] ;  /* 0x0016180001057983 */ /* 0x000ea20000100800 */
[----:B-1----:R-:W-:-:S05]  /*1ebc0*/  @P0 IMAD.MOV.U32 R4, RZ, RZ, R61 ;  /* 0x000000ffff040224 */ /* 0x002fca00078e003d */
[----:B--2---:R4:W2:Y:S02]  /*1ebd0*/  @P0 LDG.E.U16 R55, desc[UR8][R4.64] ;  /* 0x0000000804370981 */ /* 0x0048a4000c1e1500 */
[----:B----4-:R-:W-:Y:S02]  /*1ebe0*/  @P1 IMAD.MOV.U32 R4, RZ, RZ, R59 ;  /* 0x000000ffff041224 */ /* 0x010fe400078e003b */
[----:B------:R-:W-:-:S05]  /*1ebf0*/  @P1 IMAD.MOV.U32 R5, RZ, RZ, R58 ;  /* 0x000000ffff051224 */ /* 0x000fca00078e003a */
[----:B------:R-:W4:Y:S04]  /*1ec00*/  @P1 LDG.E.U16 R3, desc[UR8][R4.64] ;  /* 0x0000000804031981 */ /* 0x000f28000c1e1500 */
[----:B---3--:R-:W-:Y:S04]  /*1ec10*/  STL [R1+0x3650], R56 ;  /* 0x0036503801007387 */ /* 0x008fe80000100800 */
[----:B------:R-:W3:Y:S04]  /*1ec20*/  LDL R61, [R1+0x15fc] ;  /* 0x0015fc00013d7983 */ /* 0x000ee80000100800 */
[----:B--2---:R-:W-:Y:S04]  /*1ec30*/  STL [R1+0x3654], R55 ;  /* 0x0036543701007387 */ /* 0x004fe80000100800 */
[----:B------:R-:W2:Y:S04]  /*1ec40*/  LDL R59, [R1+0x15f0] ;  /* 0x0015f000013b7983 */ /* 0x000ea80000100800 */
[----:B------:R-:W2:Y:S04]  /*1ec50*/  LDL R58, [R1+0x15f4] ;  /* 0x0015f400013a7983 */ /* 0x000ea80000100800 */
[----:B----4-:R-:W-:Y:S04]  /*1ec60*/  STL [R1+0x350], R3 ;  /* 0x0003500301007387 */ /* 0x010fe80000100800 */
[----:B------:R-:W4:Y:S01]  /*1ec70*/  LDL R5, [R1+0x1608] ;  /* 0x0016080001057983 */ /* 0x000f220000100800 */
[----:B------:R-:W-:Y:S01]  /*1ec80*/  PRMT R31, RZ, 0x7610, R31 ;  /* 0x00007610ff1f7816 */ /* 0x000fe2000000001f */
[----:B------:R-:W-:Y:S01]  /*1ec90*/  @P1 IMAD.MOV.U32 R4, RZ, RZ, R57 ;  /* 0x000000ffff041224 */ /* 0x000fe200078e0039 */
[----:B------:R-:W-:Y:S01]  /*1eca0*/  PRMT R2, RZ, 0x7610, R2 ;  /* 0x00007610ff027816 */ /* 0x000fe20000000002 */
[----:B------:R-:W2:Y:S04]  /*1ecb0*/  LDL R57, [R1+0x15e8] ;  /* 0x0015e80001397983 */ /* 0x000ea80000100800 */
[----:B----4-:R0:W4:Y:S04]  /*1ecc0*/  @P1 LDG.E.U16 R31, desc[UR8][R4.64] ;  /* 0x00000008041f1981 */ /* 0x010128000c1e1500 */
[----:B------:R-:W2:Y:S01]  /*1ecd0*/  LDL R5, [R1+0x1600] ;  /* 0x0016000001057983 */ /* 0x000ea20000100800 */
[----:B0-----:R-:W-:-:S03]  /*1ece0*/  @P1 IMAD.MOV.U32 R4, RZ, RZ, R30 ;  /* 0x000000ffff041224 */ /* 0x001fc600078e001e */
[----:B----4-:R0:W-:Y:S01]  /*1ecf0*/  STL [R1+0x34c], R31 ;  /* 0x00034c1f01007387 */ /* 0x0101e20000100800 */
[----:B------:R-:W-:-:S03]  /*1ed00*/  ISETP.GT.AND P0, PT, R29, 0x30, PT ;  /* 0x000000301d00780c */ /* 0x000fc60003f04270 */
[----:B------:R-:W4:Y:S04]  /*1ed10*/  LDL R30, [R1+0x15e0] ;  /* 0x0015e000011e7983 */ /* 0x000f280000100800 */
[----:B--2---:R3:W2:Y:S04]  /*1ed20*/  @P1 LDG.E.U16 R2, desc[UR8][R4.64] ;  /* 0x0000000804021981 */ /* 0x0046a8000c1e1500 */
[----:B0-----:R-:W4:Y:S04]  /*1ed30*/  LDL R31, [R1+0x15ec] ;  /* 0x0015ec00011f7983 */ /* 0x001f280000100800 */
[----:B------:R-:W4:Y:S01]  /*1ed40*/  LDL R5, [R1+0x15f8] ;  /* 0x0015f80001057983 */ /* 0x000f220000100800 */
[----:B------:R-:W-:Y:S01]  /*1ed50*/  PRMT R60, RZ, 0x7610, R60 ;  /* 0x00007610ff3c7816 */ /* 0x000fe2000000003c */
[----:B---3--:R-:W-:Y:S01]  /*1ed60*/  @P1 IMAD.MOV.U32 R4, RZ, RZ, R61 ;  /* 0x000000ffff041224 */ /* 0x008fe200078e003d */
[----:B------:R-:W-:-:S02]  /*1ed70*/  PRMT R54, RZ, 0x7610, R54 ;  /* 0x00007610ff367816 */ /* 0x000fc40000000036 */
[----:B------:R-:W-:Y:S01]  /*1ed80*/  PRMT R53, RZ, 0x7610, R53 ;  /* 0x00007610ff357816 */ /* 0x000fe20000000035 */
[----:B--2---:R0:W-:Y:S04]  /*1ed90*/  STL [R1+0x348], R2 ;  /* 0x0003480201007387 */ /* 0x0041e80000100800 */
[----:B0-----:R-:W2:Y:S04]  /*1eda0*/  LDL R2, [R1+0x15e4] ;  /* 0x0015e40001027983 */ /* 0x001ea80000100800 */
[----:B----4-:R0:W3:Y:S02]  /*1edb0*/  @P1 LDG.E.U16 R60, desc[UR8][R4.64] ;  /* 0x00000008043c1981 */ /* 0x0100e4000c1e1500 */
[----:B0-----:R-:W-:-:S02]  /*1edc0*/  @P0 IMAD.MOV.U32 R4, RZ, RZ, R58 ;  /* 0x000000ffff040224 */ /* 0x001fc400078e003a */
[----:B------:R-:W-:-:S05]  /*1edd0*/  @P0 IMAD.MOV.U32 R5, RZ, RZ, R59 ;  /* 0x000000ffff050224 */ /* 0x000fca00078e003b */
[----:B------:R0:W4:Y:S02]  /*1ede0*/  @P0 LDG.E.U16 R54, desc[UR8][R4.64] ;  /* 0x0000000804360981 */ /* 0x000124000c1e1500 */
[----:B0-----:R-:W-:Y:S02]  /*1edf0*/  @P0 IMAD.MOV.U32 R4, RZ, RZ, R31 ;  /* 0x000000ffff040224 */ /* 0x001fe400078e001f */
[----:B------:R-:W-:-:S05]  /*1ee00*/  @P0 IMAD.MOV.U32 R5, RZ, RZ, R57 ;  /* 0x000000ffff050224 */ /* 0x000fca00078e0039 */
[----:B------:R0:W4:Y:S01]  /*1ee10*/  @P0 LDG.E.U16 R53, desc[UR8][R4.64] ;  /* 0x0000000804350981 */ /* 0x000122000c1e1500 */
[----:B------:R-:W-:Y:S02]  /*1ee20*/  PRMT R52, RZ, 0x7610, R52 ;  /* 0x00007610ff347816 */ /* 0x000fe40000000034 */
[----:B0-----:R-:W-:Y:S01]  /*1ee30*/  @P0 MOV R5, R30 ;  /* 0x0000001e00050202 */ /* 0x001fe20000000f00 */
[----:B--2---:R-:W-:Y:S01]  /*1ee40*/  @P0 IMAD.MOV.U32 R4, RZ, RZ, R2 ;  /* 0x000000ffff040224 */ /* 0x004fe200078e0002 */
[----:B---3--:R0:W-:Y:S04]  /*1ee50*/  STL [R1+0x344], R60 ;  /* 0x0003443c01007387 */ /* 0x0081e80000100800 */
[----:B------:R-:W2:Y:S04]  /*1ee60*/  LDL R59, [R1+0x15dc] ;  /* 0x0015dc00013b7983 */ /* 0x000ea80000100800 */
[----:B------:R2:W3:Y:S04]  /*1ee70*/  @P0 LDG.E.U16 R52, desc[UR8][R4.64] ;  /* 0x0000000804340981 */ /* 0x0004e8000c1e1500 */
[----:B0-----:R-:W3:Y:S04]  /*1ee80*/  LDL R60, [R1+0x15d8] ;  /* 0x0015d800013c7983 */ /* 0x001ee80000100800 */
[----:B----4-:R-:W-:Y:S04]  /*1ee90*/  STL [R1+0x36ac], R54 ;  /* 0x0036ac3601007387 */ /* 0x010fe80000100800 */
[----:B------:R-:W4:Y:S04]  /*1eea0*/  LDL R58, [R1+0x15d0] ;  /* 0x0015d000013a7983 */ /* 0x000f280000100800 */
[----:B------:R-:W4:Y:S04]  /*1eeb0*/  LDL R57, [R1+0x15d4] ;  /* 0x0015d40001397983 */ /* 0x000f280000100800 */
[----:B------:R0:W-:Y:S04]  /*1eec0*/  STL [R1+0x36b0], R53 ;  /* 0x0036b03501007387 */ /* 0x0001e80000100800 */
[----:B------:R-:W4:Y:S01]  /*1eed0*/  LDL R31, [R1+0x15cc] ;  /* 0x0015cc00011f7983 */ /* 0x000f220000100800 */
[----:B------:R-:W-:-:S03]  /*1eee0*/  ISETP.GT.AND P1, PT, R29, 0x31, PT ;  /* 0x000000311d00780c */ /* 0x000fc60003f24270 */
[----:B------:R-:W4:Y:S04]  /*1eef0*/  LDL R30, [R1+0x15c0] ;  /* 0x0015c000011e7983 */ /* 0x000f280000100800 */
[----:B------:R-:W4:Y:S04]  /*1ef00*/  LDL R2, [R1+0x15c4] ;  /* 0x0015c40001027983 */ /* 0x000f280000100800 */
[----:B0-----:R-:W4:Y:S01]  /*1ef10*/  LDL R53, [R1+0x15c8] ;  /* 0x0015c80001357983 */ /* 0x001f220000100800 */
[----:B------:R-:W-:Y:S02]  /*1ef20*/  PRMT R51, RZ, 0x7610, R51 ;  /* 0x00007610ff337816 */ /* 0x000fe40000000033 */
[----:B------:R-:W-:Y:S01]  /*1ef30*/  PRMT R50, RZ, 0x7610, R50 ;  /* 0x00007610ff327816 */ /* 0x000fe20000000032 */
[----:B--2---:R-:W-:Y:S01]  /*1ef40*/  @P0 IMAD.MOV.U32 R4, RZ, RZ, R59 ;  /* 0x000000ffff040224 */ /* 0x004fe200078e003b */
[----:B---3--:R-:W-:Y:S04]  /*1ef50*/  STL [R1+0x36b4], R52 ;  /* 0x0036b43401007387 */ /* 0x008fe80000100800 */
[----:B------:R-:W2:Y:S01]  /*1ef60*/  LDL R59, [R1+0x15bc] ;  /* 0x0015bc00013b7983 */ /* 0x000ea20000100800 */
[----:B------:R-:W-:-:S03]  /*1ef70*/  @P0 IMAD.MOV.U32 R5, RZ, RZ, R60 ;  /* 0x000000ffff050224 */ /* 0x000fc600078e003c */
[----:B------:R-:W3:Y:S04]  /*1ef80*/  LDL R60, [R1+0x15b8] ;  /* 0x0015b800013c7983 */ /* 0x000ee80000100800 */
[----:B------:R4:W3:Y:S02]  /*1ef90*/  @P0 LDG.E.U16 R51, desc[UR8][R4.64] ;  /* 0x0000000804330981 */ /* 0x0008e4000c1e1500 */
[----:B----4-:R-:W-:Y:S02]  /*1efa0*/  @P1 IMAD.MOV.U32 R4, RZ, RZ, R57 ;  /* 0x000000ffff041224 */ /* 0x010fe400078e0039 */
[----:B------:R-:W-:Y:S01]  /*1efb0*/  @P1 IMAD.MOV.U32 R5, RZ, RZ, R58 ;  /* 0x000000ffff051224 */ /* 0x000fe200078e003a */
[----:B------:R-:W4:Y:S04]  /*1efc0*/  LDL R57, [R1+0x15b4] ;  /* 0x0015b40001397983 */ /* 0x000f280000100800 */
[----:B------:R-:W4:Y:S04]  /*1efd0*/  LDL R58, [R1+0x15b0] ;  /* 0x0015b000013a7983 */ /* 0x000f280000100800 */
[----:B------:R0:W4:Y:S02]  /*1efe0*/  @P1 LDG.E.U16 R50, desc[UR8][R4.64] ;  /* 0x0000000804321981 */ /* 0x000124000c1e1500 */
[----:B0-----:R-:W-:-:S02]  /*1eff0*/  @P1 IMAD.MOV.U32 R4, RZ, RZ, R31 ;  /* 0x000000ffff041224 */ /* 0x001fc400078e001f */
[----:B------:R-:W4:Y:S01]  /*1f000*/  LDL R31, [R1+0x15ac] ;  /* 0x0015ac00011f7983 */ /* 0x000f220000100800 */
[----:B------:R-:W-:-:S03]  /*1f010*/  @P1 IMAD.MOV.U32 R5, RZ, RZ, R53 ;  /* 0x000000ffff051224 */ /* 0x000fc600078e0035 */
[----:B------:R-:W4:Y:S01]  /*1f020*/  LDL R53, [R1+0x15a8] ;  /* 0x0015a80001357983 */ /* 0x000f220000100800 */
[----:B------:R-:W-:Y:S02]  /*1f030*/  PRMT R49, RZ, 0x7610, R49 ;  /* 0x00007610ff317816 */ /* 0x000fe40000000031 */
[----:B------:R-:W-:Y:S02]  /*1f040*/  PRMT R48, RZ, 0x7610, R48 ;  /* 0x00007610ff307816 */ /* 0x000fe40000000030 */
[----:B------:R-:W-:Y:S02]  /*1f050*/  ISETP.GT.AND P0, PT, R29, 0x32, PT ;  /* 0x000000321d00780c */ /* 0x000fe40003f04270 */
[----:B------:R0:W4:Y:S01]  /*1f060*/  @P1 LDG.E.U16 R49, desc[UR8][R4.64] ;  /* 0x0000000804311981 */ /* 0x000122000c1e1500 */
[----:B------:R-:W-:Y:S01]  /*1f070*/  PRMT R47, RZ, 0x7610, R47 ;  /* 0x00007610ff2f7816 */ /* 0x000fe2000000002f */
[----:B0-----:R-:W-:Y:S02]  /*1f080*/  @P1 IMAD.MOV.U32 R4, RZ, RZ, R2 ;  /* 0x000000ffff041224 */ /* 0x001fe400078e0002 */
[----:B------:R-:W-:Y:S01]  /*1f090*/  @P1 IMAD.MOV.U32 R5, RZ, RZ, R30 ;  /* 0x000000ffff051224 */ /* 0x000fe200078e001e */
[----:B------:R-:W4:Y:S04]  /*1f0a0*/  LDL R2, [R1+0x15a4] ;  /* 0x0015a40001027983 */ /* 0x000f280000100800 */
[----:B------:R-:W4:Y:S04]  /*1f0b0*/  LDL R30, [R1+0x15a0] ;  /* 0x0015a000011e7983 */ /* 0x000f280000100800 */
[----:B------:R2:W4:Y:S01]  /*1f0c0*/  @P1 LDG.E.U16 R48, desc[UR8][R4.64] ;  /* 0x0000000804301981 */ /* 0x000522000c1e1500 */
[----:B------:R-:W-:-:S02]  /*1f0d0*/  PRMT R46, RZ, 0x7610, R46 ;  /* 0x00007610ff2e7816 */ /* 0x000fc4000000002e */
[----:B------:R-:W-:Y:S01]  /*1f0e0*/  PRMT R45, RZ, 0x7610, R45 ;  /* 0x00007610ff2d7816 */ /* 0x000fe2000000002d */
[----:B--2---:R-:W-:Y:S02]  /*1f0f0*/  @P1 IMAD.MOV.U32 R4, RZ, RZ, R59 ;  /* 0x000000ffff041224 */ /* 0x004fe400078e003b */
[----:B---3--:R-:W-:-:S05]  /*1f100*/  @P1 IMAD.MOV.U32 R5, RZ, RZ, R60 ;  /* 0x000000ffff051224 */ /* 0x008fca00078e003c */
[----:B------:R4:W2:Y:S02]  /*1f110*/  @P1 LDG.E.U16 R47, desc[UR8][R4.64] ;  /* 0x00000008042f1981 */ /* 0x0008a4000c1e1500 */
[----:B----4-:R-:W-:Y:S02]  /*1f120*/  @P0 IMAD.MOV.U32 R4, RZ, RZ, R57 ;  /* 0x000000ffff040224 */ /* 0x010fe400078e0039 */
[----:B------:R-:W-:Y:S01]  /*1f130*/  @P0 IMAD.MOV.U32 R5, RZ, RZ, R58 ;  /* 0x000000ffff050224 */ /* 0x000fe200078e003a */
[----:B------:R-:W3:Y:S04]  /*1f140*/  LDL R57, [R1+0x159c] ;  /* 0x00159c0001397983 */ /* 0x000ee80000100800 */
[----:B------:R-:W4:Y:S04]  /*1f150*/  LDL R58, [R1+0x1598] ;  /* 0x00159800013a7983 */ /* 0x000f280000100800 */
[----:B------:R0:W2:Y:S02]  /*1f160*/  @P0 LDG.E.U16 R46, desc[UR8][R4.64] ;  /* 0x00000008042e0981 */ /* 0x0000a4000c1e1500 */
[----:B0-----:R-:W-:-:S02]  /*1f170*/  @P0 IMAD.MOV.U32 R4, RZ, RZ, R31 ;  /* 0x000000ffff040224 */ /* 0x001fc400078e001f */
[----:B------:R-:W-:-:S05]  /*1f180*/  @P0 IMAD.MOV.U32 R5, RZ, RZ, R53 ;  /* 0x000000ffff050224 */ /* 0x000fca00078e0035 */
[----:B------:R0:W2:Y:S01]  /*1f190*/  @P0 LDG.E.U16 R45, desc[UR8][R4.64] ;  /* 0x00000008042d0981 */ /* 0x0000a2000c1e1500 */
[----:B------:R-:W-:Y:S02]  /*1f1a0*/  PRMT R44, RZ, 0x7610, R44 ;  /* 0x00007610ff2c7816 */ /* 0x000fe4000000002c */
[----:B------:R-:W-:Y:S01]  /*1f1b0*/  PRMT R43, RZ, 0x7610, R43 ;  /* 0x00007610ff2b7816 */ /* 0x000fe2000000002b */
[----:B0-----:R-:W-:Y:S02]  /*1f1c0*/  @P0 IMAD.MOV.U32 R4, RZ, RZ, R2 ;  /* 0x000000ffff040224 */ /* 0x001fe400078e0002 */
[----:B------:R-:W-:-:S05]  /*1f1d0*/  @P0 IMAD.MOV.U32 R5, RZ, RZ, R30 ;  /* 0x000000ffff050224 */ /* 0x000fca00078e001e */
[----:B------:R3:W2:Y:S02]  /*1f1e0*/  @P0 LDG.E.U16 R44, desc[UR8][R4.64] ;  /* 0x00000008042c0981 */ /* 0x0006a4000c1e1500 */
[----:B---3--:R-:W-:Y:S02]  /*1f1f0*/  @P0 IMAD.MOV.U32 R4, RZ, RZ, R57 ;  /* 0x000000ffff040224 */ /* 0x008fe400078e0039 */
[----:B----4-:R-:W-:Y:S01]  /*1f200*/  @P0 IMAD.MOV.U32 R5, RZ, RZ, R58 ;  /* 0x000000ffff050224 */ /* 0x010fe200078e003a */
[----:B--2---:R-:W-:Y:S04]  /*1f210*/  STL [R1+0x3658], R46 ;  /* 0x0036582e01007387 */ /* 0x004fe80000100800 */
[----:B------:R-:W2:Y:S04]  /*1f220*/  LDL R60, [R1+0x1570] ;  /* 0x00157000013c7983 */ /* 0x000ea80000100800 */
[----:B------:R-:W3:Y:S04]  /*1f230*/  LDL R59, [R1+0x1574] ;  /* 0x00157400013b7983 */ /* 0x000ee80000100800 */
[----:B------:R2:W4:Y:S04]  /*1f240*/  @P0 LDG.E.U16 R43, desc[UR8][R4.64] ;  /* 0x00000008042b0981 */ /* 0x000528000c1e1500 */
[----:B------:R-:W-:Y:S04]  /*1f250*/  STL [R1+0x365c], R45 ;  /* 0x00365c2d01007387 */ /* 0x000fe80000100800 */
[----:B------:R-:W4:Y:S04]  /*1f260*/  LDL R53, [R1+0x1568] ;  /* 0x0015680001357983 */ /* 0x000f280000100800 */
[----:B------:R-:W4:Y:S01]  /*1f270*/  LDL R31, [R1+0x156c] ;  /* 0x00156c00011f7983 */ /* 0x000f220000100800 */
[----:B------:R-:W-:-:S03]  /*1f280*/  ISETP.GT.AND P1, PT, R29, 0x34, PT ;  /* 0x000000341d00780c */ /* 0x000fc60003f24270 */
[----:B------:R-:W4:Y:S04]  /*1f290*/  LDL R30, [R1+0x1560] ;  /* 0x00156000011e7983 */ /* 0x000f280000100800 */
[----:B------:R-:W4:Y:S01]  /*1f2a0*/  LDL R2, [R1+0x1564] ;  /* 0x0015640001027983 */ /* 0x000f220000100800 */
[----:B------:R-:W-:-:S03]  /*1f2b0*/  PRMT R42, RZ, 0x7610, R42 ;  /* 0x00007610ff2a7816 */ /* 0x000fc6000000002a */
[----:B------:R-:W-:Y:S04]  /*1f2c0*/  STL [R1+0x3660], R44 ;  /* 0x0036602c01007387 */ /* 0x000fe80000100800 */
[----:B------:R-:W4:Y:S04]  /*1f2d0*/  LDL R58, [R1+0x1558] ;  /* 0x00155800013a7983 */ /* 0x000f280000100800 */
[----:B------:R-:W4:Y:S01]  /*1f2e0*/  LDL R57, [R1+0x155c] ;  /* 0x00155c0001397983 */ /* 0x000f220000100800 */
[----:B--2---:R-:W-:Y:S02]  /*1f2f0*/  @P1 IMAD.MOV.U32 R5, RZ, RZ, R60 ;  /* 0x000000ffff051224 */ /* 0x004fe400078e003c */
[----:B---3--:R-:W-:Y:S01]  /*1f300*/  @P1 IMAD.MOV.U32 R4, RZ, RZ, R59 ;  /* 0x000000ffff041224 */ /* 0x008fe200078e003b */
[----:B----4-:R-:W-:Y:S04]  /*1f310*/  STL [R1+0x3664], R43 ;  /* 0x0036642b01007387 */ /* 0x010fe80000100800 */
[----:B------:R-:W2:Y:S04]  /*1f320*/  LDL R60, [R1+0x1550] ;  /* 0x00155000013c7983 */ /* 0x000ea80000100800 */
[----:B------:R-:W3:Y:S04]  /*1f330*/  LDL R59, [R1+0x1554] ;  /* 0x00155400013b7983 */ /* 0x000ee80000100800 */
[----:B------:R0:W4:Y:S02]  /*1f340*/  @P1 LDG.E.U16 R42, desc[UR8][R4.64] ;  /* 0x00000008042a1981 */ /* 0x000124000c1e1500 */
[----:B0-----:R-:W-:-:S02]  /*1f350*/  @P1 IMAD.MOV.U32 R5, RZ, RZ, R53 ;  /* 0x000000ffff051224 */ /* 0x001fc400078e0035 */
[----:B------:R-:W-:Y:S01]  /*1f360*/  @P1 IMAD.MOV.U32 R4, RZ, RZ, R31 ;  /* 0x000000ffff041224 */ /* 0x000fe200078e001f */
[----:B------:R-:W4:Y:S04]  /*1f370*/  LDL R53, [R1+0x1548] ;  /* 0x0015480001357983 */ /* 0x000f280000100800 */
[----:B------:R-:W4:Y:S01]  /*1f380*/  LDL R31, [R1+0x154c] ;  /* 0x00154c00011f7983 */ /* 0x000f220000100800 */
[----:B------:R-:W-:Y:S02]  /*1f390*/  PRMT R41, RZ, 0x7610, R41 ;  /* 0x00007610ff297816 */ /* 0x000fe40000000029 */
[----:B------:R-:W-:Y:S02]  /*1f3a0*/  PRMT R40, RZ, 0x7610, R40 ;  /* 0x00007610ff287816 */ /* 0x000fe40000000028 */
[----:B------:R-:W-:-:S02]  /*1f3b0*/  ISETP.GT.AND P0, PT, R29, 0x35, PT ;  /* 0x000000351d00780c */ /* 0x000fc40003f04270 */
[----:B------:R0:W4:Y:S01]  /*1f3c0*/  @P1 LDG.E.U16 R41, desc[UR8][R4.64] ;  /* 0x0000000804291981 */ /* 0x000122000c1e1500 */
[----:B------:R-:W-:Y:S01]  /*1f3d0*/  PRMT R39, RZ, 0x7610, R39 ;  /* 0x00007610ff277816 */ /* 0x000fe20000000027 */
[----:B0-----:R-:W-:Y:S02]  /*1f3e0*/  @P1 IMAD.MOV.U32 R4, RZ, RZ, R2 ;  /* 0x000000ffff041224 */ /* 0x001fe400078e0002 */
[----:B------:R-:W-:Y:S01]  /*1f3f0*/  @P1 IMAD.MOV.U32 R5, RZ, RZ, R30 ;  /* 0x000000ffff051224 */ /* 0x000fe200078e001e */
[----:B------:R-:W4:Y:S04]  /*1f400*/  LDL R2, [R1+0x1544] ;  /* 0x0015440001027983 */ /* 0x000f280000100800 */
[----:B------:R-:W4:Y:S04]  /*1f410*/  LDL R30, [R1+0x1540] ;  /* 0x00154000011e7983 */ /* 0x000f280000100800 */
[----:B------:R0:W4:Y:S01]  /*1f420*/  @P1 LDG.E.U16 R40, desc[UR8][R4.64] ;  /* 0x0000000804281981 */ /* 0x000122000c1e1500 */
[----:B------:R-:W-:Y:S01]  /*1f430*/  PRMT R38, RZ, 0x7610, R38 ;  /* 0x00007610ff267816 */ /* 0x000fe20000000026 */
[----:B0-----:R-:W-:Y:S01]  /*1f440*/  @P1 IMAD.MOV.U32 R4, RZ, RZ, R57 ;  /* 0x000000ffff041224 */ /* 0x001fe200078e0039 */
[----:B------:R-:W-:Y:S01]  /*1f450*/  @P1 MOV R5, R58 ;  /* 0x0000003a00051202 */ /* 0x000fe20000000f00 */
[----:B------:R-:W4:Y:S04]  /*1f460*/  LDL R57, [R1+0x153c] ;  /* 0x00153c0001397983 */ /* 0x000f280000100800 */
[----:B------:R-:W4:Y:S04]  /*1f470*/  LDL R58, [R1+0x1538] ;  /* 0x00153800013a7983 */ /* 0x000f280000100800 */
[----:B------:R2:W4:Y:S02]  /*1f480*/  @P1 LDG.E.U16 R39, desc[UR8][R4.64] ;  /* 0x0000000804271981 */ /* 0x000524000c1e1500 */
[----:B--2---:R-:W-:-:S02]  /*1f490*/  @P0 IMAD.MOV.U32 R5, RZ, RZ, R60 ;  /* 0x000000ffff050224 */ /* 0x004fc400078e003c */
[----:B---3--:R-:W-:Y:S01]  /*1f4a0*/  @P0 IMAD.MOV.U32 R4, RZ, RZ, R59 ;  /* 0x000000ffff040224 */ /* 0x008fe200078e003b */
[----:B------:R-:W-:Y:S02]  /*1f4b0*/  PRMT R37, RZ, 0x7610, R37 ;  /* 0x00007610ff257816 */ /* 0x000fe40000000025 */
[----:B------:R-:W-:Y:S02]  /*1f4c0*/  PRMT R36, RZ, 0x7610, R36 ;  /* 0x00007610ff247816 */ /* 0x000fe40000000024 */
[----:B------:R-:W-:Y:S02]  /*1f4d0*/  ISETP.GT.AND P1, PT, R29, 0x36, PT ;  /* 0x000000361d00780c */ /* 0x000fe40003f24270 */
[----:B------:R-:W-:Y:S01]  /*1f4e0*/  PRMT R35, RZ, 0x7610, R35 ;  /* 0x00007610ff237816 */ /* 0x000fe20000000023 */
[----:B------:R4:W2:Y:S01]  /*1f4f0*/  @P0 LDG.E.U16 R38, desc[UR8][R4.64] ;  /* 0x0000000804260981 */ /* 0x0008a2000c1e1500 */
[----:B------:R-:W-:-:S03]  /*1f500*/  PRMT R34, RZ, 0x7610, R34 ;  /* 0x00007610ff227816 */ /* 0x000fc60000000022 */
[----:B------:R-:W3:Y:S04]  /*1f510*/  LDL R60, [R1+0x14e8] ;  /* 0x0014e800013c7983 */ /* 0x000ee80000100800 */
[----:B------:R-:W2:Y:S01]  /*1f520*/  LDL R59, [R1+0x14ec] ;  /* 0x0014ec00013b7983 */ /* 0x000ea20000100800 */
[----:B----4-:R-:W-:Y:S02]  /*1f530*/  @P0 IMAD.MOV.U32 R5, RZ, RZ, R53 ;  /* 0x000000ffff050224 */ /* 0x010fe400078e0035 */
[----:B------:R-:W-:Y:S01]  /*1f540*/  @P0 IMAD.MOV.U32 R4, RZ, RZ, R31 ;  /* 0x000000ffff040224 */ /* 0x000fe200078e001f */
[----:B------:R-:W4:Y:S04]  /*1f550*/  LDL R53, [R1+0x1530] ;  /* 0x0015300001357983 */ /* 0x000f280000100800 */
[----:B------:R-:W2:Y:S04]  /*1f560*/  LDL R31, [R1+0x1534] ;  /* 0x00153400011f7983 */ /* 0x000ea80000100800 */
[----:B------:R0:W3:Y:S02]  /*1f570*/  @P0 LDG.E.U16 R37, desc[UR8][R4.64] ;  /* 0x0000000804250981 */ /* 0x0000e4000c1e1500 */
[----:B0-----:R-:W-:-:S02]  /*1f580*/  @P0 IMAD.MOV.U32 R4, RZ, RZ, R2 ;  /* 0x000000ffff040224 */ /* 0x001fc400078e0002 */
[----:B------:R-:W-:Y:S01]  /*1f590*/  @P0 IMAD.MOV.U32 R5, RZ, RZ, R30 ;  /* 0x000000ffff050224 */ /* 0x000fe200078e001e */
[----:B------:R-:W3:Y:S04]  /*1f5a0*/  LDL R2, [R1+0x14f4] ;  /* 0x0014f40001027983 */ /* 0x000ee80000100800 */
[----:B------:R-:W3:Y:S04]  /*1f5b0*/  LDL R30, [R1+0x14f0] ;  /* 0x0014f000011e7983 */ /* 0x000ee80000100800 */
[----:B------:R0:W3:Y:S02]  /*1f5c0*/  @P0 LDG.E.U16 R36, desc[UR8][R4.64] ;  /* 0x0000000804240981 */ /* 0x0000e4000c1e1500 */
[----:B0-----:R-:W-:-:S02]  /*1f5d0*/  @P0 IMAD.MOV.U32 R4, RZ, RZ, R57 ;  /* 0x000000ffff040224 */ /* 0x001fc400078e0039 */
[----:B------:R-:W-:Y:S01]  /*1f5e0*/  @P0 IMAD.MOV.U32 R5, RZ, RZ, R58 ;  /* 0x000000ffff050224 */ /* 0x000fe200078e003a */
[----:B------:R-:W3:Y:S04]  /*1f5f0*/  LDL R57, [R1+0x14e4] ;  /* 0x0014e40001397983 */ /* 0x000ee80000100800 */
[----:B------:R-:W3:Y:S04]  /*1f600*/  LDL R58, [R1+0x14e0] ;  /* 0x0014e000013a7983 */ /* 0x000ee80000100800 */
[----:B------:R4:W3:Y:S02]  /*1f610*/  @P0 LDG.E.U16 R35, desc[UR8][R4.64] ;  /* 0x0000000804230981 */ /* 0x0008e4000c1e1500 */
[----:B----4-:R-:W-:-:S02]  /*1f620*/  @P1 IMAD.MOV.U32 R5, RZ, RZ, R53 ;  /* 0x000000ffff051224 */ /* 0x010fc400078e0035 */
[----:B--2---:R-:W-:Y:S01]  /*1f630*/  @P1 IMAD.MOV.U32 R4, RZ, RZ, R31 ;  /* 0x000000ffff041224 */ /* 0x004fe200078e001f */
[----:B------:R-:W-:Y:S01]  /*1f640*/  ISETP.GT.AND P0, PT, R29, 0x38, PT ;  /* 0x000000381d00780c */ /* 0x000fe20003f04270 */
[----:B------:R-:W2:Y:S04]  /*1f650*/  LDL R53, [R1+0x14d8] ;  /* 0x0014d80001357983 */ /* 0x000ea80000100800 */
[----:B------:R3:W4:Y:S04]  /*1f660*/  @P1 LDG.E.U16 R34, desc[UR8][R4.64] ;  /* 0x0000000804221981 */ /* 0x000728000c1e1500 */
[----:B------:R-:W2:Y:S04]  /*1f670*/  LDL R31, [R1+0x14dc] ;  /* 0x0014dc00011f7983 */ /* 0x000ea80000100800 */
[----:B---3--:R-:W-:-:S02]  /*1f680*/  @P0 IMAD.MOV.U32 R4, RZ, RZ, R2 ;  /* 0x000000ffff040224 */ /* 0x008fc400078e0002 */
[----:B------:R-:W-:Y:S01]  /*1f690*/  @P0 IMAD.MOV.U32 R5, RZ, RZ, R30 ;  /* 0x000000ffff050224 */ /* 0x000fe200078e001e */
[----:B------:R-:W-:Y:S02]  /*1f6a0*/  PRMT R28, RZ, 0x7610, R28 ;  /* 0x00007610ff1c7816 */ /* 0x000fe4000000001c */
[----:B------:R-:W-:-:S04]  /*1f6b0*/  PRMT R27, RZ, 0x7610, R27 ;  /* 0x00007610ff1b7816 */ /* 0x000fc8000000001b */
[----:B------:R0:W3:Y:S04]  /*1f6c0*/  @P0 LDG.E.U16 R28, desc[UR8][R4.64] ;  /* 0x00000008041c0981 */ /* 0x0000e8000c1e1500 */
[----:B----4-:R-:W-:Y:S04]  /*1f6d0*/  STL [R1+0x3668], R34 ;  /* 0x0036682201007387 */ /* 0x010fe80000100800 */
[----:B------:R-:W4:Y:S04]  /*1f6e0*/  LDL R30, [R1+0x1470] ;  /* 0x00147000011e7983 */ /* 0x000f280000100800 */
[----:B------:R-:W3:Y:S01]  /*1f6f0*/  LDL R2, [R1+0x1474] ;  /* 0x0014740001027983 */ /* 0x000ee20000100800 */
[----:B0-----:R-:W-:-:S02]  /*1f700*/  @P0 IMAD.MOV.U32 R4, RZ, RZ, R59 ;  /* 0x000000ffff040224 */ /* 0x001fc400078e003b */
[----:B------:R-:W-:Y:S01]  /*1f710*/  @P0 IMAD.MOV.U32 R5, RZ, RZ, R60 ;  /* 0x000000ffff050224 */ /* 0x000fe200078e003c */
[----:B------:R-:W3:Y:S04]  /*1f720*/  LDL R59, [R1+0x146c] ;  /* 0x00146c00013b7983 */ /* 0x000ee80000100800 */
[----:B------:R-:W3:Y:S04]  /*1f730*/  LDL R60, [R1+0x1468] ;  /* 0x00146800013c7983 */ /* 0x000ee80000100800 */
[----:B------:R0:W3:Y:S01]  /*1f740*/  @P0 LDG.E.U16 R27, desc[UR8][R4.64] ;  /* 0x00000008041b0981 */ /* 0x0000e2000c1e1500 */
[----:B------:R-:W-:-:S02]  /*1f750*/  PRMT R26, RZ, 0x7610, R26 ;  /* 0x00007610ff1a7816 */ /* 0x000fc4000000001a */
[----:B------:R-:W-:Y:S02]  /*1f760*/  ISETP.GT.AND P2, PT, R29, 0x3c, PT ;  /* 0x0000003c1d00780c */ /* 0x000fe40003f44270 */
[----:B------:R-:W-:Y:S01]  /*1f770*/  PRMT R25, RZ, 0x7610, R25 ;  /* 0x00007610ff197816 */ /* 0x000fe20000000019 */
[----:B0-----:R-:W-:Y:S02]  /*1f780*/  @P0 IMAD.MOV.U32 R4, RZ, RZ, R57 ;  /* 0x000000ffff040224 */ /* 0x001fe400078e0039 */
[----:B------:R-:W-:Y:S01]  /*1f790*/  @P0 IMAD.MOV.U32 R5, RZ, RZ, R58 ;  /* 0x000000ffff050224 */ /* 0x000fe200078e003a */
[----:B------:R-:W3:Y:S04]  /*1f7a0*/  LDL R57, [R1+0x1464] ;  /* 0x0014640001397983 */ /* 0x000ee80000100800 */
[----:B------:R-:W3:Y:S04]  /*1f7b0*/  LDL R58, [R1+0x1460] ;  /* 0x00146000013a7983 */ /* 0x000ee80000100800 */
[----:B------:R2:W3:Y:S02]  /*1f7c0*/  @P0 LDG.E.U16 R26, desc[UR8][R4.64] ;  /* 0x00000008041a0981 */ /* 0x0004e4000c1e1500 */
[----:B--2---:R-:W-:-:S02]  /*1f7d0*/  @P0 IMAD.MOV.U32 R4, RZ, RZ, R31 ;  /* 0x000000ffff040224 */ /* 0x004fc400078e001f */
[----:B------:R-:W-:Y:S01]  /*1f7e0*/  @P0 IMAD.MOV.U32 R5, RZ, RZ, R53 ;  /* 0x000000ffff050224 */ /* 0x000fe200078e0035 */
[----:B------:R-:W2:Y:S04]  /*1f7f0*/  LDL R31, [R1+0x145c] ;  /* 0x00145c00011f7983 */ /* 0x000ea80000100800 */
[----:B------:R-:W2:Y:S04]  /*1f800*/  LDL R53, [R1+0x1458] ;  /* 0x0014580001357983 */ /* 0x000ea80000100800 */
[----:B------:R4:W2:Y:S02]  /*1f810*/  @P0 LDG.E.U16 R25, desc[UR8][R4.64] ;  /* 0x0000000804190981 */ /* 0x0008a4000c1e1500 */
[----:B----4-:R-:W-:-:S02]  /*1f820*/  @P2 IMAD.MOV.U32 R5, RZ, RZ, R30 ;  /* 0x000000ffff052224 */ /* 0x010fc400078e001e */
[----:B---3--:R-:W-:Y:S01]  /*1f830*/  @P2 IMAD.MOV.U32 R4, RZ, RZ, R2 ;  /* 0x000000ffff042224 */ /* 0x008fe200078e0002 */
[----:B------:R-:W3:Y:S04]  /*1f840*/  LDL R30, [R1+0x1528] ;  /* 0x00152800011e7983 */ /* 0x000ee80000100800 */
[----:B------:R-:W4:Y:S01]  /*1f850*/  LDL R2, [R1+0x152c] ;  /* 0x00152c0001027983 */ /* 0x000f220000100800 */
[----:B------:R-:W-:Y:S02]  /*1f860*/  PRMT R24, RZ, 0x7610, R24 ;  /* 0x00007610ff187816 */ /* 0x000fe40000000018 */
[----:B------:R-:W-:-:S04]  /*1f870*/  PRMT R23, RZ, 0x7610, R23 ;  /* 0x00007610ff177816 */ /* 0x000fc80000000017 */
[----:B------:R0:W4:Y:S01]  /*1f880*/  @P2 LDG.E.U16 R24, desc[UR8][R4.64] ;  /* 0x0000000804182981 */ /* 0x000122000c1e1500 */
[----:B------:R-:W-:Y:S01]  /*1f890*/  PRMT R22, RZ, 0x7610, R22 ;  /* 0x00007610ff167816 */ /* 0x000fe20000000016 */
[----:B0-----:R-:W-:Y:S02]  /*1f8a0*/  @P2 IMAD.MOV.U32 R4, RZ, RZ, R59 ;  /* 0x000000ffff042224 */ /* 0x001fe400078e003b */
[----:B------:R-:W-:Y:S01]  /*1f8b0*/  @P2 IMAD.MOV.U32 R5, RZ, RZ, R60 ;  /* 0x000000ffff052224 */ /* 0x000fe200078e003c */
[----:B------:R-:W-:Y:S02]  /*1f8c0*/  PRMT R21, RZ, 0x7610, R21 ;  /* 0x00007610ff157816 */ /* 0x000fe40000000015 */
[----:B------:R-:W-:Y:S01]  /*1f8d0*/  PRMT R33, RZ, 0x7610, R33 ;  /* 0x00007610ff217816 */ /* 0x000fe20000000021 */
[----:B------:R-:W4:Y:S04]  /*1f8e0*/  LDL R60, [R1+0x14d0] ;  /* 0x0014d000013c7983 */ /* 0x000f280000100800 */
[----:B------:R0:W4:Y:S04]  /*1f8f0*/  @P2 LDG.E.U16 R23, desc[UR8][R4.64] ;  /* 0x0000000804172981 */ /* 0x000128000c1e1500 */
[----:B------:R-:W4:Y:S01]  /*1f900*/  LDL R59, [R1+0x14d4] ;  /* 0x0014d400013b7983 */ /* 0x000f220000100800 */
[----:B0-----:R-:W-:-:S02]  /*1f910*/  @P2 IMAD.MOV.U32 R4, RZ, RZ, R57 ;  /* 0x000000ffff042224 */ /* 0x001fc400078e0039 */
[----:B------:R-:W-:Y:S01]  /*1f920*/  @P2 IMAD.MOV.U32 R5, RZ, RZ, R58 ;  /* 0x000000ffff052224 */ /* 0x000fe200078e003a */
[----:B------:R-:W4:Y:S04]  /*1f930*/  LDL R57, [R1+0x14cc] ;  /* 0x0014cc0001397983 */ /* 0x000f280000100800 */
[----:B------:R-:W4:Y:S04]  /*1f940*/  LDL R58, [R1+0x14c8] ;  /* 0x0014c800013a7983 */ /* 0x000f280000100800 */
[----:B------:R2:W4:Y:S02]  /*1f950*/  @P2 LDG.E.U16 R22, desc[UR8][R4.64] ;  /* 0x0000000804162981 */ /* 0x000524000c1e1500 */
[----:B--2---:R-:W-:Y:S01]  /*1f960*/  @P2 IMAD.MOV.U32 R4, RZ, RZ, R31 ;  /* 0x000000ffff042224 */ /* 0x004fe200078e001f */
[----:B------:R-:W-:-:S02]  /*1f970*/  @P2 MOV R5, R53 ;  /* 0x0000003500052202 */ /* 0x000fc40000000f00 */
[----:B------:R-:W-:Y:S01]  /*1f980*/  ISETP.GT.AND P0, PT, R29, 0x39, PT ;  /* 0x000000391d00780c */ /* 0x000fe20003f04270 */
[----:B------:R-:W2:Y:S04]  /*1f990*/  LDL R53, [R1+0x14c0] ;  /* 0x0014c00001357983 */ /* 0x000ea80000100800 */
[----:B------:R3:W2:Y:S04]  /*1f9a0*/  @P2 LDG.E.U16 R21, desc[UR8][R4.64] ;  /* 0x0000000804152981 */ /* 0x0006a8000c1e1500 */
[----:B------:R-:W2:Y:S01]  /*1f9b0*/  LDL R31, [R1+0x14c4] ;  /* 0x0014c400011f7983 */ /* 0x000ea20000100800 */
[----:B---3--:R-:W-:-:S02]  /*1f9c0*/  @P1 IMAD.MOV.U32 R5, RZ, RZ, R30 ;  /* 0x000000ffff051224 */ /* 0x008fc400078e001e */
[----:B----4-:R-:W-:Y:S01]  /*1f9d0*/  @P1 IMAD.MOV.U32 R4, RZ, RZ, R2 ;  /* 0x000000ffff041224 */ /* 0x010fe200078e0002 */
[----:B------:R-:W3:Y:S04]  /*1f9e0*/  LDL R30, [R1+0x14b8] ;  /* 0x0014b800011e7983 */ /* 0x000ee80000100800 */
[----:B------:R-:W4:Y:S04]  /*1f9f0*/  LDL R2, [R1+0x14bc] ;  /* 0x0014bc0001027983 */ /* 0x000f280000100800 */
[----:B------:R0:W3:Y:S01]  /*1fa00*/  @P1 LDG.E.U16 R33, desc[UR8][R4.64] ;  /* 0x0000000804211981 */ /* 0x0000e2000c1e1500 */
[----:B------:R-:W-:-:S02]  /*1fa10*/  PRMT R20, RZ, 0x7610, R20 ;  /* 0x00007610ff147816 */ /* 0x000fc40000000014 */
[----:B------:R-:W-:Y:S01]  /*1fa20*/  PRMT R19, RZ, 0x7610, R19 ;  /* 0x00007610ff137816 */ /* 0x000fe20000000013 */
[----:B0-----:R-:W-:Y:S02]  /*1fa30*/  @P0 IMAD.MOV.U32 R5, RZ, RZ, R60 ;  /* 0x000000ffff050224 */ /* 0x001fe400078e003c */
[----:B------:R-:W-:-:S05]  /*1fa40*/  @P0 IMAD.MOV.U32 R4, RZ, RZ, R59 ;  /* 0x000000ffff040224 */ /* 0x000fca00078e003b */
[----:B------:R0:W4:Y:S02]  /*1fa50*/  @P0 LDG.E.U16 R20, desc[UR8][R4.64] ;  /* 0x0000000804140981 */ /* 0x000124000c1e1500 */
[----:B0-----:R-:W-:Y:S02]  /*1fa60*/  @P0 IMAD.MOV.U32 R4, RZ, RZ, R57 ;  /* 0x000000ffff040224 */ /* 0x001fe400078e0039 */
[----:B------:R-:W-:-:S05]  /*1fa70*/  @P0 IMAD.MOV.U32 R5, RZ, RZ, R58 ;  /* 0x000000ffff050224 */ /* 0x000fca00078e003a */
[----:B------:R2:W4:Y:S02]  /*1fa80*/  @P0 LDG.E.U16 R19, desc[UR8][R4.64] ;  /* 0x0000000804130981 */ /* 0x000524000c1e1500 */
[----:B--2---:R-:W-:Y:S02]  /*1fa90*/  @P0 IMAD.MOV.U32 R5, RZ, RZ, R53 ;  /* 0x000000ffff050224 */ /* 0x004fe400078e0035 */
[----:B---3--:R0:W-:Y:S04]  /*1faa0*/  STL [R1+0x366c], R33 ;  /* 0x00366c2101007387 */ /* 0x0081e80000100800 */
[----:B------:R-:W2:Y:S04]  /*1fab0*/  LDL R61, [R1+0x1450] ;  /* 0x00145000013d7983 */ /* 0x000ea80000100800 */
[----:B------:R-:W3:Y:S04]  /*1fac0*/  LDL R60, [R1+0x1454] ;  /* 0x00145400013c7983 */ /* 0x000ee80000100800 */
[----:B------:R-:W3:Y:S04]  /*1fad0*/  LDL R59, [R1+0x1448] ;  /* 0x00144800013b7983 */ /* 0x000ee80000100800 */
[----:B------:R-:W3:Y:S04]  /*1fae0*/  LDL R58, [R1+0x144c] ;  /* 0x00144c00013a7983 */ /* 0x000ee80000100800 */
[----:B------:R-:W3:Y:S04]  /*1faf0*/  LDL R57, [R1+0x1440] ;  /* 0x0014400001397983 */ /* 0x000ee80000100800 */
[----:B------:R-:W3:Y:S01]  /*1fb00*/  LDL R53, [R1+0x1444] ;  /* 0x0014440001357983 */ /* 0x000ee20000100800 */
[----:B------:R-:W-:-:S02]  /*1fb10*/  PRMT R18, RZ, 0x7610, R18 ;  /* 0x00007610ff127816 */ /* 0x000fc40000000012 */
[----:B------:R-:W-:Y:S01]  /*1fb20*/  ISETP.GT.AND P2, PT, R29, 0x3d, PT ;  /* 0x0000003d1d00780c */ /* 0x000fe20003f44270 */
[----:B------:R-:W-:Y:S01]  /*1fb30*/  @P0 IMAD.MOV.U32 R4, RZ, RZ, R31 ;  /* 0x000000ffff040224 */ /* 0x000fe200078e001f */
[----:B------:R-:W-:Y:S01]  /*1fb40*/  PRMT R17, RZ, 0x7610, R17 ;  /* 0x00007610ff117816 */ /* 0x000fe20000000011 */
[----:B0-----:R-:W3:Y:S04]  /*1fb50*/  LDL R33, [R1+0x1438] ;  /* 0x0014380001217983 */ /* 0x001ee80000100800 */
[----:B------:R4:W3:Y:S04]  /*1fb60*/  @P0 LDG.E.U16 R18, desc[UR8][R4.64] ;  /* 0x0000000804120981 */ /* 0x0008e8000c1e1500 */
[----:B------:R-:W3:Y:S01]  /*1fb70*/  LDL R31, [R1+0x143c] ;  /* 0x00143c00011f7983 */ /* 0x000ee20000100800 */
[----:B------:R-:W-:Y:S01]  /*1fb80*/  PRMT R16, RZ, 0x7610, R16 ;  /* 0x00007610ff107816 */ /* 0x000fe20000000010 */
[----:B----4-:R-:W-:-:S02]  /*1fb90*/  @P0 IMAD.MOV.U32 R4, RZ, RZ, R2 ;  /* 0x000000ffff040224 */ /* 0x010fc400078e0002 */
[----:B------:R-:W-:Y:S01]  /*1fba0*/  @P0 IMAD.MOV.U32 R5, RZ, RZ, R30 ;  /* 0x000000ffff050224 */ /* 0x000fe200078e001e */
[----:B------:R-:W4:Y:S04]  /*1fbb0*/  LDL R2, [R1+0x1524] ;  /* 0x0015240001027983 */ /* 0x000f280000100800 */
[----:B------:R-:W4:Y:S04]  /*1fbc0*/  LDL R30, [R1+0x1520] ;  /* 0x00152000011e7983 */ /* 0x000f280000100800 */
[----:B------:R2:W4:Y:S01]  /*1fbd0*/  @P0 LDG.E.U16 R17, desc[UR8][R4.64] ;  /* 0x0000000804110981 */ /* 0x000522000c1e1500 */
[----:B------:R-:W-:Y:S01]  /*1fbe0*/  PRMT R15, RZ, 0x7610, R15 ;  /* 0x00007610ff0f7816 */ /* 0x000fe2000000000f */
[----:B--2---:R-:W-:-:S02]  /*1fbf0*/  @P2 IMAD.MOV.U32 R5, RZ, RZ, R61 ;  /* 0x000000ffff052224 */ /* 0x004fc400078e003d */
[----:B---3--:R-:W-:-:S05]  /*1fc00*/  @P2 IMAD.MOV.U32 R4, RZ, RZ, R60 ;  /* 0x000000ffff042224 */ /* 0x008fca00078e003c */
[----:B------:R0:W2:Y:S02]  /*1fc10*/  @P2 LDG.E.U16 R16, desc[UR8][R4.64] ;  /* 0x0000000804102981 */ /* 0x0000a4000c1e1500 */
[----:B0-----:R-:W-:Y:S02]  /*1fc20*/  @P2 IMAD.MOV.U32 R4, RZ, RZ, R58 ;  /* 0x000000ffff042224 */ /* 0x001fe400078e003a */
[----:B------:R-:W-:Y:S01]  /*1fc30*/  @P2 IMAD.MOV.U32 R5, RZ, RZ, R59 ;  /* 0x000000ffff052224 */ /* 0x000fe200078e003b */
[----:B------:R-:W3:Y:S04]  /*1fc40*/  LDL R58, [R1+0x151c] ;  /* 0x00151c00013a7983 */ /* 0x000ee80000100800 */
[----:B------:R-:W2:Y:S04]  /*1fc50*/  LDL R59, [R1+0x1518] ;  /* 0x00151800013b7983 */ /* 0x000ea80000100800 */
[----:B------:R0:W2:Y:S02]  /*1fc60*/  @P2 LDG.E.U16 R15, desc[UR8][R4.64] ;  /* 0x00000008040f2981 */ /* 0x0000a4000c1e1500 */
[----:B0-----:R-:W-:-:S02]  /*1fc70*/  @P2 IMAD.MOV.U32 R4, RZ, RZ, R53 ;  /* 0x000000ffff042224 */ /* 0x001fc400078e0035 */
[----:B------:R-:W-:Y:S01]  /*1fc80*/  @P2 IMAD.MOV.U32 R5, RZ, RZ, R57 ;  /* 0x000000ffff052224 */ /* 0x000fe200078e0039 */
[----:B------:R-:W2:Y:S04]  /*1fc90*/  LDL R53, [R1+0x14b4] ;  /* 0x0014b40001357983 */ /* 0x000ea80000100800 */
[----:B------:R-:W2:Y:S01]  /*1fca0*/  LDL R57, [R1+0x14b0] ;  /* 0x0014b00001397983 */ /* 0x000ea20000100800 */
[----:B------:R-:W-:Y:S02]  /*1fcb0*/  PRMT R14, RZ, 0x7610, R14 ;  /* 0x00007610ff0e7816 */ /* 0x000fe4000000000e */
[----:B------:R-:W-:-:S04]  /*1fcc0*/  PRMT R13, RZ, 0x7610, R13 ;  /* 0x00007610ff0d7816 */ /* 0x000fc8000000000d */
[----:B------:R0:W2:Y:S01]  /*1fcd0*/  @P2 LDG.E.U16 R14, desc[UR8][R4.64] ;  /* 0x00000008040e2981 */ /* 0x0000a2000c1e1500 */
[----:B------:R-:W-:Y:S02]  /*1fce0*/  PRMT R32, RZ, 0x7610, R32 ;  /* 0x00007610ff207816 */ /* 0x000fe40000000020 */
[----:B------:R-:W-:Y:S01]  /*1fcf0*/  ISETP.GT.AND P0, PT, R29, 0x3a, PT ;  /* 0x0000003a1d00780c */ /* 0x000fe20003f04270 */
[----:B0-----:R-:W-:Y:S02]  /*1fd00*/  @P2 IMAD.MOV.U32 R4, RZ, RZ, R31 ;  /* 0x000000ffff042224 */ /* 0x001fe400078e001f */
[----:B------:R-:W-:Y:S01]  /*1fd10*/  @P2 IMAD.MOV.U32 R5, RZ, RZ, R33 ;  /* 0x000000ffff052224 */ /* 0x000fe200078e0021 */
[----:B------:R-:W-:Y:S02]  /*1fd20*/  PRMT R12, RZ, 0x7610, R12 ;  /* 0x00007610ff0c7816 */ /* 0x000fe4000000000c */
[----:B------:R-:W-:Y:S01]  /*1fd30*/  PRMT R11, RZ, 0x7610, R11 ;  /* 0x00007610ff0b7816 */ /* 0x000fe2000000000b */
[----:B------:R-:W2:Y:S04]  /*1fd40*/  LDL R33, [R1+0x14a8] ;  /* 0x0014a80001217983 */ /* 0x000ea80000100800 */
[----:B------:R4:W2:Y:S04]  /*1fd50*/  @P2 LDG.E.U16 R13, desc[UR8][R4.64] ;  /* 0x00000008040d2981 */ /* 0x0008a8000c1e1500 */
[----:B------:R-:W2:Y:S01]  /*1fd60*/  LDL R31, [R1+0x14ac] ;  /* 0x0014ac00011f7983 */ /* 0x000ea20000100800 */
[----:B----4-:R-:W-:-:S02]  /*1fd70*/  @P1 IMAD.MOV.U32 R4, RZ, RZ, R2 ;  /* 0x000000ffff041224 */ /* 0x010fc400078e0002 */
[----:B------:R-:W-:Y:S01]  /*1fd80*/  @P1 IMAD.MOV.U32 R5, RZ, RZ, R30 ;  /* 0x000000ffff051224 */ /* 0x000fe200078e001e */
[----:B------:R-:W4:Y:S04]  /*1fd90*/  LDL R2, [R1+0x14a4] ;  /* 0x0014a40001027983 */ /* 0x000f280000100800 */
[----:B------:R-:W4:Y:S04]  /*1fda0*/  LDL R30, [R1+0x14a0] ;  /* 0x0014a000011e7983 */ /* 0x000f280000100800 */
[----:B------:R3:W4:Y:S02]  /*1fdb0*/  @P1 LDG.E.U16 R32, desc[UR8][R4.64] ;  /* 0x0000000804201981 */ /* 0x000724000c1e1500 */
[----:B---3--:R-:W-:-:S02]  /*1fdc0*/  @P1 IMAD.MOV.U32 R4, RZ, RZ, R58 ;  /* 0x000000ffff041224 */ /* 0x008fc400078e003a */
[----:B--2---:R-:W-:-:S05]  /*1fdd0*/  @P1 IMAD.MOV.U32 R5, RZ, RZ, R59 ;  /* 0x000000ffff051224 */ /* 0x004fca00078e003b */
[----:B------:R0:W2:Y:S02]  /*1fde0*/  @P1 LDG.E.U16 R12, desc[UR8][R4.64] ;  /* 0x00000008040c1981 */ /* 0x0000a4000c1e1500 */
[----:B0-----:R-:W-:Y:S02]  /*1fdf0*/  @P0 IMAD.MOV.U32 R4, RZ, RZ, R53 ;  /* 0x000000ffff040224 */ /* 0x001fe400078e0035 */
[----:B------:R-:W-:-:S05]  /*1fe00*/  @P0 IMAD.MOV.U32 R5, RZ, RZ, R57 ;  /* 0x000000ffff050224 */ /* 0x000fca00078e0039 */
[----:B------:R0:W3:Y:S01]  /*1fe10*/  @P0 LDG.E.U16 R11, desc[UR8][R4.64] ;  /* 0x00000008040b0981 */ /* 0x0000e2000c1e1500 */
[----:B------:R-:W-:Y:S02]  /*1fe20*/  PRMT R10, RZ, 0x7610, R10 ;  /* 0x00007610ff0a7816 */ /* 0x000fe4000000000a */
[----:B0-----:R-:W-:Y:S01]  /*1fe30*/  @P0 MOV R5, R33 ;  /* 0x0000002100050202 */ /* 0x001fe20000000f00 */
[----:B------:R-:W-:-:S05]  /*1fe40*/  @P0 IMAD.MOV.U32 R4, RZ, RZ, R31 ;  /* 0x000000ffff040224 */ /* 0x000fca00078e001f */
[----:B------:R0:W3:Y:S04]  /*1fe50*/  @P0 LDG.E.U16 R10, desc[UR8][R4.64] ;  /* 0x00000008040a0981 */ /* 0x0000e8000c1e1500 */
[----:B----4-:R-:W-:Y:S04]  /*1fe60*/  STL [R1+0x3670], R32 ;  /* 0x0036702001007387 */ /* 0x010fe80000100800 */
[----:B--2---:R-:W-:Y:S04]  /*1fe70*/  STL [R1+0x3674], R12 ;  /* 0x0036740c01007387 */ /* 0x004fe80000100800 */
[----:B------:R-:W2:Y:S04]  /*1fe80*/  LDL R58, [R1+0x1498] ;  /* 0x00149800013a7983 */ /* 0x000ea80000100800 */
[----:B------:R-:W4:Y:S04]  /*1fe90*/  LDL R57, [R1+0x149c] ;  /* 0x00149c0001397983 */ /* 0x000f280000100800 */
[----:B---3--:R1:W-:Y:S04]  /*1fea0*/  STL [R1+0x3678], R11 ;  /* 0x0036780b01007387 */ /* 0x0083e80000100800 */
[----:B------:R-:W3:Y:S04]  /*1feb0*/  LDL R53, [R1+0x1430] ;  /* 0x0014300001357983 */ /* 0x000ee80000100800 */
[----:B-1----:R-:W3:Y:S01]  /*1fec0*/  LDL R11, [R1+0x1434] ;  /* 0x00143400010b7983 */ /* 0x002ee20000100800 */
[----:B------:R-:W-:-:S02]  /*1fed0*/  PRMT R9, RZ, 0x7610, R9 ;  /* 0x00007610ff097816 */ /* 0x000fc40000000009 */
[----:B------:R-:W-:Y:S01]  /*1fee0*/  ISETP.GT.AND P1, PT, R29, 0x3e, PT ;  /* 0x0000003e1d00780c */ /* 0x000fe20003f24270 */
[----:B0-----:R-:W-:Y:S02]  /*1fef0*/  @P0 IMAD.MOV.U32 R4, RZ, RZ, R2 ;  /* 0x000000ffff040224 */ /* 0x001fe400078e0002 */
[----:B------:R-:W-:Y:S01]  /*1ff00*/  @P0 IMAD.MOV.U32 R5, RZ, RZ, R30 ;  /* 0x000000ffff050224 */ /* 0x000fe200078e001e */
[----:B------:R-:W-:-:S04]  /*1ff10*/  PRMT R8, RZ, 0x7610, R8 ;  /* 0x00007610ff087816 */ /* 0x000fc80000000008 */
[----:B------:R2:W3:Y:S01]  /*1ff20*/  @P0 LDG.E.U16 R9, desc[UR8][R4.64] ;  /* 0x0000000804090981 */ /* 0x0004e2000c1e1500 */
[----:B------:R-:W-:-:S03]  /*1ff30*/  PRMT R7, RZ, 0x7610, R7 ;  /* 0x00007610ff077816 */ /* 0x000fc60000000007 */
[----:B------:R-:W-:Y:S04]  /*1ff40*/  STL [R1+0x367c], R10 ;  /* 0x00367c0a01007387 */ /* 0x000fe80000100800 */
[----:B------:R-:W3:Y:S04]  /*1ff50*/  LDL R33, [R1+0x1428] ;  /* 0x0014280001217983 */ /* 0x000ee80000100800 */
[----:B------:R-:W3:Y:S04]  /*1ff60*/  LDL R31, [R1+0x142c] ;  /* 0x00142c00011f7983 */ /* 0x000ee80000100800 */
[----:B------:R-:W3:Y:S04]  /*1ff70*/  LDL R30, [R1+0x1420] ;  /* 0x00142000011e7983 */ /* 0x000ee80000100800 */
[----:B------:R-:W3:Y:S01]  /*1ff80*/  LDL R2, [R1+0x1424] ;  /* 0x0014240001027983 */ /* 0x000ee20000100800 */
[----:B--2---:R-:W-:-:S02]  /*1ff90*/  @P0 IMAD.MOV.U32 R5, RZ, RZ, R58 ;  /* 0x000000ffff050224 */ /* 0x004fc400078e003a */
[----:B----4-:R-:W-:-:S05]  /*1ffa0*/  @P0 IMAD.MOV.U32 R4, RZ, RZ, R57 ;  /* 0x000000ffff040224 */ /* 0x010fca00078e0039 */
[----:B------:R3:W2:Y:S02]  /*1ffb0*/  @P0 LDG.E.U16 R8, desc[UR8][R4.64] ;  /* 0x0000000804080981 */ /* 0x0006a4000c1e1500 */
[----:B---3--:R-:W-:Y:S02]  /*1ffc0*/  @P1 IMAD.MOV.U32 R5, RZ, RZ, R53 ;  /* 0x000000ffff051224 */ /* 0x008fe400078e0035 */
[----:B------:R-:W-:-:S05]  /*1ffd0*/  @P1 IMAD.MOV.U32 R4, RZ, RZ, R11 ;  /* 0x000000ffff041224 */ /* 0x000fca00078e000b */
[----:B------:R0:W3:Y:S04]  /*1ffe0*/  @P1 LDG.E.U16 R7, desc[UR8][R4.64] ;  /* 0x0000000804071981 */ /* 0x0000e8000c1e1500 */
[----:B------:R1:W-:Y:S01]  /*1fff0*/  STL [R1+0x3680], R9 ;  /* 0x0036800901007387 */ /* 0x0003e20000100800 */
[----:B------:R-:W-:Y:S01]  /*20000*/  PRMT R6, RZ, 0x7610, R6 ;  /* 0x00007610ff067816 */ /* 0x000fe20000000006 */
[----:B0-----:R-:W-:Y:S02]  /*20010*/  @P1 IMAD.MOV.U32 R4, RZ, RZ, R31 ;  /* 0x000000ffff041224 */ /* 0x001fe400078e001f */
[----:B------:R-:W-:-:S05]  /*20020*/  @P1 IMAD.MOV.U32 R5, RZ, RZ, R33 ;  /* 0x000000ffff051224 */ /* 0x000fca00078e0021 */
[----:B------:R0:W4:Y:S04]  /*20030*/  @P1 LDG.E.U16 R6, desc[UR8][R4.64] ;  /* 0x0000000804061981 */ /* 0x000128000c1e1500 */
[----:B--2---:R-:W-:Y:S04]  /*20040*/  STL [R1+0x3684], R8 ;  /* 0x0036840801007387 */ /* 0x004fe80000100800 */
[----:B------:R-:W2:Y:S04]  /*20050*/  LDL R11, [R1+0x1418] ;  /* 0x00141800010b7983 */ /* 0x000ea80000100800 */
[----:B-1----:R-:W2:Y:S04]  /*20060*/  LDL R9, [R1+0x141c] ;  /* 0x00141c0001097983 */ /* 0x002ea80000100800 */
[----:B---3--:R1:W-:Y:S04]  /*20070*/  STL [R1+0x3688], R7 ;  /* 0x0036880701007387 */ /* 0x0083e80000100800 */
[----:B------:R-:W3:Y:S04]  /*20080*/  LDL R57, [R1+0x1590] ;  /* 0x0015900001397983 */ /* 0x000ee80000100800 */
[----:B------:R-:W3:Y:S01]  /*20090*/  LDL R53, [R1+0x1594] ;  /* 0x0015940001357983 */ /* 0x000ee20000100800 */
[----:B0-----:R-:W-:Y:S01]  /*200a0*/  PRMT R5, RZ, 0x7610, R5 ;  /* 0x00007610ff057816 */ /* 0x001fe20000000005 */
[----:B------:R-:W-:Y:S01]  /*200b0*/  @P1 IMAD.MOV.U32 R31, RZ, RZ, R30 ;  /* 0x000000ffff1f1224 */ /* 0x000fe200078e001e */
[----:B------:R-:W-:Y:S01]  /*200c0*/  ISETP.GT.AND P0, PT, R29, 0x33, PT ;  /* 0x000000331d00780c */ /* 0x000fe20003f04270 */
[----:B------:R-:W-:Y:S01]  /*200d0*/  @P1 IMAD.MOV.U32 R30, RZ, RZ, R2 ;  /* 0x000000ffff1e1224 */ /* 0x000fe200078e0002 */
[----:B------:R-:W-:-:S04]  /*200e0*/  PRMT R4, RZ, 0x7610, R4 ;  /* 0x00007610ff047816 */ /* 0x000fc80000000004 */
[----:B------:R2:W3:Y:S01]  /*200f0*/  @P1 LDG.E.U16 R5, desc[UR8][R30.64] ;  /* 0x000000081e051981 */ /* 0x0004e2000c1e1500 */
[----:B------:R-:W-:-:S03]  /*20100*/  PRMT R52, RZ, 0x7610, R52 ;  /* 0x00007610ff347816 */ /* 0x000fc60000000034 */
[----:B----4-:R0:W-:Y:S04]  /*20110*/  STL [R1+0x368c], R6 ;  /* 0x00368c0601007387 */ /* 0x0101e80000100800 */
[----:B-1----:R-:W4:Y:S04]  /*20120*/  LDL R7, [R1+0x1588] ;  /* 0x0015880001077983 */ /* 0x002f280000100800 */
[----:B------:R-:W4:Y:S04]  /*20130*/  LDL R33, [R1+0x1580] ;  /* 0x0015800001217983 */ /* 0x000f280000100800 */
[----:B------:R-:W4:Y:S04]  /*20140*/  LDL R2, [R1+0x1584] ;  /* 0x0015840001027983 */ /* 0x000f280000100800 */
[----:B0-----:R-:W4:Y:S01]  /*20150*/  LDL R6, [R1+0x158c] ;  /* 0x00158c0001067983 */ /* 0x001f220000100800 */
[----:B--2---:R-:W-:-:S02]  /*20160*/  @P1 IMAD.MOV.U32 R31, RZ, RZ, R11 ;  /* 0x000000ffff1f1224 */ /* 0x004fc400078e000b */
[----:B------:R-:W-:-:S05]  /*20170*/  @P1 IMAD.MOV.U32 R30, RZ, RZ, R9 ;  /* 0x000000ffff1e1224 */ /* 0x000fca00078e0009 */
[----:B------:R3:W2:Y:S02]  /*20180*/  @P1 LDG.E.U16 R4, desc[UR8][R30.64] ;  /* 0x000000081e041981 */ /* 0x0006a4000c1e1500 */
[----:B---3--:R-:W-:Y:S02]  /*20190*/  @P0 IMAD.MOV.U32 R31, RZ, RZ, R57 ;  /* 0x000000ffff1f0224 */ /* 0x008fe400078e0039 */
[----:B------:R-:W-:-:S05]  /*201a0*/  @P0 IMAD.MOV.U32 R30, RZ, RZ, R53 ;  /* 0x000000ffff1e0224 */ /* 0x000fca00078e0035 */
[----:B------:R4:W3:Y:S04]  /*201b0*/  @P0 LDG.E.U16 R52, desc[UR8][R30.64] ;  /* 0x000000081e340981 */ /* 0x0008e8000c1e1500 */
[----:B------:R-:W-:Y:S04]  /*201c0*/  STL [R1+0x3690], R5 ;  /* 0x0036900501007387 */ /* 0x000fe80000100800 */
[----:B------:R-:W3:Y:S04]  /*201d0*/  LDL R11, [R1+0x1578] ;  /* 0x00157800010b7983 */ /* 0x000ee80000100800 */
[----:B------:R-:W3:Y:S01]  /*201e0*/  LDL R9, [R1+0x157c] ;  /* 0x00157c0001097983 */ /* 0x000ee20000100800 */
[----:B------:R-:W-:Y:S01]  /*201f0*/  PRMT R56, RZ, 0x7610, R56 ;  /* 0x00007610ff387816 */ /* 0x000fe20000000038 */
[----:B----4-:R-:W-:-:S02]  /*20200*/  @P0 IMAD.MOV.U32 R31, RZ, RZ, R7 ;  /* 0x000000ffff1f0224 */ /* 0x010fc400078e0007 */
[----:B------:R-:W-:-:S05]  /*20210*/  @P0 IMAD.MOV.U32 R30, RZ, RZ, R6 ;  /* 0x000000ffff1e0224 */ /* 0x000fca00078e0006 */
[----:B------:R0:W4:Y:S02]  /*20220*/  @P0 LDG.E.U16 R56, desc[UR8][R30.64] ;  /* 0x000000081e380981 */ /* 0x000124000c1e1500 */
[----:B0-----:R-:W-:Y:S02]  /*20230*/  @P0 IMAD.MOV.U32 R30, RZ, RZ, R2 ;  /* 0x000000ffff1e0224 */ /* 0x001fe400078e0002 */
[----:B------:R-:W-:Y:S01]  /*20240*/  @P0 IMAD.MOV.U32 R31, RZ, RZ, R33 ;  /* 0x000000ffff1f0224 */ /* 0x000fe200078e0021 */
[----:B--2---:R-:W-:Y:S04]  /*20250*/  STL [R1+0x3694], R4 ;  /* 0x0036940401007387 */ /* 0x004fe80000100800 */
[----:B------:R-:W2:Y:S04]  /*20260*/  LDL R53, [R1+0x1510] ;  /* 0x0015100001357983 */ /* 0x000ea80000100800 */
[----:B---3--:R0:W-:Y:S04]  /*20270*/  STL [R1+0x2e0], R52 ;  /* 0x0002e03401007387 */ /* 0x0081e80000100800 */
[----:B------:R-:W3:Y:S04]  /*20280*/  LDL R7, [R1+0x1508] ;  /* 0x0015080001077983 */ /* 0x000ee80000100800 */
[----:B------:R-:W3:Y:S04]  /*20290*/  LDL R6, [R1+0x150c] ;  /* 0x00150c0001067983 */ /* 0x000ee80000100800 */
[----:B------:R-:W3:Y:S04]  /*202a0*/  LDL R33, [R1+0x1500] ;  /* 0x0015000001217983 */ /* 0x000ee80000100800 */
[----:B------:R-:W3:Y:S04]  /*202b0*/  LDL R2, [R1+0x1504] ;  /* 0x0015040001027983 */ /* 0x000ee80000100800 */
[----:B0-----:R-:W3:Y:S01]  /*202c0*/  LDL R52, [R1+0x1514] ;  /* 0x0015140001347983 */ /* 0x001ee20000100800 */
[----:B------:R-:W-:-:S02]  /*202d0*/  PRMT R55, RZ, 0x7610, R55 ;  /* 0x00007610ff377816 */ /* 0x000fc40000000037 */
[----:B------:R-:W-:Y:S02]  /*202e0*/  ISETP.GT.AND P1, PT, R29, 0x37, PT ;  /* 0x000000371d00780c */ /* 0x000fe40003f24270 */
[----:B------:R-:W-:Y:S02]  /*202f0*/  PRMT R54, RZ, 0x7610, R54 ;  /* 0x00007610ff367816 */ /* 0x000fe40000000036 */
        /* <DEDUP_REMOVED lines=9> */
[----:B--2---:R-:W-:-:S02]  /*20390*/  @P1 IMAD.MOV.U32 R31, RZ, RZ, R53 ;  /* 0x000000ffff1f1224 */ /* 0x004fc400078e0035 */
[----:B---3--:R-:W-:-:S05]  /*203a0*/  @P1 IMAD.MOV.U32 R30, RZ, RZ, R52 ;  /* 0x000000ffff1e1224 */ /* 0x008fca00078e0034 */
[----:B------:R0:W2:Y:S02]  /*203b0*/  @P1 LDG.E.U16 R44, desc[UR8][R30.64] ;  /* 0x000000081e2c1981 */ /* 0x0000a4000c1e1500 */
[----:B0-----:R-:W-:Y:S02]  /*203c0*/  @P1 IMAD.MOV.U32 R30, RZ, RZ, R6 ;  /* 0x000000ffff1e1224 */ /* 0x001fe400078e0006 */
[----:B------:R-:W-:Y:S01]  /*203d0*/  @P1 IMAD.MOV.U32 R31, RZ, RZ, R7 ;  /* 0x000000ffff1f1224 */ /* 0x000fe200078e0007 */
[----:B------:R-:W3:Y:S04]  /*203e0*/  LDL R6, [R1+0x1494] ;  /* 0x0014940001067983 */ /* 0x000ee80000100800 */
[----:B------:R-:W3:Y:S04]  /*203f0*/  LDL R7, [R1+0x1490] ;  /* 0x0014900001077983 */ /* 0x000ee80000100800 */
[----:B------:R0:W3:Y:S02]  /*20400*/  @P1 LDG.E.U16 R34, desc[UR8][R30.64] ;  /* 0x000000081e221981 */ /* 0x0000e4000c1e1500 */
[----:B0-----:R-:W-:Y:S01]  /*20410*/  @P1 IMAD.MOV.U32 R30, RZ, RZ, R2 ;  /* 0x000000ffff1e1224 */ /* 0x001fe200078e0002 */
[----:B------:R-:W-:-:S05]  /*20420*/  @P1 MOV R31, R33 ;  /* 0x00000021001f1202 */ /* 0x000fca0000000f00 */
[----:B------:R4:W3:Y:S01]  /*20430*/  @P1 LDG.E.U16 R12, desc[UR8][R30.64] ;  /* 0x000000081e0c1981 */ /* 0x0008e2000c1e1500 */
[----:B------:R-:W-:Y:S02]  /*20440*/  ISETP.GT.AND P0, PT, R29, 0x3b, PT ;  /* 0x0000003b1d00780c */ /* 0x000fe40003f04270 */
[----:B------:R-:W-:Y:S01]  /*20450*/  PRMT R46, RZ, 0x7610, R46 ;  /* 0x00007610ff2e7816 */ /* 0x000fe2000000002e */
[----:B----4-:R-:W-:Y:S02]  /*20460*/  @P1 IMAD.MOV.U32 R31, RZ, RZ, R11 ;  /* 0x000000ffff1f1224 */ /* 0x010fe400078e000b */
[----:B------:R-:W-:-:S05]  /*20470*/  @P1 IMAD.MOV.U32 R30, RZ, RZ, R9 ;  /* 0x000000ffff1e1224 */ /* 0x000fca00078e0009 */
[----:B------:R0:W4:Y:S04]  /*20480*/  @P1 LDG.E.U16 R46, desc[UR8][R30.64] ;  /* 0x000000081e2e1981 */ /* 0x000128000c1e1500 */
[----:B--2---:R1:W-:Y:S04]  /*20490*/  STL [R1+0x210], R44 ;  /* 0x0002102c01007387 */ /* 0x0043e80000100800 */
[----:B------:R-:W2:Y:S04]  /*204a0*/  LDL R2, [R1+0x148c] ;  /* 0x00148c0001027983 */ /* 0x000ea80000100800 */
[----:B-1----:R-:W4:Y:S04]  /*204b0*/  LDL R44, [R1+0x1488] ;  /* 0x00148800012c7983 */ /* 0x002f280000100800 */
[----:B---3--:R1:W-:Y:S04]  /*204c0*/  STL [R1+0x208], R34 ;  /* 0x0002082201007387 */ /* 0x0083e80000100800 */
[----:B------:R-:W3:Y:S04]  /*204d0*/  LDL R33, [R1+0x1484] ;  /* 0x0014840001217983 */ /* 0x000ee80000100800 */
[----:B-1----:R-:W3:Y:S04]  /*204e0*/  LDL R34, [R1+0x1480] ;  /* 0x0014800001227983 */ /* 0x002ee80000100800 */
[----:B------:R-:W-:Y:S04]  /*204f0*/  STL [R1+0x228], R56 ;  /* 0x0002283801007387 */ /* 0x000fe80000100800 */
[----:B------:R1:W-:Y:S04]  /*20500*/  STL [R1+0x1fc], R12 ;  /* 0x0001fc0c01007387 */ /* 0x0003e80000100800 */
[----:B------:R-:W3:Y:S04]  /*20510*/  LDL R11, [R1+0x147c] ;  /* 0x00147c00010b7983 */ /* 0x000ee80000100800 */
[----:B------:R-:W3:Y:S04]  /*20520*/  LDL R9, [R1+0x1414] ;  /* 0x0014140001097983 */ /* 0x000ee80000100800 */
[----:B-1----:R-:W3:Y:S04]  /*20530*/  LDL R12, [R1+0x1478] ;  /* 0x00147800010c7983 */ /* 0x002ee80000100800 */
[----:B------:R-:W-:Y:S01]  /*20540*/  STL [R1+0x220], R55 ;  /* 0x0002203701007387 */ /* 0x000fe20000100800 */
[----:B0-----:R-:W-:-:S02]  /*20550*/  @P0 IMAD.MOV.U32 R30, RZ, RZ, R6 ;  /* 0x000000ffff1e0224 */ /* 0x001fc400078e0006 */
[----:B------:R-:W-:Y:S01]  /*20560*/  @P0 IMAD.MOV.U32 R31, RZ, RZ, R7 ;  /* 0x000000ffff1f0224 */ /* 0x000fe200078e0007 */
[----:B------:R-:W3:Y:S04]  /*20570*/  LDL R6, [R1+0x140c] ;  /* 0x00140c0001067983 */ /* 0x000ee80000100800 */
[----:B------:R-:W3:Y:S01]  /*20580*/  LDL R7, [R1+0x1408] ;  /* 0x0014080001077983 */ /* 0x000ee20000100800 */
[----:B------:R-:W-:Y:S02]  /*20590*/  PRMT R45, RZ, 0x7610, R45 ;  /* 0x00007610ff2d7816 */ /* 0x000fe4000000002d */
[----:B------:R-:W-:-:S04]  /*205a0*/  PRMT R43, RZ, 0x7610, R43 ;  /* 0x00007610ff2b7816 */ /* 0x000fc8000000002b */
[----:B------:R2:W3:Y:S01]  /*205b0*/  @P0 LDG.E.U16 R45, desc[UR8][R30.64] ;  /* 0x000000081e2d0981 */ /* 0x0004e2000c1e1500 */
[----:B------:R-:W-:Y:S02]  /*205c0*/  PRMT R32, RZ, 0x7610, R32 ;  /* 0x00007610ff207816 */ /* 0x000fe40000000020 */
[----:B------:R-:W-:Y:S02]  /*205d0*/  ISETP.GT.AND P1, PT, R29, 0x3f, PT ;  /* 0x0000003f1d00780c */ /* 0x000fe40003f24270 */
[----:B------:R-:W-:Y:S02]  /*205e0*/  PRMT R10, RZ, 0x7610, R10 ;  /* 0x00007610ff0a7816 */ /* 0x000fe4000000000a */
[----:B------:R-:W-:Y:S02]  /*205f0*/  PRMT R8, RZ, 0x7610, R8 ;  /* 0x00007610ff087816 */ /* 0x000fe40000000008 */
[----:B------:R-:W-:Y:S01]  /*20600*/  PRMT R4, RZ, 0x7610, R4 ;  /* 0x00007610ff047816 */ /* 0x000fe20000000004 */
[----:B------:R-:W-:Y:S01]  /*20610*/  STL [R1+0x218], R54 ;  /* 0x0002183601007387 */ /* 0x000fe20000100800 */
[----:B--2---:R-:W-:-:S03]  /*20620*/  @P0 IMAD.MOV.U32 R30, RZ, RZ, R2 ;  /* 0x000000ffff1e0224 */ /* 0x004fc600078e0002 */
[----:B------:R-:W2:Y:S01]  /*20630*/  LDL R2, [R1+0x1400] ;  /* 0x0014000001027983 */ /* 0x000ea20000100800 */
[----:B----4-:R-:W-:-:S05]  /*20640*/  @P0 IMAD.MOV.U32 R31, RZ, RZ, R44 ;  /* 0x000000ffff1f0224 */ /* 0x010fca00078e002c */
[----:B------:R3:W4:Y:S02]  /*20650*/  @P0 LDG.E.U16 R43, desc[UR8][R30.64] ;  /* 0x000000081e2b0981 */ /* 0x000724000c1e1500 */
[----:B---3--:R-:W-:Y:S02]  /*20660*/  @P0 IMAD.MOV.U32 R30, RZ, RZ, R33 ;  /* 0x000000ffff1e0224 */ /* 0x008fe400078e0021 */
[----:B------:R-:W-:-:S05]  /*20670*/  @P0 IMAD.MOV.U32 R31, RZ, RZ, R34 ;  /* 0x000000ffff1f0224 */ /* 0x000fca00078e0022 */
[----:B------:R0:W3:Y:S02]  /*20680*/  @P0 LDG.E.U16 R32, desc[UR8][R30.64] ;  /* 0x000000081e200981 */ /* 0x0000e4000c1e1500 */
[----:B0-----:R-:W-:Y:S02]  /*20690*/  @P0 IMAD.MOV.U32 R30, RZ, RZ, R11 ;  /* 0x000000ffff1e0224 */ /* 0x001fe400078e000b */
[----:B------:R-:W-:-:S05]  /*206a0*/  @P0 IMAD.MOV.U32 R31, RZ, RZ, R12 ;  /* 0x000000ffff1f0224 */ /* 0x000fca00078e000c */
[----:B------:R0:W3:Y:S02]  /*206b0*/  @P0 LDG.E.U16 R10, desc[UR8][R30.64] ;  /* 0x000000081e0a0981 */ /* 0x0000e4000c1e1500 */
[----:B0-----:R-:W-:Y:S02]  /*206c0*/  @P1 IMAD.MOV.U32 R30, RZ, RZ, R9 ;  /* 0x000000ffff1e1224 */ /* 0x001fe400078e0009 */
[----:B------:R-:W-:-:S05]  /*206d0*/  @P1 IMAD.MOV.U32 R31, RZ, RZ, R0 ;  /* 0x000000ffff1f1224 */ /* 0x000fca00078e0000 */
[----:B------:R0:W3:Y:S02]  /*206e0*/  @P1 LDG.E.U16 R8, desc[UR8][R30.64] ;  /* 0x000000081e081981 */ /* 0x0000e4000c1e1500 */
[----:B0-----:R-:W-:Y:S02]  /*206f0*/  @P1 IMAD.MOV.U32 R30, RZ, RZ, R6 ;  /* 0x000000ffff1e1224 */ /* 0x001fe400078e0006 */
[----:B------:R-:W-:-:S05]  /*20700*/  @P1 IMAD.MOV.U32 R31, RZ, RZ, R7 ;  /* 0x000000ffff1f1224 */ /* 0x000fca00078e0007 */
[----:B------:R2:W3:Y:S04]  /*20710*/  @P1 LDG.E.U16 R4, desc[UR8][R30.64] ;  /* 0x000000081e041981 */ /* 0x0004e8000c1e1500 */
[----:B------:R0:W-:Y:S04]  /*20720*/  STL [R1+0x1de4], R0 ;  /* 0x001de40001007387 */ /* 0x0001e80000100800 */
[----:B0-----:R-:W4:Y:S01]  /*20730*/  LDL.LU R0, [R1+0x1404] ;  /* 0x0014040001007983 */ /* 0x001f220000300800 */
[----:B--2---:R-:W-:-:S03]  /*20740*/  @P1 IMAD.MOV.U32 R31, RZ, RZ, R2 ;  /* 0x000000ffff1f1224 */ /* 0x004fc600078e0002 */
[----:B---3--:R0:W-:Y:S04]  /*20750*/  STL [R1+0x1c8], R4 ;  /* 0x0001c80401007387 */ /* 0x0081e80000100800 */
[----:B------:R-:W2:Y:S04]  /*20760*/  LDL R2, [R1+0x13fc] ;  /* 0x0013fc0001027983 */ /* 0x000ea80000100800 */
[----:B0-----:R-:W3:Y:S04]  /*20770*/  LDL R4, [R1+0x13f8] ;  /* 0x0013f80001047983 */ /* 0x001ee80000100800 */
[----:B----4-:R-:W-:Y:S04]  /*20780*/  STL [R1+0x1f5c], R0 ;  /* 0x001f5c0001007387 */ /* 0x010fe80000100800 */
        /* <DEDUP_REMOVED lines=69> */
[----:B------:R-:W-:-:S03]  /*20be0*/  PRMT R5, RZ, 0x7610, R5 ;  /* 0x00007610ff057816 */ /* 0x000fc60000000005 */
[----:B------:R-:W-:Y:S01]  /*20bf0*/  STL [R1+0x35fc], R0 ;  /* 0x0035fc0001007387 */ /* 0x000fe20000100800 */
[----:B------:R-:W-:-:S03]  /*20c00*/  @P1 IMAD.MOV.U32 R30, RZ, RZ, R0 ;  /* 0x000000ffff1e1224 */ /* 0x000fc600078e0000 */
[----:B------:R-:W-:Y:S04]  /*20c10*/  STL [R1+0x3604], R0 ;  /* 0x0036040001007387 */ /* 0x000fe80000100800 */
[----:B------:R-:W-:Y:S04]  /*20c20*/  STL [R1+0x360c], R0 ;  /* 0x00360c0001007387 */ /* 0x000fe80000100800 */
[----:B------:R-:W-:Y:S04]  /*20c30*/  STL [R1+0x3614], R0 ;  /* 0x0036140001007387 */ /* 0x000fe80000100800 */
[----:B------:R-:W-:Y:S04]  /*20c40*/  STL [R1+0x361c], R0 ;  /* 0x00361c0001007387 */ /* 0x000fe80000100800 */
[----:B------:R1:W-:Y:S04]  /*20c50*/  STL [R1+0x3628], R0 ;  /* 0x0036280001007387 */ /* 0x0003e80000100800 */
[----:B------:R2:W4:Y:S04]  /*20c60*/  @P1 LDG.E.U16 R5, desc[UR8][R30.64] ;  /* 0x000000081e051981 */ /* 0x000528000c1e1500 */
[----:B------:R-:W4:Y:S04]  /*20c70*/  LDL.LU R33, [R1+0x340] ;  /* 0x0003400001217983 */ /* 0x000f280000300800 */
[----:B------:R-:W4:Y:S04]  /*20c80*/  LDL.LU R34, [R1+0x33c] ;  /* 0x00033c0001227983 */ /* 0x000f280000300800 */
[----:B0-----:R-:W4:Y:S04]  /*20c90*/  LDL.LU R43, [R1+0x338] ;  /* 0x00033800012b7983 */ /* 0x001f280000300800 */
[----:B------:R-:W4:Y:S04]  /*20ca0*/  LDL.LU R44, [R1+0x334] ;  /* 0x00033400012c7983 */ /* 0x000f280000300800 */
[----:B------:R-:W4:Y:S04]  /*20cb0*/  LDL.LU R45, [R1+0x300] ;  /* 0x00030000012d7983 */ /* 0x000f280000300800 */
[----:B------:R-:W4:Y:S04]  /*20cc0*/  LDL.LU R46, [R1+0x2fc] ;  /* 0x0002fc00012e7983 */ /* 0x000f280000300800 */
[----:B------:R-:W4:Y:S04]  /*20cd0*/  LDL.LU R52, [R1+0x2f8] ;  /* 0x0002f80001347983 */ /* 0x000f280000300800 */
[----:B------:R-:W4:Y:S01]  /*20ce0*/  LDL.LU R53, [R1+0x2f4] ;  /* 0x0002f40001357983 */ /* 0x000f220000300800 */
[----:B-1----:R-:W-:-:S03]  /*20cf0*/  PRMT R0, RZ, 0x7610, R0 ;  /* 0x00007610ff007816 */ /* 0x002fc60000000000 */
        /* <DEDUP_REMOVED lines=8> */
[----:B--2---:R-:W-:-:S03]  /*20d80*/  @P1 IMAD.MOV.U32 R30, RZ, RZ, R2 ;  /* 0x000000ffff1e1224 */ /* 0x004fc600078e0002 */
[----:B------:R-:W2:Y:S01]  /*20d90*/  LDL.LU R2, [R1+0x170] ;  /* 0x0001700001027983 */ /* 0x000ea20000300800 */
[----:B---3--:R-:W-:-:S05]  /*20da0*/  @P1 IMAD.MOV.U32 R31, RZ, RZ, R4 ;  /* 0x000000ffff1f1224 */ /* 0x008fca00078e0004 */
[----:B------:R-:W3:Y:S04]  /*20db0*/  @P1 LDG.E.U16 R0, desc[UR8][R30.64] ;  /* 0x000000081e001981 */ /* 0x000ee8000c1e1500 */
[----:B------:R-:W-:Y:S04]  /*20dc0*/  STL [R1+0x34f8], R31 ;  /* 0x0034f81f01007387 */ /* 0x000fe80000100800 */
[----:B------:R-:W-:Y:S04]  /*20dd0*/  STL [R1+0x3500], R31 ;  /* 0x0035001f01007387 */ /* 0x000fe80000100800 */
[----:B------:R-:W-:Y:S01]  /*20de0*/  STL [R1+0x3508], R31 ;  /* 0x0035081f01007387 */ /* 0x000fe20000100800 */
[----:B------:R-:W0:Y:S03]  /*20df0*/  S2R R3, SR_TID.X ;  /* 0x0000000000037919 */ /* 0x000e260000002100 */
        /* <DEDUP_REMOVED lines=8> */
[----:B------:R-:W1:Y:S01]  /*20e80*/  S2R R32, SR_TID.X ;  /* 0x0000000000207919 */ /* 0x000e620000002100 */
[----:B------:R-:W-:Y:S01]  /*20e90*/  BAR.SYNC.DEFER_BLOCKING 0x0 ;  /* 0x0000000000007b1d */ /* 0x000fe20000010000 */
[----:B0-----:R-:W-:-:S05]  /*20ea0*/  LOP3.LUT R3, R3, 0x1f, RZ, 0xc0, !PT ;  /* 0x0000001f03037812 */ /* 0x001fca00078ec0ff */
[----:B------:R-:W-:Y:S01]  /*20eb0*/  IMAD.SHL.U32 R3, R3, 0x2, RZ ;  /* 0x0000000203037824 */ /* 0x000fe200078e00ff */
[----:B----4-:R-:W-:Y:S04]  /*20ec0*/  STL [R1+0x1c0], R5 ;  /* 0x0001c00501007387 */ /* 0x010fe80000100800 */
[----:B------:R-:W-:Y:S04]  /*20ed0*/  STL [R1+0x3550], R31 ;  /* 0x0035501f01007387 */ /* 0x000fe80000100800 */
[----:B------:R-:W-:Y:S04]  /*20ee0*/  STL [R1+0x3558], R31 ;  /* 0x0035581f01007387 */ /* 0x000fe80000100800 */
[----:B------:R-:W-:Y:S01]  /*20ef0*/  STL [R1+0x3560], R31 ;  /* 0x0035601f01007387 */ /* 0x000fe20000100800 */
[----:B-1----:R-:W-:-:S03]  /*20f00*/  LOP3.LUT R12, R32, 0x1f, RZ, 0xc0, !PT ;  /* 0x0000001f200c7812 */ /* 0x002fc600078ec0ff */
[----:B------:R0:W-:Y:S04]  /*20f10*/  STS.U16 [R3+UR5+0x4c0], R52 ;  /* 0x0004c03403007988 */ /* 0x0001e80008000405 */
[----:B------:R-:W-:Y:S01]  /*20f20*/  STS.U16 [R3+UR5+0x480], R53 ;  /* 0x0004803503007988 */ /* 0x000fe20008000405 */
[----:B------:R-:W-:-:S03]  /*20f30*/  LOP3.LUT R4, R12, 0x20, RZ, 0xfc, !PT ;  /* 0x000000200c047812 */ /* 0x000fc600078efcff */
[----:B------:R-:W-:Y:S04]  /*20f40*/  STS.U16 [R3+UR5+0x800], R54 ;  /* 0x0008003603007988 */ /* 0x000fe80008000405 */
[----:B------:R-:W-:Y:S04]  /*20f50*/  STS.U16 [R3+UR5+0xc00], R59 ;  /* 0x000c003b03007988 */ /* 0x000fe80008000405 */
[----:B------:R-:W-:Y:S04]  /*20f60*/  STS.U16 [R3+UR5+0xcc0], R60 ;  /* 0x000cc03c03007988 */ /* 0x000fe80008000405 */
[----:B------:R-:W-:Y:S01]  /*20f70*/  STS.U16 [R3+UR5+0xc80], R61 ;  /* 0x000c803d03007988 */ /* 0x000fe20008000405 */
[----:B------:R-:W-:-:S03]  /*20f80*/  ISETP.GE.AND P1, PT, R4, R29, PT ;  /* 0x0000001d0400720c */ /* 0x000fc60003f26270 */
[----:B------:R-:W-:Y:S04]  /*20f90*/  STS.U16 [R3+UR5], R33 ;  /* 0x0000002103007988 */ /* 0x000fe80008000405 */
[----:B------:R-:W-:Y:S04]  /*20fa0*/  STS.U16 [R3+UR5+0x40], R34 ;  /* 0x0000402203007988 */ /* 0x000fe80008000405 */
        /* <DEDUP_REMOVED lines=8> */
[----:B---3--:R1:W-:Y:S04]  /*21030*/  STL [R1+0x1b8], R0 ;  /* 0x0001b80001007387 */ /* 0x0083e80000100800 */
        /* <DEDUP_REMOVED lines=30> */
[----:B0-----:R-:W4:Y:S01]  /*21220*/  LDL.LU R52, [R1+0x15c] ;  /* 0x00015c0001347983 */ /* 0x001f220000300800 */
[----:B-1----:R-:W-:-:S03]  /*21230*/  LOP3.LUT R0, R32, 0x1f, RZ, 0xc0, !PT ;  /* 0x0000001f20007812 */ /* 0x002fc600078ec0ff */
[----:B------:R-:W4:Y:S04]  /*21240*/  LDL.LU R53, [R1+0x158] ;  /* 0x0001580001357983 */ /* 0x000f280000300800 */
[----:B------:R-:W4:Y:S04]  /*21250*/  LDL.LU R54, [R1+0x154] ;  /* 0x0001540001367983 */ /* 0x000f280000300800 */
[----:B------:R-:W4:Y:S04]  /*21260*/  LDL.LU R59, [R1+0x130] ;  /* 0x00013000013b7983 */ /* 0x000f280000300800 */
[----:B------:R-:W4:Y:S01]  /*21270*/  LDL.LU R60, [R1+0x12c] ;  /* 0x00012c00013c7983 */ /* 0x000f220000300800 */
[----:B------:R-:W-:-:S03]  /*21280*/  ISETP.GE.AND P0, PT, R0, R29, PT ;  /* 0x0000001d0000720c */ /* 0x000fc60003f06270 */
[----:B------:R-:W4:Y:S04]  /*21290*/  LDL.LU R61, [R1+0x128] ;  /* 0x00012800013d7983 */ /* 0x000f280000300800 */
[----:B---3--:R-:W3:Y:S04]  /*212a0*/  LDL.LU R29, [R1+0x124] ;  /* 0x00012400011d7983 */ /* 0x008ee80000300800 */
[----:B------:R-:W3:Y:S04]  /*212b0*/  LDL.LU R30, [R1+0x100] ;  /* 0x00010000011e7983 */ /* 0x000ee80000300800 */
        /* <DEDUP_REMOVED lines=21> */
[----:B--2---:R0:W-:Y:S04]  /*21410*/  STS.U16 [R3+UR5+0x1000], R2 ;  /* 0x0010000203007988 */ /* 0x0041e80008000405 */
[----:B------:R-:W2:Y:S04]  /*21420*/  LDL.LU R58, [R1+0x8] ;  /* 0x00000800013a7983 */ /* 0x000ea80000300800 */
[----:B0-----:R-:W2:Y:S04]  /*21430*/  LDL.LU R2, [R1+0x4] ;  /* 0x0000040001027983 */ /* 0x001ea80000300800 */
[----:B----4-:R0:W-:Y:S04]  /*21440*/  STS.U16 [R3+UR5+0x1040], R52 ;  /* 0x0010403403007988 */ /* 0x0101e80008000405 */
[----:B------:R1:W-:Y:S04]  /*21450*/  STS.U16 [R3+UR5+0x1080], R53 ;  /* 0x0010803503007988 */ /* 0x0003e80008000405 */
[----:B------:R4:W-:Y:S04]  /*21460*/  STS.U16 [R3+UR5+0x10c0], R54 ;  /* 0x0010c03603007988 */ /* 0x0009e80008000405 */
[----:B------:R0:W-:Y:S04]  /*21470*/  STS.U16 [R3+UR5+0x1440], R59 ;  /* 0x0014403b03007988 */ /* 0x0001e80008000405 */
[----:B------:R1:W-:Y:S04]  /*21480*/  STS.U16 [R3+UR5+0x1400], R60 ;  /* 0x0014003c03007988 */ /* 0x0003e80008000405 */
[----:B------:R4:W-:Y:S04]  /*21490*/  STS.U16 [R3+UR5+0x14c0], R61 ;  /* 0x0014c03d03007988 */ /* 0x0009e80008000405 */
[----:B0-----:R-:W2:Y:S04]  /*214a0*/  LDL.LU R52, [R1+0x36b4] ;  /* 0x0036b40001347983 */ /* 0x001ea80000300800 */
[----:B-1----:R-:W2:Y:S04]  /*214b0*/  LDL.LU R53, [R1+0x36b0] ;  /* 0x0036b00001357983 */ /* 0x002ea80000300800 */
[----:B----4-:R-:W4:Y:S04]  /*214c0*/  LDL.LU R54, [R1+0x36ac] ;  /* 0x0036ac0001367983 */ /* 0x010f280000300800 */
[----:B------:R-:W4:Y:S04]  /*214d0*/  LDL.LU R59, [R1+0x36a8] ;  /* 0x0036a800013b7983 */ /* 0x000f280000300800 */
[----:B------:R-:W4:Y:S04]  /*214e0*/  LDL.LU R60, [R1+0x36a4] ;  /* 0x0036a400013c7983 */ /* 0x000f280000300800 */
[----:B------:R-:W4:Y:S04]  /*214f0*/  LDL.LU R61, [R1+0x36a0] ;  /* 0x0036a000013d7983 */ /* 0x000f280000300800 */
[----:B---3--:R0:W-:Y:S04]  /*21500*/  STS.U16 [R3+UR5+0x20c0], R12 ;  /* 0x0020c00c03007988 */ /* 0x0081e80008000405 */
[----:B------:R1:W-:Y:S04]  /*21510*/  STS.U16 [R3+UR5+0x2440], R32 ;  /* 0x0024402003007988 */ /* 0x0003e80008000405 */
[----:B------:R3:W-:Y:S04]  /*21520*/  STS.U16 [R3+UR5+0x2400], R33 ;  /* 0x0024002103007988 */ /* 0x0007e80008000405 */
[----:B------:R0:W-:Y:S04]  /*21530*/  STS.U16 [R3+UR5+0x24c0], R34 ;  /* 0x0024c02203007988 */ /* 0x0001e80008000405 */
[----:B------:R1:W-:Y:S04]  /*21540*/  STS.U16 [R3+UR5+0x2480], R43 ;  /* 0x0024802b03007988 */ /* 0x0003e80008000405 */
[----:B------:R3:W-:Y:S04]  /*21550*/  STS.U16 [R3+UR5+0x2800], R44 ;  /* 0x0028002c03007988 */ /* 0x0007e80008000405 */
[----:B0-----:R-:W4:Y:S04]  /*21560*/  LDL.LU R12, [R1+0x330] ;  /* 0x00033000010c7983 */ /* 0x001f280000300800 */
[----:B-1----:R-:W4:Y:S04]  /*21570*/  LDL.LU R32, [R1+0x32c] ;  /* 0x00032c0001207983 */ /* 0x002f280000300800 */
[----:B---3--:R-:W3:Y:S04]  /*21580*/  LDL.LU R33, [R1+0x328] ;  /* 0x0003280001217983 */ /* 0x008ee80000300800 */
[----:B------:R-:W3:Y:S04]  /*21590*/  LDL.LU R34, [R1+0x324] ;  /* 0x0003240001227983 */ /* 0x000ee80000300800 */
[----:B------:R-:W3:Y:S04]  /*215a0*/  LDL.LU R43, [R1+0x2f0] ;  /* 0x0002f000012b7983 */ /* 0x000ee80000300800 */
[----:B------:R0:W-:Y:S04]  /*215b0*/  STS.U16 [R3+UR5+0x2840], R45 ;  /* 0x0028402d03007988 */ /* 0x0001e80008000405 */
[----:B------:R-:W3:Y:S04]  /*215c0*/  LDL.LU R44, [R1+0x2ec] ;  /* 0x0002ec00012c7983 */ /* 0x000ee80000300800 */
[----:B------:R1:W-:Y:S04]  /*215d0*/  STS.U16 [R3+UR5+0x2880], R46 ;  /* 0x0028802e03007988 */ /* 0x0003e80008000405 */
[----:B------:R0:W-:Y:S04]  /*215e0*/  STS.U16 [R3+UR5+0x28c0], R55 ;  /* 0x0028c03703007988 */ /* 0x0001e80008000405 */
[----:B------:R0:W-:Y:S04]  /*215f0*/  STS.U16 [R3+UR5+0x2c40], R56 ;  /* 0x002c403803007988 */ /* 0x0001e80008000405 */
[----:B------:R1:W-:Y:S04]  /*21600*/  STS.U16 [R3+UR5+0x2c00], R57 ;  /* 0x002c003903007988 */ /* 0x0003e80008000405 */
[----:B--2---:R2:W-:Y:S04]  /*21610*/  STS.U16 [R3+UR5+0x2cc0], R58 ;  /* 0x002cc03a03007988 */ /* 0x0045e80008000405 */
[----:B0-----:R-:W3:Y:S04]  /*21620*/  LDL.LU R45, [R1+0x2e8] ;  /* 0x0002e800012d7983 */ /* 0x001ee80000300800 */
[----:B-1----:R-:W3:Y:S04]  /*21630*/  LDL.LU R46, [R1+0x2e4] ;  /* 0x0002e400012e7983 */ /* 0x002ee80000300800 */
[----:B------:R-:W3:Y:S04]  /*21640*/  LDL.LU R55, [R1+0x1cc] ;  /* 0x0001cc0001377983 */ /* 0x000ee80000300800 */
[----:B------:R-:W3:Y:S04]  /*21650*/  LDL.LU R56, [R1+0x1c4] ;  /* 0x0001c40001387983 */ /* 0x000ee80000300800 */
[----:B------:R-:W3:Y:S04]  /*21660*/  LDL.LU R57, [R1+0x1bc] ;  /* 0x0001bc0001397983 */ /* 0x000ee80000300800 */
[----:B------:R0:W-:Y:S04]  /*21670*/  STS.U16 [R3+UR5+0x2c80], R2 ;  /* 0x002c800203007988 */ /* 0x0001e80008000405 */
[----:B--2---:R-:W2:Y:S04]  /*21680*/  LDL.LU R58, [R1+0x1b4] ;  /* 0x0001b400013a7983 */ /* 0x004ea80000300800 */
[----:B0-----:R-:W2:Y:S04]  /*21690*/  LDL.LU R2, [R1+0x190] ;  /* 0x0001900001027983 */ /* 0x001ea80000300800 */
[----:B------:R0:W-:Y:S04]  /*216a0*/  STS.U16 [R3+UR5+0x1880], R0 ;  /* 0x0018800003007988 */ /* 0x0001e80008000405 */
[----:B------:R-:W-:Y:S04]  /*216b0*/  STS.U16 [R3+UR5+0x1480], R29 ;  /* 0x0014801d03007988 */ /* 0x000fe80008000405 */
[----:B------:R-:W-:Y:S04]  /*216c0*/  STS.U16 [R3+UR5+0x1800], R30 ;  /* 0x0018001e03007988 */ /* 0x000fe80008000405 */
[----:B------:R-:W-:Y:S04]  /*216d0*/  STS.U16 [R3+UR5+0x1840], R31 ;  /* 0x0018401f03007988 */ /* 0x000fe80008000405 */
[----:B------:R-:W-:Y:S04]  /*216e0*/  STS.U16 [R3+UR5+0x18c0], R4 ;  /* 0x0018c00403007988 */ /* 0x000fe80008000405 */
[----:B------:R-:W-:Y:S04]  /*216f0*/  STS.U16 [R3+UR5+0x1c40], R5 ;  /* 0x001c400503007988 */ /* 0x000fe80008000405 */
[----:B------:R-:W-:Y:S01]  /*21700*/  STS.U16 [R3+UR5+0x1c00], R6 ;  /* 0x001c000603007988 */ /* 0x000fe20008000405 */
[----:B0-----:R-:W-:-:S03]  /*21710*/  LOP3.LUT R0, R3, 0x10, RZ, 0x3c, !PT ;  /* 0x0000001003007812 */ /* 0x001fc600078e3cff */
        /* <DEDUP_REMOVED lines=19> */
[----:B----4-:R-:W-:Y:S04]  /*21850*/  STS.U16 [R3+UR5+0x3000], R54 ;  /* 0x0030003603007988 */ /* 0x010fe80008000405 */
[----:B------:R-:W-:Y:S04]  /*21860*/  STS.U16 [R3+UR5+0x3040], R53 ;  /* 0x0030403503007988 */ /* 0x000fe80008000405 */
[----:B------:R-:W-:Y:S04]  /*21870*/  STL [R1+0x3630], R54 ;  /* 0x0036303601007387 */ /* 0x000fe80000100800 */
[----:B------:R-:W-:Y:S04]  /*21880*/  STL [R1+0x3634], R53 ;  /* 0x0036343501007387 */ /* 0x000fe80000100800 */
[----:B------:R-:W-:Y:S04]  /*21890*/  STL [R1+0x3638], R52 ;  /* 0x0036383401007387 */ /* 0x000fe80000100800 */
[----:B------:R-:W-:Y:S04]  /*218a0*/  STL [R1+0x363c], R51 ;  /* 0x00363c3301007387 */ /* 0x000fe80000100800 */
[----:B------:R-:W-:Y:S04]  /*218b0*/  STL [R1+0x3640], R42 ;  /* 0x0036402a01007387 */ /* 0x000fe80000100800 */
[----:B------:R-:W-:Y:S04]  /*218c0*/  STL [R1+0x3698], R41 ;  /* 0x0036982901007387 */ /* 0x000fe80000100800 */
[----:B------:R-:W-:Y:S04]  /*218d0*/  STS.U16 [R0+UR5+0x100], R12 ;  /* 0x0001000c00007988 */ /* 0x000fe80008000405 */
[----:B------:R-:W-:Y:S04]  /*218e0*/  STS.U16 [R0+UR5+0x140], R32 ;  /* 0x0001402000007988 */ /* 0x000fe80008000405 */
[----:B---3--:R-:W-:Y:S04]  /*218f0*/  STS.U16 [R0+UR5+0x180], R33 ;  /* 0x0001802100007988 */ /* 0x008fe80008000405 */
        /* <DEDUP_REMOVED lines=8> */
[----:B--2---:R-:W-:Y:S04]  /*21980*/  STS.U16 [R0+UR5+0x9c0], R58 ;  /* 0x0009c03a00007988 */ /* 0x004fe80008000405 */
[----:B------:R0:W-:Y:S04]  /*21990*/  STS.U16 [R0+UR5+0xd40], R2 ;  /* 0x000d400200007988 */ /* 0x0001e80008000405 */
[----:B0-----:R-:W2:Y:S04]  /*219a0*/  LDL.LU R2, [R1+0x18c] ;  /* 0x00018c0001027983 */ /* 0x001ea80000300800 */
[----:B------:R-:W3:Y:S04]  /*219b0*/  LDL.LU R3, [R1+0x188] ;  /* 0x0001880001037983 */ /* 0x000ee80000300800 */
[----:B------:R-:W4:Y:S04]  /*219c0*/  LDL.LU R41, [R1+0x184] ;  /* 0x0001840001297983 */ /* 0x000f280000300800 */
[----:B------:R-:W3:Y:S04]  /*219d0*/  LDL.LU R42, [R1+0x150] ;  /* 0x00015000012a7983 */ /* 0x000ee80000300800 */
        /* <DEDUP_REMOVED lines=27> */
[----:B--2---:R0:W-:Y:S04]  /*21b90*/  STS.U16 [R0+UR5+0xd00], R2 ;  /* 0x000d000200007988 */ /* 0x0041e80008000405 */
[----:B0-----:R-:W2:Y:S04]  /*21ba0*/  LDL.LU R2, [R1+0x369c] ;  /* 0x00369c0001027983 */ /* 0x001ea80000300800 */
[----:B---3--:R-:W-:Y:S04]  /*21bb0*/  STS.U16 [R0+UR5+0xdc0], R3 ;  /* 0x000dc00300007988 */ /* 0x008fe80008000405 */
[----:B----4-:R-:W-:Y:S04]  /*21bc0*/  STS.U16 [R0+UR5+0xd80], R41 ;  /* 0x000d802900007988 */ /* 0x010fe80008000405 */
        /* <DEDUP_REMOVED lines=17> */
[----:B------:R0:W-:Y:S04]  /*21ce0*/  STS.U16 [R0+UR5+0x2140], R32 ;  /* 0x0021402000007988 */ /* 0x0001e80008000405 */
[----:B------:R1:W-:Y:S04]  /*21cf0*/  STS.U16 [R0+UR5+0x2180], R33 ;  /* 0x0021802100007988 */ /* 0x0003e80008000405 */
[----:B------:R3:W-:Y:S04]  /*21d00*/  STS.U16 [R0+UR5+0x21c0], R34 ;  /* 0x0021c02200007988 */ /* 0x0007e80008000405 */
[----:B------:R4:W-:Y:S04]  /*21d10*/  STS.U16 [R0+UR5+0x2540], R43 ;  /* 0x0025402b00007988 */ /* 0x0009e80008000405 */
[----:B------:R1:W-:Y:S04]  /*21d20*/  STS.U16 [R0+UR5+0x2500], R44 ;  /* 0x0025002c00007988 */ /* 0x0003e80008000405 */
[----:B------:R3:W-:Y:S04]  /*21d30*/  STS.U16 [R0+UR5+0x25c0], R45 ;  /* 0x0025c02d00007988 */ /* 0x0007e80008000405 */
[----:B0-----:R-:W2:Y:S04]  /*21d40*/  LDL.LU R32, [R1+0x320] ;  /* 0x0003200001207983 */ /* 0x001ea80000300800 */
[----:B-1----:R-:W2:Y:S04]  /*21d50*/  LDL.LU R33, [R1+0x31c] ;  /* 0x00031c0001217983 */ /* 0x002ea80000300800 */
[----:B---3--:R-:W3:Y:S04]  /*21d60*/  LDL.LU R34, [R1+0x318] ;  /* 0x0003180001227983 */ /* 0x008ee80000300800 */
[----:B----4-:R-:W4:Y:S04]  /*21d70*/  LDL.LU R43, [R1+0x314] ;  /* 0x00031400012b7983 */ /* 0x010f280000300800 */
[----:B------:R-:W3:Y:S04]  /*21d80*/  LDL.LU R44, [R1+0x22c] ;  /* 0x00022c00012c7983 */ /* 0x000ee80000300800 */
[----:B------:R0:W-:Y:S04]  /*21d90*/  STS.U16 [R0+UR5+0x2580], R46 ;  /* 0x0025802e00007988 */ /* 0x0001e80008000405 */
[----:B------:R-:W3:Y:S04]  /*21da0*/  LDL.LU R45, [R1+0x224] ;  /* 0x00022400012d7983 */ /* 0x000ee80000300800 */
[----:B------:R1:W-:Y:S04]  /*21db0*/  STS.U16 [R0+UR5+0x2900], R55 ;  /* 0x0029003700007988 */ /* 0x0003e80008000405 */
[----:B------:R0:W-:Y:S04]  /*21dc0*/  STS.U16 [R0+UR5+0x2940], R56 ;  /* 0x0029403800007988 */ /* 0x0001e80008000405 */
[----:B------:R1:W-:Y:S04]  /*21dd0*/  STS.U16 [R0+UR5+0x2980], R57 ;  /* 0x0029803900007988 */ /* 0x0003e80008000405 */
[----:B------:R1:W-:Y:S04]  /*21de0*/  STS.U16 [R0+UR5+0x29c0], R58 ;  /* 0x0029c03a00007988 */ /* 0x0003e80008000405 */
[----:B0-----:R-:W4:Y:S04]  /*21df0*/  LDL.LU R46, [R1+0x21c] ;  /* 0x00021c00012e7983 */ /* 0x001f280000300800 */
[----:B-1----:R-:W4:Y:S04]  /*21e00*/  LDL.LU R55, [R1+0x214] ;  /* 0x0002140001377983 */ /* 0x002f280000300800 */
[----:B------:R-:W4:Y:S04]  /*21e10*/  LDL.LU R56, [R1+0x1b0] ;  /* 0x0001b00001387983 */ /* 0x000f280000300800 */
[----:B------:R-:W4:Y:S04]  /*21e20*/  LDL.LU R57, [R1+0x1ac] ;  /* 0x0001ac0001397983 */ /* 0x000f280000300800 */
[----:B------:R-:W4:Y:S01]  /*21e30*/  LDL.LU R58, [R1+0x1a8] ;  /* 0x0001a800013a7983 */ /* 0x000f220000300800 */
[----:B------:R-:W0:Y:S03]  /*21e40*/  S2R R3, SR_TID.X ;  /* 0x0000000000037919 */ /* 0x000e260000002100 */
[----:B--2---:R1:W-:Y:S04]  /*21e50*/  STS.U16 [R0+UR5+0x2d40], R2 ;  /* 0x002d400200007988 */ /* 0x0043e80008000405 */
[----:B-1----:R-:W2:Y:S04]  /*21e60*/  LDL.LU R2, [R1+0x1a4] ;  /* 0x0001a40001027983 */ /* 0x002ea80000300800 */
        /* <DEDUP_REMOVED lines=9> */
[----:B------:R-:W-:Y:S01]  /*21f00*/  STS.U16 [R0+UR5+0x3500], R37 ;  /* 0x0035002500007988 */ /* 0x000fe20008000405 */
[----:B------:R-:W-:-:S03]  /*21f10*/  IMAD.SHL.U32 R3, R3, 0x2, RZ ;  /* 0x0000000203037824 */ /* 0x000fc600078e00ff */
[----:B------:R-:W-:Y:S04]  /*21f20*/  STS.U16 [R0+UR5+0x35c0], R36 ;  /* 0x0035c02400007988 */ /* 0x000fe80008000405 */
[----:B------:R-:W-:Y:S04]  /*21f30*/  STS.U16 [R0+UR5+0x3580], R35 ;  /* 0x0035802300007988 */ /* 0x000fe80008000405 */
[----:B------:R-:W2:Y:S04]  /*21f40*/  LDL.LU R41, [R1+0x180] ;  /* 0x0001800001297983 */ /* 0x000ea80000300800 */
[----:B------:R-:W-:Y:S04]  /*21f50*/  STS.U16 [R0+UR5+0x3900], R20 ;  /* 0x0039001400007988 */ /* 0x000fe80008000405 */
[----:B------:R-:W2:Y:S04]  /*21f60*/  LDL.LU R4, [R1+0x17c] ;  /* 0x00017c0001047983 */ /* 0x000ea80000300800 */
[----:B------:R-:W-:Y:S04]  /*21f70*/  STS.U16 [R0+UR5+0x3940], R19 ;  /* 0x0039401300007988 */ /* 0x000fe80008000405 */
[----:B------:R-:W2:Y:S04]  /*21f80*/  LDL.LU R5, [R1+0x178] ;  /* 0x0001780001057983 */ /* 0x000ea80000300800 */
[----:B------:R-:W-:Y:S04]  /*21f90*/  STS.U16 [R0+UR5+0x3980], R18 ;  /* 0x0039801200007988 */ /* 0x000fe80008000405 */
[----:B------:R-:W2:Y:S04]  /*21fa0*/  LDL.LU R6, [R1+0x174] ;  /* 0x0001740001067983 */ /* 0x000ea80000300800 */
[----:B------:R-:W-:Y:S01]  /*21fb0*/  STS.U16 [R0+UR5+0x39c0], R17 ;  /* 0x0039c01100007988 */ /* 0x000fe20008000405 */
[----:B------:R-:W-:-:S03]  /*21fc0*/  LOP3.LUT R42, R3, 0x20, RZ, 0x3c, !PT ;  /* 0x00000020032a7812 */ /* 0x000fc600078e3cff */
[----:B------:R-:W2:Y:S04]  /*21fd0*/  LDL.LU R7, [R1+0x140] ;  /* 0x0001400001077983 */ /* 0x000ea80000300800 */
        /* <DEDUP_REMOVED lines=8> */
[----:B------:R0:W-:Y:S04]  /*22060*/  STS.U16 [R42+UR5+0x200], R32 ;  /* 0x000200202a007988 */ /* 0x0001e80008000405 */
[----:B------:R-:W2:Y:S04]  /*22070*/  LDL.LU R12, [R1+0x10c] ;  /* 0x00010c00010c7983 */ /* 0x000ea80000300800 */
[----:B------:R1:W-:Y:S04]  /*22080*/  STS.U16 [R42+UR5+0x240], R33 ;  /* 0x000240212a007988 */ /* 0x0003e80008000405 */
[----:B---3--:R3:W-:Y:S04]  /*22090*/  STS.U16 [R42+UR5+0x280], R34 ;  /* 0x000280222a007988 */ /* 0x0087e80008000405 */
[----:B----4-:R4:W-:Y:S04]  /*220a0*/  STS.U16 [R42+UR5+0x2c0], R43 ;  /* 0x0002c02b2a007988 */ /* 0x0109e80008000405 */
        /* <DEDUP_REMOVED lines=17> */
[----:B------:R-:W4:Y:S04]  /*221c0*/  LDL.LU R58, [R1+0x80] ;  /* 0x00008000013a7983 */ /* 0x000f280000300800 */
[----:B--2---:R0:W-:Y:S04]  /*221d0*/  STS.U16 [R42+UR5+0xac0], R2 ;  /* 0x000ac0022a007988 */ /* 0x0041e80008000405 */
        /* <DEDUP_REMOVED lines=31> */
[----:B------:R0:W-:Y:S04]  /*223d0*/  STS.U16 [R42+UR5+0x1680], R33 ;  /* 0x001680212a007988 */ /* 0x0001e80008000405 */
[----:B---3--:R-:W3:Y:S04]  /*223e0*/  LDL.LU R32, [R1+0x3670] ;  /* 0x0036700001207983 */ /* 0x008ee80000300800 */
[----:B------:R1:W-:Y:S04]  /*223f0*/  STS.U16 [R42+UR5+0x1a00], R34 ;  /* 0x001a00222a007988 */ /* 0x0003e80008000405 */
[----:B----4-:R4:W-:Y:S04]  /*22400*/  STS.U16 [R42+UR5+0x1a40], R43 ;  /* 0x001a402b2a007988 */ /* 0x0109e80008000405 */
[----:B------:R0:W-:Y:S04]  /*22410*/  STS.U16 [R42+UR5+0x1a80], R44 ;  /* 0x001a802c2a007988 */ /* 0x0001e80008000405 */
[----:B------:R1:W-:Y:S04]  /*22420*/  STS.U16 [R42+UR5+0x1ac0], R45 ;  /* 0x001ac02d2a007988 */ /* 0x0003e80008000405 */
[----:B------:R4:W-:Y:S04]  /*22430*/  STS.U16 [R42+UR5+0x1e40], R46 ;  /* 0x001e402e2a007988 */ /* 0x0009e80008000405 */
[----:B0-----:R-:W3:Y:S04]  /*22440*/  LDL.LU R33, [R1+0x366c] ;  /* 0x00366c0001217983 */ /* 0x001ee80000300800 */
[----:B-1----:R-:W3:Y:S04]  /*22450*/  LDL.LU R34, [R1+0x3668] ;  /* 0x0036680001227983 */ /* 0x002ee80000300800 */
[----:B----4-:R-:W4:Y:S04]  /*22460*/  LDL.LU R43, [R1+0x3664] ;  /* 0x00366400012b7983 */ /* 0x010f280000300800 */
[----:B------:R-:W3:Y:S04]  /*22470*/  LDL.LU R44, [R1+0x3660] ;  /* 0x00366000012c7983 */ /* 0x000ee80000300800 */
[----:B------:R-:W3:Y:S04]  /*22480*/  LDL.LU R45, [R1+0x365c] ;  /* 0x00365c00012d7983 */ /* 0x000ee80000300800 */
[----:B------:R-:W3:Y:S04]  /*22490*/  LDL.LU R46, [R1+0x3658] ;  /* 0x00365800012e7983 */ /* 0x000ee80000300800 */
[----:B------:R0:W-:Y:S04]  /*224a0*/  STS.U16 [R42+UR5+0x1e00], R55 ;  /* 0x001e00372a007988 */ /* 0x0001e80008000405 */
[----:B------:R1:W-:Y:S04]  /*224b0*/  STS.U16 [R42+UR5+0x1ec0], R56 ;  /* 0x001ec0382a007988 */ /* 0x0003e80008000405 */
[----:B------:R1:W-:Y:S04]  /*224c0*/  STS.U16 [R42+UR5+0x1e80], R57 ;  /* 0x001e80392a007988 */ /* 0x0003e80008000405 */
[----:B------:R1:W-:Y:S04]  /*224d0*/  STS.U16 [R42+UR5+0x2200], R58 ;  /* 0x0022003a2a007988 */ /* 0x0003e80008000405 */
[----:B0-----:R-:W3:Y:S04]  /*224e0*/  LDL.LU R55, [R1+0x3654] ;  /* 0x0036540001377983 */ /* 0x001ee80000300800 */
[----:B-1----:R-:W3:Y:S04]  /*224f0*/  LDL.LU R56, [R1+0x3650] ;  /* 0x0036500001387983 */ /* 0x002ee80000300800 */
[----:B------:R-:W3:Y:S04]  /*22500*/  LDL.LU R57, [R1+0x364c] ;  /* 0x00364c0001397983 */ /* 0x000ee80000300800 */
[----:B------:R-:W3:Y:S04]  /*22510*/  LDL.LU R58, [R1+0x3648] ;  /* 0x00364800013a7983 */ /* 0x000ee80000300800 */
[----:B--2---:R0:W-:Y:S04]  /*22520*/  STS.U16 [R42+UR5+0x2240], R2 ;  /* 0x002240022a007988 */ /* 0x0041e80008000405 */
[----:B0-----:R-:W2:Y:S04]  /*22530*/  LDL.LU R2, [R1+0x3644] ;  /* 0x0036440001027983 */ /* 0x001ea80000300800 */
[----:B------:R-:W-:Y:S04]  /*22540*/  STS.U16 [R42+UR5+0x2280], R3 ;  /* 0x002280032a007988 */ /* 0x000fe80008000405 */
[----:B------:R0:W-:Y:S04]  /*22550*/  STS.U16 [R42+UR5+0x22c0], R51 ;  /* 0x0022c0332a007988 */ /* 0x0001e80008000405 */
[----:B------:R1:W-:Y:S04]  /*22560*/  STS.U16 [R42+UR5+0x2640], R52 ;  /* 0x002640342a007988 */ /* 0x0003e80008000405 */
[----:B------:R0:W-:Y:S04]  /*22570*/  STS.U16 [R42+UR5+0x2600], R53 ;  /* 0x002600352a007988 */ /* 0x0001e80008000405 */
[----:B------:R0:W-:Y:S04]  /*22580*/  STS.U16 [R42+UR5+0x26c0], R54 ;  /* 0x0026c0362a007988 */ /* 0x0001e80008000405 */
[----:B------:R0:W-:Y:S04]  /*22590*/  STS.U16 [R42+UR5+0x2680], R29 ;  /* 0x0026801d2a007988 */ /* 0x0001e80008000405 */
[----:B------:R-:W-:Y:S04]  /*225a0*/  STS.U16 [R42+UR5+0x2a00], R30 ;  /* 0x002a001e2a007988 */ /* 0x000fe80008000405 */
[----:B------:R-:W-:Y:S04]  /*225b0*/  STS.U16 [R42+UR5+0x2a40], R31 ;  /* 0x002a401f2a007988 */ /* 0x000fe80008000405 */
[----:B0-----:R-:W4:Y:S04]  /*225c0*/  LDL.LU R51, [R1+0x310] ;  /* 0x0003100001337983 */ /* 0x001f280000300800 */
[----:B-1----:R-:W4:Y:S04]  /*225d0*/  LDL.LU R52, [R1+0x30c] ;  /* 0x00030c0001347983 */ /* 0x002f280000300800 */
[----:B------:R-:W4:Y:S04]  /*225e0*/  LDL.LU R53, [R1+0x308] ;  /* 0x0003080001357983 */ /* 0x000f280000300800 */
[----:B------:R-:W4:Y:S04]  /*225f0*/  LDL.LU R54, [R1+0x304] ;  /* 0x0003040001367983 */ /* 0x000f280000300800 */
[----:B------:R0:W-:Y:S04]  /*22600*/  STS.U16 [R42+UR5+0x2a80], R0 ;  /* 0x002a80002a007988 */ /* 0x0001e80008000405 */
[----:B------:R-:W4:Y:S04]  /*22610*/  LDL.LU R29, [R1+0x20c] ;  /* 0x00020c00011d7983 */ /* 0x000f280000300800 */
[----:B0-----:R-:W4:Y:S01]  /*22620*/  LDL.LU R0, [R1+0x204] ;  /* 0x0002040001007983 */ /* 0x001f220000300800 */
[----:B------:R-:W0:Y:S03]  /*22630*/  S2R R3, SR_TID.X ;  /* 0x0000000000037919 */ /* 0x000e260000002100 */
[----:B------:R-:W4:Y:S04]  /*22640*/  LDL.LU R30, [R1+0x200] ;  /* 0x00020000011e7983 */ /* 0x000f280000300800 */
[----:B------:R-:W4:Y:S01]  /*22650*/  LDL.LU R31, [R1+0x1f8] ;  /* 0x0001f800011f7983 */ /* 0x000f220000300800 */
[----:B0-----:R-:W-:-:S05]  /*22660*/  LOP3.LUT R3, R3, 0x1f, RZ, 0xc0, !PT ;  /* 0x0000001f03037812 */ /* 0x001fca00078ec0ff */
[----:B------:R-:W-:Y:S01]  /*22670*/  IMAD.SHL.U32 R3, R3, 0x2, RZ ;  /* 0x0000000203037824 */ /* 0x000fe200078e00ff */
[----:B--2---:R0:W-:Y:S04]  /*22680*/  STS.U16 [R42+UR5+0x2ac0], R2 ;  /* 0x002ac0022a007988 */ /* 0x0041e80008000405 */
[----:B---3--:R-:W-:Y:S04]  /*22690*/  STS.U16 [R42+UR5+0x2e40], R58 ;  /* 0x002e403a2a007988 */ /* 0x008fe80008000405 */
        /* <DEDUP_REMOVED lines=18> */
[----:B------:R0:W-:Y:S04]  /*227c0*/  STS.U16 [R42+UR5+0x3ec0], R5 ;  /* 0x003ec0052a007988 */ /* 0x0001e80008000405 */
[----:B------:R1:W-:Y:S04]  /*227d0*/  STS.U16 [R42+UR5+0x3e80], R4 ;  /* 0x003e80042a007988 */ /* 0x0003e80008000405 */
[----:B------:R2:W-:Y:S04]  /*227e0*/  STS.U16 [R2+UR5+0x300], R51 ;  /* 0x0003003302007988 */ /* 0x0005e80008000405 */
[----:B------:R3:W-:Y:S04]  /*227f0*/  STS.U16 [R2+UR5+0x340], R52 ;  /* 0x0003403402007988 */ /* 0x0007e80008000405 */
[----:B------:R4:W-:Y:S04]  /*22800*/  STS.U16 [R2+UR5+0x380], R53 ;  /* 0x0003803502007988 */ /* 0x0009e80008000405 */
[----:B0-----:R-:W4:Y:S04]  /*22810*/  LDL R5, [R1+0x13f4] ;  /* 0x0013f40001057983 */ /* 0x001f280000100800 */
[----:B-1----:R-:W4:Y:S04]  /*22820*/  LDL.LU R42, [R1+0x3640] ;  /* 0x00364000012a7983 */ /* 0x002f280000300800 */
[----:B------:R-:W4:Y:S04]  /*22830*/  LDL R4, [R1+0x13f0] ;  /* 0x0013f00001047983 */ /* 0x000f280000100800 */
[----:B--2---:R-:W2:Y:S04]  /*22840*/  LDL.LU R51, [R1+0x363c] ;  /* 0x00363c0001337983 */ /* 0x004ea80000300800 */
[----:B---3--:R-:W3:Y:S04]  /*22850*/  LDL.LU R52, [R1+0x3638] ;  /* 0x0036380001347983 */ /* 0x008ee80000300800 */
[----:B----4-:R-:W4:Y:S04]  /*22860*/  LDL.LU R53, [R1+0x3634] ;  /* 0x0036340001357983 */ /* 0x010f280000300800 */
[----:B------:R0:W-:Y:S04]  /*22870*/  STS.U16 [R2+UR5+0x3c0], R54 ;  /* 0x0003c03602007988 */ /* 0x0001e80008000405 */
[----:B------:R1:W-:Y:S04]  /*22880*/  STS.U16 [R2+UR5+0x740], R29 ;  /* 0x0007401d02007988 */ /* 0x0003e80008000405 */
[----:B------:R1:W-:Y:S04]  /*22890*/  STS.U16 [R2+UR5+0x700], R0 ;  /* 0x0007000002007988 */ /* 0x0003e80008000405 */
[----:B0-----:R-:W2:Y:S04]  /*228a0*/  LDL.LU R54, [R1+0x3630] ;  /* 0x0036300001367983 */ /* 0x001ea80000300800 */
[----:B-1----:R-:W2:Y:S04]  /*228b0*/  LDL.LU R29, [R1+0x362c] ;  /* 0x00362c00011d7983 */ /* 0x002ea80000300800 */
[----:B------:R-:W2:Y:S01]  /*228c0*/  LDL.LU R0, [R1+0x3628] ;  /* 0x0036280001007983 */ /* 0x000ea20000300800 */
[----:B------:R-:W-:-:S04]  /*228d0*/  @!P0 LOP3.LUT R5, R5, R4, RZ, 0x3c, !PT ;  /* 0x0000000405058212 */ /* 0x000fc800078e3cff */
[----:B------:R-:W-:-:S04]  /*228e0*/  @!P0 LOP3.LUT R4, R5, R4, RZ, 0x3c, !PT ;  /* 0x0000000405048212 */ /* 0x000fc800078e3cff */
[----:B------:R-:W-:Y:S02]  /*228f0*/  @!P0 LOP3.LUT R5, R5, R4, RZ, 0x3c, !PT ;  /* 0x0000000405058212 */ /* 0x000fe400078e3cff */
[----:B--2---:R-:W-:-:S06]  /*22900*/  PRMT R0, RZ, 0x7610, R0 ;  /* 0x00007610ff007816 */ /* 0x004fcc0000000000 */
[----:B------:R-:W2:Y:S04]  /*22910*/  @!P0 LDG.E.U16 R0, desc[UR8][R4.64] ;  /* 0x0000000804008981 */ /* 0x000ea8000c1e1500 */
[----:B------:R0:W-:Y:S04]  /*22920*/  STS.U16 [R2+UR5+0x7c0], R30 ;  /* 0x0007c01e02007988 */ /* 0x0001e80008000405 */
[----:B------:R1:W-:Y:S04]  /*22930*/  STS.U16 [R2+UR5+0x780], R31 ;  /* 0x0007801f02007988 */ /* 0x0003e80008000405 */
[----:B0-----:R-:W3:Y:S04]  /*22940*/  LDL.LU R30, [R1+0x3624] ;  /* 0x00362400011e7983 */ /* 0x001ee80000300800 */
[----:B-1----:R-:W3:Y:S04]  /*22950*/  LDL.LU R31, [R1+0x3620] ;  /* 0x00362000011f7983 */ /* 0x002ee80000300800 */
[----:B--2---:R0:W-:Y:S04]  /*22960*/  STL [R1+0x15c], R0 ;  /* 0x00015c0001007387 */ /* 0x0041e80000100800 */
[----:B0-----:R-:W2:Y:S04]  /*22970*/  LDL.LU R0, [R1+0x361c] ;  /* 0x00361c0001007983 */ /* 0x001ea80000300800 */
[----:B------:R-:W2:Y:S04]  /*22980*/  LDL R4, [R1+0x13e8] ;  /* 0x0013e80001047983 */ /* 0x000ea80000100800 */
[----:B------:R-:W2:Y:S01]  /*22990*/  LDL R5, [R1+0x13ec] ;  /* 0x0013ec0001057983 */ /* 0x000ea20000100800 */
[----:B---3--:R-:W-:-:S02]  /*229a0*/  PRMT R31, RZ, 0x7610, R31 ;  /* 0x00007610ff1f7816 */ /* 0x008fc4000000001f */
[----:B--2---:R-:W-:-:S04]  /*229b0*/  @!P1 LOP3.LUT R5, R5, R4, RZ, 0x3c, !PT ;  /* 0x0000000405059212 */ /* 0x004fc800078e3cff */
[----:B------:R-:W-:-:S04]  /*229c0*/  @!P1 LOP3.LUT R4, R5, R4, RZ, 0x3c, !PT ;  /* 0x0000000405049212 */ /* 0x000fc800078e3cff */
[----:B------:R-:W-:-:S05]  /*229d0*/  @!P1 LOP3.LUT R5, R5, R4, RZ, 0x3c, !PT ;  /* 0x0000000405059212 */ /* 0x000fca00078e3cff */
[----:B------:R-:W2:Y:S04]  /*229e0*/  @!P1 LDG.E.U16 R31, desc[UR8][R4.64] ;  /* 0x00000008041f9981 */ /* 0x000ea8000c1e1500 */
[----:B--2---:R0:W-:Y:S04]  /*229f0*/  STL [R1+0x158], R31 ;  /* 0x0001581f01007387 */ /* 0x0041e80000100800 */
[----:B0-----:R-:W2:Y:S04]  /*22a00*/  LDL.LU R31, [R1+0x3618] ;  /* 0x00361800011f7983 */ /* 0x001ea80000300800 */
[----:B------:R-:W3:Y:S04]  /*22a10*/  LDL R4, [R1+0x13b0] ;  /* 0x0013b00001047983 */ /* 0x000ee80000100800 */
[----:B------:R-:W3:Y:S01]  /*22a20*/  LDL R5, [R1+0x13b4] ;  /* 0x0013b40001057983 */ /* 0x000ee20000100800 */
[----:B------:R-:W-:-:S02]  /*22a30*/  PRMT R0, RZ, 0x7610, R0 ;  /* 0x00007610ff007816 */ /* 0x000fc40000000000 */
[----:B---3--:R-:W-:-:S04]  /*22a40*/  @!P0 LOP3.LUT R5, R5, R4, RZ, 0x3c, !PT ;  /* 0x0000000405058212 */ /* 0x008fc800078e3cff */
[----:B------:R-:W-:-:S04]  /*22a50*/  @!P0 LOP3.LUT R4, R5, R4, RZ, 0x3c, !PT ;  /* 0x0000000405048212 */ /* 0x000fc800078e3cff */
[----:B------:R-:W-:-:S05]  /*22a60*/  @!P0 LOP3.LUT R5, R5, R4, RZ, 0x3c, !PT ;  /* 0x0000000405058212 */ /* 0x000fca00078e3cff */
[----:B------:R-:W3:Y:S04]  /*22a70*/  @!P0 LDG.E.U16 R0, desc[UR8][R4.64] ;  /* 0x0000000804008981 */ /* 0x000ee8000c1e1500 */
[----:B---3--:R0:W-:Y:S04]  /*22a80*/  STL [R1+0x154], R0 ;  /* 0x0001540001007387 */ /* 0x0081e80000100800 */
[----:B0-----:R-:W3:Y:S04]  /*22a90*/  LDL.LU R0, [R1+0x3614] ;  /* 0x0036140001007983 */ /* 0x001ee80000300800 */
[----:B------:R-:W3:Y:S04]  /*22aa0*/  LDL R4, [R1+0x13a8] ;  /* 0x0013a80001047983 */ /* 0x000ee80000100800 */
[----:B------:R-:W3:Y:S01]  /*22ab0*/  LDL R5, [R1+0x13ac] ;  /* 0x0013ac0001057983 */ /* 0x000ee20000100800 */
[----:B--2---:R-:W-:-:S02]  /*22ac0*/  PRMT R31, RZ, 0x7610, R31 ;  /* 0x00007610ff1f7816 */ /* 0x004fc4000000001f */
[----:B---3--:R-:W-:-:S04]  /*22ad0*/  @!P1 LOP3.LUT R5, R5, R4, RZ, 0x3c, !PT ;  /* 0x0000000405059212 */ /* 0x008fc800078e3cff */
        /* <DEDUP_REMOVED lines=650> */
[----:B------:R0:W2:Y:S04]  /*25380*/  @!P1 LDG.E.U16 R31, desc[UR8][R4.64] ;  /* 0x00000008041f9981 */ /* 0x0000a8000c1e1500 */
[----:B------:R-:W0:Y:S04]  /*25390*/  LDL R4, [R1+0x1260] ;  /* 0x0012600001047983 */ /* 0x000e280000100800 */
[----:B------:R-:W0:Y:S01]  /*253a0*/  LDL R5, [R1+0x1264] ;  /* 0x0012640001057983 */ /* 0x000e220000100800 */
[----:B------:R-:W-:Y:S02]  /*253b0*/  PRMT R0, RZ, 0x7610, R0 ;  /* 0x00007610ff007816 */ /* 0x000fe40000000000 */
[----:B0-----:R-:W-:-:S04]  /*253c0*/  @!P0 LOP3.LUT R5, R5, R4, RZ, 0x3c, !PT ;  /* 0x0000000405058212 */ /* 0x001fc800078e3cff */
[----:B------:R-:W-:-:S04]  /*253d0*/  @!P0 LOP3.LUT R4, R5, R4, RZ, 0x3c, !PT ;  /* 0x0000000405048212 */ /* 0x000fc800078e3cff */
[----:B------:R-:W-:-:S05]  /*253e0*/  @!P0 LOP3.LUT R5, R5, R4, RZ, 0x3c, !PT ;  /* 0x0000000405058212 */ /* 0x000fca00078e3cff */
[----:B------:R-:W3:Y:S04]  /*253f0*/  @!P0 LDG.E.U16 R0, desc[UR8][R4.64] ;  /* 0x0000000804008981 */ /* 0x000ee8000c1e1500 */
[----:B--2---:R0:W-:Y:S04]  /*25400*/  STL [R1+0x30], R31 ;  /* 0x0000301f01007387 */ /* 0x0041e80000100800 */
[----:B0-----:R-:W2:Y:S04]  /*25410*/  LDL R31, [R1+0x11dc] ;  /* 0x0011dc00011f7983 */ /* 0x001ea80000100800 */
[----:B---3--:R0:W-:Y:S04]  /*25420*/  STL [R1+0x2c], R0 ;  /* 0x00002c0001007387 */ /* 0x0081e80000100800 */
[----:B0-----:R-:W3:Y:S04]  /*25430*/  LDL.LU R0, [R1+0x34f0] ;  /* 0x0034f00001007983 */ /* 0x001ee80000300800 */
[----:B------:R-:W2:Y:S04]  /*25440*/  LDL R4, [R1+0x1258] ;  /* 0x0012580001047983 */ /* 0x000ea80000100800 */
[----:B------:R-:W2:Y:S01]  /*25450*/  LDL R5, [R1+0x125c] ;  /* 0x00125c0001057983 */ /* 0x000ea20000100800 */
[----:B------:R-:W-:-:S02]  /*25460*/  PRMT R30, RZ, 0x7610, R30 ;  /* 0x00007610ff1e7816 */ /* 0x000fc4000000001e */
[----:B--2---:R-:W-:-:S04]  /*25470*/  @!P1 LOP3.LUT R5, R5, R4, RZ, 0x3c, !PT ;  /* 0x0000000405059212 */ /* 0x004fc800078e3cff */
[----:B------:R-:W-:-:S04]  /*25480*/  @!P1 LOP3.LUT R4, R5, R4, RZ, 0x3c, !PT ;  /* 0x0000000405049212 */ /* 0x000fc800078e3cff */
[----:B------:R-:W-:-:S05]  /*25490*/  @!P1 LOP3.LUT R5, R5, R4, RZ, 0x3c, !PT ;  /* 0x0000000405059212 */ /* 0x000fca00078e3cff */
[----:B------:R-:W2:Y:S04]  /*254a0*/  @!P1 LDG.E.U16 R30, desc[UR8][R4.64] ;  /* 0x00000008041e9981 */ /* 0x000ea8000c1e1500 */
        /* <DEDUP_REMOVED lines=26> */
[----:B------:R-:W2:Y:S01]  /*25650*/  @!P0 LDG.E.U16 R0, desc[UR8][R4.64] ;  /* 0x0000000804008981 */ /* 0x000ea2000c1e1500 */
[----:B------:R-:W-:-:S03]  /*25660*/  PRMT R30, RZ, 0x7610, R30 ;  /* 0x00007610ff1e7816 */ /* 0x000fc6000000001e */
[----:B--2---:R0:W-:Y:S04]  /*25670*/  STL [R1+0x1c], R0 ;  /* 0x00001c0001007387 */ /* 0x0041e80000100800 */
[----:B0-----:R-:W2:Y:S04]  /*25680*/  LDL.LU R0, [R1+0x34e0] ;  /* 0x0034e00001007983 */ /* 0x001ea80000300800 */
[----:B------:R-:W3:Y:S01]  /*25690*/  LDL R5, [R1+0x11d8] ;  /* 0x0011d80001057983 */ /* 0x000ee20000100800 */
[----:B------:R-:W-:Y:S01]  /*256a0*/  @!P1 IMAD.MOV.U32 R4, RZ, RZ, R31 ;  /* 0x000000ffff049224 */ /* 0x000fe200078e001f */
[----:B------:R-:W-:-:S02]  /*256b0*/  PRMT R29, RZ, 0x7610, R29 ;  /* 0x00007610ff1d7816 */ /* 0x000fc4000000001d */
[----:B------:R-:W2:Y:S04]  /*256c0*/  LDL R31, [R1+0x1118] ;  /* 0x00111800011f7983 */ /* 0x000ea80000100800 */
[----:B---3--:R0:W3:Y:S04]  /*256d0*/  @!P1 LDG.E.U16 R30, desc[UR8][R4.64] ;  /* 0x00000008041e9981 */ /* 0x0080e8000c1e1500 */
[----:B------:R-:W0:Y:S04]  /*256e0*/  LDL R4, [R1+0x11a0] ;  /* 0x0011a00001047983 */ /* 0x000e280000100800 */
[----:B------:R-:W0:Y:S02]  /*256f0*/  LDL R5, [R1+0x11a4] ;  /* 0x0011a40001057983 */ /* 0x000e240000100800 */
[----:B0-----:R-:W-:-:S04]  /*25700*/  @!P0 LOP3.LUT R5, R5, R4, RZ, 0x3c, !PT ;  /* 0x0000000405058212 */ /* 0x001fc800078e3cff */
[----:B------:R-:W-:-:S04]  /*25710*/  @!P0 LOP3.LUT R4, R5, R4, RZ, 0x3c, !PT ;  /* 0x0000000405048212 */ /* 0x000fc800078e3cff */
[----:B------:R-:W-:-:S05]  /*25720*/  @!P0 LOP3.LUT R5, R5, R4, RZ, 0x3c, !PT ;  /* 0x0000000405058212 */ /* 0x000fca00078e3cff */
[----:B------:R-:W2:Y:S04]  /*25730*/  @!P0 LDG.E.U16 R29, desc[UR8][R4.64] ;  /* 0x00000008041d8981 */ /* 0x000ea8000c1e1500 */
[----:B---3--:R0:W-:Y:S04]  /*25740*/  STL [R1+0x18], R30 ;  /* 0x0000181e01007387 */ /* 0x0081e80000100800 */
[----:B0-----:R-:W3:Y:S04]  /*25750*/  LDL R30, [R1+0x111c] ;  /* 0x00111c00011e7983 */ /* 0x001ee80000100800 */
[----:B--2---:R0:W-:Y:S04]  /*25760*/  STL [R1+0x14], R29 ;  /* 0x0000141d01007387 */ /* 0x0041e80000100800 */
[----:B0-----:R-:W2:Y:S04]  /*25770*/  LDL.LU R29, [R1+0x34dc] ;  /* 0x0034dc00011d7983 */ /* 0x001ea80000300800 */
        /* <DEDUP_REMOVED lines=33> */
[----:B------:R3:W2:Y:S01]  /*25990*/  @!P0 LDG.E.U16 R3, desc[UR8][R4.64] ;  /* 0x0000000804038981 */ /* 0x0006a2000c1e1500 */
[----:B------:R-:W-:Y:S01]  /*259a0*/  PRMT R0, RZ, 0x7610, R0 ;  /* 0x00007610ff007816 */ /* 0x000fe20000000000 */
[----:B---3--:R-:W-:Y:S02]  /*259b0*/  @!P1 IMAD.MOV.U32 R4, RZ, RZ, R30 ;  /* 0x000000ffff049224 */ /* 0x008fe400078e001e */
[----:B------:R-:W-:-:S05]  /*259c0*/  @!P1 IMAD.MOV.U32 R5, RZ, RZ, R31 ;  /* 0x000000ffff059224 */ /* 0x000fca00078e001f */
[----:B------:R-:W3:Y:S04]  /*259d0*/  @!P1 LDG.E.U16 R0, desc[UR8][R4.64] ;  /* 0x0000000804009981 */ /* 0x000ee8000c1e1500 */
[----:B--2---:R-:W-:Y:S04]  /*259e0*/  STL [R1+0x4], R3 ;  /* 0x0000040301007387 */ /* 0x004fe80000100800 */
[----:B------:R-:W2:Y:S04]  /*259f0*/  LDL R4, [R1+0x10e0] ;  /* 0x0010e00001047983 */ /* 0x000ea80000100800 */
[----:B------:R-:W2:Y:S01]  /*25a00*/  LDL R5, [R1+0x10e4] ;  /* 0x0010e40001057983 */ /* 0x000ea20000100800 */
[----:B------:R-:W-:-:S03]  /*25a10*/  PRMT R61, RZ, 0x7610, R61 ;  /* 0x00007610ff3d7816 */ /* 0x000fc6000000003d */
[----:B------:R-:W4:Y:S04]  /*25a20*/  LDL R31, [R1+0x1098] ;  /* 0x00109800011f7983 */ /* 0x000f280000100800 */
[----:B------:R-:W4:Y:S04]  /*25a30*/  LDL R30, [R1+0x109c] ;  /* 0x00109c00011e7983 */ /* 0x000f280000100800 */
[----:B---3--:R-:W-:Y:S01]  /*25a40*/  STL [R1+0x3460], R0 ;  /* 0x0034600001007387 */ /* 0x008fe20000100800 */
[----:B--2---:R-:W-:-:S04]  /*25a50*/  @!P0 LOP3.LUT R5, R5, R4, RZ, 0x3c, !PT ;  /* 0x0000000405058212 */ /* 0x004fc800078e3cff */
        /* <DEDUP_REMOVED lines=8> */
[----:B------:R-:W-:Y:S01]  /*25ae0*/  @!P1 LOP3.LUT R5, R5, R4, RZ, 0x3c, !PT ;  /* 0x0000000405059212 */ /* 0x000fe200078e3cff */
[----:B--2---:R0:W-:Y:S04]  /*25af0*/  STL [R1+0x3464], R61 ;  /* 0x0034643d01007387 */ /* 0x0041e80000100800 */
[----:B------:R1:W2:Y:S01]  /*25b00*/  @!P1 LDG.E.U16 R60, desc[UR8][R4.64] ;  /* 0x00000008043c9981 */ /* 0x0002a2000c1e1500 */
[----:B------:R-:W-:Y:S02]  /*25b10*/  PRMT R58, RZ, 0x7610, R58 ;  /* 0x00007610ff3a7816 */ /* 0x000fe4000000003a */
[----:B------:R-:W-:Y:S01]  /*25b20*/  PRMT R56, RZ, 0x7610, R56 ;  /* 0x00007610ff387816 */ /* 0x000fe20000000038 */
[----:B0-----:R-:W3:Y:S04]  /*25b30*/  LDL R61, [R1+0x1064] ;  /* 0x00106400013d7983 */ /* 0x001ee80000100800 */
[----:B------:R-:W1:Y:S04]  /*25b40*/  LDL R4, [R1+0x10a0] ;  /* 0x0010a00001047983 */ /* 0x000e680000100800 */
[----:B------:R-:W1:Y:S02]  /*25b50*/  LDL R5, [R1+0x10a4] ;  /* 0x0010a40001057983 */ /* 0x000e640000100800 */
[----:B-1----:R-:W-:-:S04]  /*25b60*/  @!P0 LOP3.LUT R5, R5, R4, RZ, 0x3c, !PT ;  /* 0x0000000405058212 */ /* 0x002fc800078e3cff */
[----:B------:R-:W-:-:S04]  /*25b70*/  @!P0 LOP3.LUT R4, R5, R4, RZ, 0x3c, !PT ;  /* 0x0000000405048212 */ /* 0x000fc800078e3cff */
[----:B------:R-:W-:-:S05]  /*25b80*/  @!P0 LOP3.LUT R5, R5, R4, RZ, 0x3c, !PT ;  /* 0x0000000405058212 */ /* 0x000fca00078e3cff */
[----:B------:R4:W3:Y:S04]  /*25b90*/  @!P0 LDG.E.U16 R58, desc[UR8][R4.64] ;  /* 0x00000008043a8981 */ /* 0x0008e8000c1e1500 */
[----:B--2---:R0:W-:Y:S01]  /*25ba0*/  STL [R1+0x3468], R60 ;  /* 0x0034683c01007387 */ /* 0x0041e20000100800 */
[----:B----4-:R-:W-:Y:S01]  /*25bb0*/  @!P1 IMAD.MOV.U32 R4, RZ, RZ, R30 ;  /* 0x000000ffff049224 */ /* 0x010fe200078e001e */
[----:B------:R-:W-:Y:S02]  /*25bc0*/  @!P1 MOV R5, R31 ;  /* 0x0000001f00059202 */ /* 0x000fe40000000f00 */
[----:B0-----:R-:W2:Y:S04]  /*25bd0*/  LDL R60, [R1+0x105c] ;  /* 0x00105c00013c7983 */ /* 0x001ea80000100800 */
[----:B------:R0:W4:Y:S04]  /*25be0*/  @!P1 LDG.E.U16 R56, desc[UR8][R4.64] ;  /* 0x0000000804389981 */ /* 0x000128000c1e1500 */
[----:B---3--:R1:W-:Y:S04]  /*25bf0*/  STL [R1+0x346c], R58 ;  /* 0x00346c3a01007387 */ /* 0x0083e80000100800 */
[----:B------:R-:W3:Y:S01]  /*25c00*/  LDL R5, [R1+0x1060] ;  /* 0x0010600001057983 */ /* 0x000ee20000100800 */
[----:B------:R-:W-:Y:S01]  /*25c10*/  PRMT R54, RZ, 0x7610, R54 ;  /* 0x00007610ff367816 */ /* 0x000fe20000000036 */
[----:B0-----:R-:W-:-:S02]  /*25c20*/  @!P0 IMAD.MOV.U32 R4, RZ, RZ, R61 ;  /* 0x000000ffff048224 */ /* 0x001fc400078e003d */
[----:B------:R-:W2:Y:S04]  /*25c30*/  LDL R31, [R1+0x1018] ;  /* 0x00101800011f7983 */ /* 0x000ea80000100800 */
[----:B------:R-:W2:Y:S04]  /*25c40*/  LDL R30, [R1+0x101c] ;  /* 0x00101c00011e7983 */ /* 0x000ea80000100800 */
[----:B-1----:R-:W2:Y:S04]  /*25c50*/  LDL R58, [R1+0x1058] ;  /* 0x00105800013a7983 */ /* 0x002ea80000100800 */
[----:B---3--:R2:W3:Y:S04]  /*25c60*/  @!P0 LDG.E.U16 R54, desc[UR8][R4.64] ;  /* 0x0000000804368981 */ /* 0x0084e8000c1e1500 */
[----:B----4-:R0:W-:Y:S01]  /*25c70*/  STL [R1+0x3470], R56 ;  /* 0x0034703801007387 */ /* 0x0101e20000100800 */
[----:B------:R-:W-:-:S03]  /*25c80*/  PRMT R52, RZ, 0x7610, R52 ;  /* 0x00007610ff347816 */ /* 0x000fc60000000034 */
[----:B------:R-:W4:Y:S01]  /*25c90*/  LDL R61, [R1+0xfe0] ;  /* 0x000fe000013d7983 */ /* 0x000f220000100800 */
[----:B--2---:R-:W-:-:S03]  /*25ca0*/  @!P1 IMAD.MOV.U32 R4, RZ, RZ, R60 ;  /* 0x000000ffff049224 */ /* 0x004fc600078e003c */
[----:B0-----:R-:W2:Y:S01]  /*25cb0*/  LDL R56, [R1+0xfe4] ;  /* 0x000fe40001387983 */ /* 0x001ea20000100800 */
[----:B------:R-:W-:-:S05]  /*25cc0*/  @!P1 IMAD.MOV.U32 R5, RZ, RZ, R58 ;  /* 0x000000ffff059224 */ /* 0x000fca00078e003a */
[----:B------:R0:W2:Y:S04]  /*25cd0*/  @!P1 LDG.E.U16 R52, desc[UR8][R4.64] ;  /* 0x0000000804349981 */ /* 0x0000a8000c1e1500 */
[----:B---3--:R1:W-:Y:S04]  /*25ce0*/  STL [R1+0x3474], R54 ;  /* 0x0034743601007387 */ /* 0x0083e80000100800 */
[----:B------:R-:W3:Y:S01]  /*25cf0*/  LDL R5, [R1+0x1020] ;  /* 0x0010200001057983 */ /* 0x000ee20000100800 */
[----:B------:R-:W-:Y:S02]  /*25d00*/  PRMT R50, RZ, 0x7610, R50 ;  /* 0x00007610ff327816 */ /* 0x000fe40000000032 */
[----:B------:R-:W-:-:S02]  /*25d10*/  PRMT R48, RZ, 0x7610, R48 ;  /* 0x00007610ff307816 */ /* 0x000fc40000000030 */
[----:B------:R-:W-:Y:S01]  /*25d20*/  PRMT R46, RZ, 0x7610, R46 ;  /* 0x00007610ff2e7816 */ /* 0x000fe2000000002e */
[----:B------:R-:W2:Y:S04]  /*25d30*/  LDL R60, [R1+0xfd8] ;  /* 0x000fd800013c7983 */ /* 0x000ea80000100800 */
[----:B------:R-:W2:Y:S04]  /*25d40*/  LDL R58, [R1+0xfdc] ;  /* 0x000fdc00013a7983 */ /* 0x000ea80000100800 */
[----:B-1----:R-:W0:Y:S02]  /*25d50*/  LDL R54, [R1+0x1024] ;  /* 0x0010240001367983 */ /* 0x002e240000100800 */
[----:B0-----:R-:W-:-:S05]  /*25d60*/  @!P0 IMAD.MOV.U32 R4, RZ, RZ, R54 ;  /* 0x000000ffff048224 */ /* 0x001fca00078e0036 */
[----:B---3--:R0:W3:Y:S02]  /*25d70*/  @!P0 LDG.E.U16 R50, desc[UR8][R4.64] ;  /* 0x0000000804328981 */ /* 0x0080e4000c1e1500 */
[----:B0-----:R-:W-:Y:S02]  /*25d80*/  @!P1 IMAD.MOV.U32 R4, RZ, RZ, R30 ;  /* 0x000000ffff049224 */ /* 0x001fe400078e001e */
[----:B------:R-:W-:-:S05]  /*25d90*/  @!P1 IMAD.MOV.U32 R5, RZ, RZ, R31 ;  /* 0x000000ffff059224 */ /* 0x000fca00078e001f */
[----:B------:R2:W3:Y:S02]  /*25da0*/  @!P1 LDG.E.U16 R48, desc[UR8][R4.64] ;  /* 0x0000000804309981 */ /* 0x0004e4000c1e1500 */
[----:B--2---:R-:W-:Y:S02]  /*25db0*/  @!P0 IMAD.MOV.U32 R4, RZ, RZ, R56 ;  /* 0x000000ffff048224 */ /* 0x004fe400078e0038 */
[----:B----4-:R-:W-:-:S05]  /*25dc0*/  @!P0 IMAD.MOV.U32 R5, RZ, RZ, R61 ;  /* 0x000000ffff058224 */ /* 0x010fca00078e003d */
[----:B------:R0:W2:Y:S04]  /*25dd0*/  @!P0 LDG.E.U16 R46, desc[UR8][R4.64] ;  /* 0x00000008042e8981 */ /* 0x0000a8000c1e1500 */
[----:B------:R1:W-:Y:S01]  /*25de0*/  STL [R1+0x3478], R52 ;  /* 0x0034783401007387 */ /* 0x0003e20000100800 */
[----:B------:R-:W-:Y:S01]  /*25df0*/  PRMT R44, RZ, 0x7610, R44 ;  /* 0x00007610ff2c7816 */ /* 0x000fe2000000002c */
[----:B0-----:R-:W-:Y:S02]  /*25e00*/  @!P1 IMAD.MOV.U32 R4, RZ, RZ, R58 ;  /* 0x000000ffff049224 */ /* 0x001fe400078e003a */
[----:B------:R-:W-:-:S05]  /*25e10*/  @!P1 IMAD.MOV.U32 R5, RZ, RZ, R60 ;  /* 0x000000ffff059224 */ /* 0x000fca00078e003c */
[----:B------:R-:W4:Y:S04]  /*25e20*/  @!P1 LDG.E.U16 R44, desc[UR8][R4.64] ;  /* 0x00000008042c9981 */ /* 0x000f28000c1e1500 */
[----:B---3--:R0:W-:Y:S04]  /*25e30*/  STL [R1+0x347c], R50 ;  /* 0x00347c3201007387 */ /* 0x0081e80000100800 */
[----:B------:R-:W3:Y:S04]  /*25e40*/  LDL R31, [R1+0xfa0] ;  /* 0x000fa000011f7983 */ /* 0x000ee80000100800 */
[----:B------:R-:W3:Y:S04]  /*25e50*/  LDL R30, [R1+0xfa4] ;  /* 0x000fa400011e7983 */ /* 0x000ee80000100800 */
[----:B------:R0:W-:Y:S04]  /*25e60*/  STL [R1+0x3480], R48 ;  /* 0x0034803001007387 */ /* 0x0001e80000100800 */
[----:B------:R-:W3:Y:S04]  /*25e70*/  LDL R56, [R1+0xf98] ;  /* 0x000f980001387983 */ /* 0x000ee80000100800 */
[----:B------:R-:W3:Y:S04]  /*25e80*/  LDL R54, [R1+0xf9c] ;  /* 0x000f9c0001367983 */ /* 0x000ee80000100800 */
[----:B--2---:R2:W-:Y:S04]  /*25e90*/  STL [R1+0x3484], R46 ;  /* 0x0034842e01007387 */ /* 0x0045e80000100800 */
[----:B-1----:R-:W3:Y:S04]  /*25ea0*/  LDL R52, [R1+0xf60] ;  /* 0x000f600001347983 */ /* 0x002ee80000100800 */
[----:B0-----:R-:W3:Y:S01]  /*25eb0*/  LDL R50, [R1+0xf64] ;  /* 0x000f640001327983 */ /* 0x001ee20000100800 */
[----:B------:R-:W-:-:S02]  /*25ec0*/  PRMT R42, RZ, 0x7610, R42 ;  /* 0x00007610ff2a7816 */ /* 0x000fc4000000002a */
[----:B------:R-:W-:Y:S02]  /*25ed0*/  PRMT R40, RZ, 0x7610, R40 ;  /* 0x00007610ff287816 */ /* 0x000fe40000000028 */
[----:B------:R-:W-:Y:S01]  /*25ee0*/  PRMT R38, RZ, 0x7610, R38 ;  /* 0x00007610ff267816 */ /* 0x000fe20000000026 */
[----:B------:R-:W3:Y:S04]  /*25ef0*/  LDL R48, [R1+0xf58] ;  /* 0x000f580001307983 */ /* 0x000ee80000100800 */
[----:B--2---:R-:W2:Y:S04]  /*25f00*/  LDL R46, [R1+0xf5c] ;  /* 0x000f5c00012e7983 */ /* 0x004ea80000100800 */
[----:B----4-:R0:W-:Y:S01]  /*25f10*/  STL [R1+0x3488], R44 ;  /* 0x0034882c01007387 */ /* 0x0101e20000100800 */
[----:B---3--:R-:W-:-:S02]  /*25f20*/  @!P0 IMAD.MOV.U32 R5, RZ, RZ, R31 ;  /* 0x000000ffff058224 */ /* 0x008fc400078e001f */
[----:B------:R-:W-:Y:S01]  /*25f30*/  @!P0 IMAD.MOV.U32 R4, RZ, RZ, R30 ;  /* 0x000000ffff048224 */ /* 0x000fe200078e001e */
[----:B------:R-:W3:Y:S04]  /*25f40*/  LDL R31, [R1+0xf20] ;  /* 0x000f2000011f7983 */ /* 0x000ee80000100800 */
[----:B------:R-:W4:Y:S04]  /*25f50*/  LDL R30, [R1+0xf24] ;  /* 0x000f2400011e7983 */ /* 0x000f280000100800 */
[----:B------:R1:W3:Y:S02]  /*25f60*/  @!P0 LDG.E.U16 R42, desc[UR8][R4.64] ;  /* 0x00000008042a8981 */ /* 0x0002e4000c1e1500 */
[----:B-1----:R-:W-:-:S02]  /*25f70*/  @!P1 IMAD.MOV.U32 R5, RZ, RZ, R56 ;  /* 0x000000ffff059224 */ /* 0x002fc400078e0038 */
[----:B------:R-:W-:-:S05]  /*25f80*/  @!P1 IMAD.MOV.U32 R4, RZ, RZ, R54 ;  /* 0x000000ffff049224 */ /* 0x000fca00078e0036 */
[----:B------:R1:W4:Y:S02]  /*25f90*/  @!P1 LDG.E.U16 R40, desc[UR8][R4.64] ;  /* 0x0000000804289981 */ /* 0x000324000c1e1500 */
[----:B-1----:R-:W-:Y:S02]  /*25fa0*/  @!P0 IMAD.MOV.U32 R5, RZ, RZ, R52 ;  /* 0x000000ffff058224 */ /* 0x002fe400078e0034 */
[----:B------:R-:W-:-:S05]  /*25fb0*/  @!P0 IMAD.MOV.U32 R4, RZ, RZ, R50 ;  /* 0x000000ffff048224 */ /* 0x000fca00078e0032 */
[----:B------:R2:W4:Y:S01]  /*25fc0*/  @!P0 LDG.E.U16 R38, desc[UR8][R4.64] ;  /* 0x0000000804268981 */ /* 0x000522000c1e1500 */
[----:B------:R-:W-:Y:S01]  /*25fd0*/  PRMT R36, RZ, 0x7610, R36 ;  /* 0x00007610ff247816 */ /* 0x000fe20000000024 */
[----:B--2---:R-:W-:Y:S02]  /*25fe0*/  @!P1 IMAD.MOV.U32 R4, RZ, RZ, R46 ;  /* 0x000000ffff049224 */ /* 0x004fe400078e002e */
[----:B------:R-:W-:-:S05]  /*25ff0*/  @!P1 IMAD.MOV.U32 R5, RZ, RZ, R48 ;  /* 0x000000ffff059224 */ /* 0x000fca00078e0030 */
[----:B------:R1:W2:Y:S01]  /*26000*/  @!P1 LDG.E.U16 R36, desc[UR8][R4.64] ;  /* 0x0000000804249981 */ /* 0x0002a2000c1e1500 */
[----:B------:R-:W-:-:S03]  /*26010*/  PRMT R29, RZ, 0x7610, R29 ;  /* 0x00007610ff1d7816 */ /* 0x000fc6000000001d */
[----:B---3--:R3:W-:Y:S04]  /*26020*/  STL [R1+0x348c], R42 ;  /* 0x00348c2a01007387 */ /* 0x0087e80000100800 */
[----:B0-----:R-:W2:Y:S04]  /*26030*/  LDL R44, [R1+0xf18] ;  /* 0x000f1800012c7983 */ /* 0x001ea80000100800 */
[----:B---3--:R-:W3:Y:S04]  /*26040*/  LDL R42, [R1+0xf1c] ;  /* 0x000f1c00012a7983 */ /* 0x008ee80000100800 */
[----:B----4-:R0:W-:Y:S01]  /*26050*/  STL [R1+0x3490], R40 ;  /* 0x0034902801007387 */ /* 0x0101e20000100800 */
[----:B-1----:R-:W-:-:S02]  /*26060*/  @!P0 IMAD.MOV.U32 R4, RZ, RZ, R30 ;  /* 0x000000ffff048224 */ /* 0x002fc400078e001e */
[----:B------:R-:W-:-:S05]  /*26070*/  @!P0 IMAD.MOV.U32 R5, RZ, RZ, R31 ;  /* 0x000000ffff058224 */ /* 0x000fca00078e001f */
[----:B------:R1:W4:Y:S04]  /*26080*/  @!P0 LDG.E.U16 R29, desc[UR8][R4.64] ;  /* 0x00000008041d8981 */ /* 0x000328000c1e1500 */
[----:B------:R1:W-:Y:S04]  /*26090*/  STL [R1+0x3494], R38 ;  /* 0x0034942601007387 */ /* 0x0003e80000100800 */
[----:B0-----:R-:W4:Y:S04]  /*260a0*/  LDL R40, [R1+0xee0] ;  /* 0x000ee00001287983 */ /* 0x001f280000100800 */
[----:B-1----:R-:W4:Y:S01]  /*260b0*/  LDL R38, [R1+0xee4] ;  /* 0x000ee40001267983 */ /* 0x002f220000100800 */
[----:B------:R-:W-:-:S02]  /*260c0*/  PRMT R28, RZ, 0x7610, R28 ;  /* 0x00007610ff1c7816 */ /* 0x000fc4000000001c */
[----:B------:R-:W-:Y:S01]  /*260d0*/  PRMT R27, RZ, 0x7610, R27 ;  /* 0x00007610ff1b7816 */ /* 0x000fe2000000001b */
[----:B--2---:R-:W-:Y:S04]  /*260e0*/  STL [R1+0x3498], R36 ;  /* 0x0034982401007387 */ /* 0x004fe80000100800 */
[----:B------:R-:W2:Y:S04]  /*260f0*/  LDL R31, [R1+0xed8] ;  /* 0x000ed800011f7983 */ /* 0x000ea80000100800 */
[----:B------:R-:W2:Y:S01]  /*26100*/  LDL R30, [R1+0xedc] ;  /* 0x000edc00011e7983 */ /* 0x000ea20000100800 */
[----:B------:R-:W-:-:S02]  /*26110*/  @!P1 IMAD.MOV.U32 R5, RZ, RZ, R44 ;  /* 0x000000ffff059224 */ /* 0x000fc400078e002c */
[----:B---3--:R-:W-:-:S05]  /*26120*/  @!P1 IMAD.MOV.U32 R4, RZ, RZ, R42 ;  /* 0x000000ffff049224 */ /* 0x008fca00078e002a */
[----:B------:R4:W3:Y:S02]  /*26130*/  @!P1 LDG.E.U16 R28, desc[UR8][R4.64] ;  /* 0x00000008041c9981 */ /* 0x0008e4000c1e1500 */
[----:B----4-:R-:W-:Y:S02]  /*26140*/  @!P0 IMAD.MOV.U32 R5, RZ, RZ, R40 ;  /* 0x000000ffff058224 */ /* 0x010fe400078e0028 */
[----:B------:R-:W-:-:S05]  /*26150*/  @!P0 IMAD.MOV.U32 R4, RZ, RZ, R38 ;  /* 0x000000ffff048224 */ /* 0x000fca00078e0026 */
[----:B------:R2:W4:Y:S04]  /*26160*/  @!P0 LDG.E.U16 R27, desc[UR8][R4.64] ;  /* 0x00000008041b8981 */ /* 0x000528000c1e1500 */
[----:B------:R0:W-:Y:S04]  /*26170*/  STL [R1+0x349c], R29 ;  /* 0x00349c1d01007387 */ /* 0x0001e80000100800 */
[----:B------:R-:W4:Y:S04]  /*26180*/  LDL R44, [R1+0xea0] ;  /* 0x000ea000012c7983 */ /* 0x000f280000100800 */
[----:B------:R-:W4:Y:S04]  /*26190*/  LDL R42, [R1+0xea4] ;  /* 0x000ea400012a7983 */ /* 0x000f280000100800 */
[----:B0-----:R-:W4:Y:S01]  /*261a0*/  LDL R29, [R1+0xe9c] ;  /* 0x000e9c00011d7983 */ /* 0x001f220000100800 */
[----:B------:R-:W-:Y:S01]  /*261b0*/  PRMT R26, RZ, 0x7610, R26 ;  /* 0x00007610ff1a7816 */ /* 0x000fe2000000001a */
[----:B--2---:R-:W-:Y:S01]  /*261c0*/  @!P1 IMAD.MOV.U32 R4, RZ, RZ, R30 ;  /* 0x000000ffff049224 */ /* 0x004fe200078e001e */
[----:B------:R-:W-:-:S05]  /*261d0*/  @!P1 MOV R5, R31 ;  /* 0x0000001f00059202 */ /* 0x000fca0000000f00 */
[----:B------:R0:W2:Y:S01]  /*261e0*/  @!P1 LDG.E.U16 R26, desc[UR8][R4.64] ;  /* 0x00000008041a9981 */ /* 0x0000a2000c1e1500 */
[----:B------:R-:W-:-:S03]  /*261f0*/  PRMT R25, RZ, 0x7610, R25 ;  /* 0x00007610ff197816 */ /* 0x000fc60000000019 */
[----:B---3--:R1:W-:Y:S04]  /*26200*/  STL [R1+0x34a0], R28 ;  /* 0x0034a01c01007387 */ /* 0x0083e80000100800 */
[----:B------:R-:W3:Y:S04]  /*26210*/  LDL R40, [R1+0xe98] ;  /* 0x000e980001287983 */ /* 0x000ee80000100800 */
[----:B------:R-:W3:Y:S04]  /*26220*/  LDL R38, [R1+0xe60] ;  /* 0x000e600001267983 */ /* 0x000ee80000100800 */
[----:B-1----:R-:W3:Y:S04]  /*26230*/  LDL R28, [R1+0xe64] ;  /* 0x000e6400011c7983 */ /* 0x002ee80000100800 */
[----:B----4-:R1:W-:Y:S04]  /*26240*/  STL [R1+0x34a4], R27 ;  /* 0x0034a41b01007387 */ /* 0x0103e80000100800 */
[----:B------:R-:W4:Y:S04]  /*26250*/  LDL R36, [R1+0xe58] ;  /* 0x000e580001247983 */ /* 0x000f280000100800 */
[----:B------:R-:W4:Y:S01]  /*26260*/  LDL R31, [R1+0xe5c] ;  /* 0x000e5c00011f7983 */ /* 0x000f220000100800 */
[----:B0-----:R-:W-:-:S02]  /*26270*/  @!P0 IMAD.MOV.U32 R4, RZ, RZ, R42 ;  /* 0x000000ffff048224 */ /* 0x001fc400078e002a */
[----:B------:R-:W-:Y:S01]  /*26280*/  @!P0 IMAD.MOV.U32 R5, RZ, RZ, R44 ;  /* 0x000000ffff058224 */ /* 0x000fe200078e002c */
[----:B------:R-:W-:Y:S02]  /*26290*/  PRMT R24, RZ, 0x7610, R24 ;  /* 0x00007610ff187816 */ /* 0x000fe40000000018 */
[----:B------:R-:W-:Y:S02]  /*262a0*/  PRMT R23, RZ, 0x7610, R23 ;  /* 0x00007610ff177816 */ /* 0x000fe40000000017 */
[----:B------:R-:W-:Y:S01]  /*262b0*/  PRMT R22, RZ, 0x7610, R22 ;  /* 0x00007610ff167816 */ /* 0x000fe20000000016 */
[----:B------:R-:W4:Y:S04]  /*262c0*/  LDL R30, [R1+0xe24] ;  /* 0x000e2400011e7983 */ /* 0x000f280000100800 */
[----:B------:R0:W4:Y:S02]  /*262d0*/  @!P0 LDG.E.U16 R25, desc[UR8][R4.64] ;  /* 0x0000000804198981 */ /* 0x000124000c1e1500 */
[----:B0-----:R-:W-:-:S02]  /*262e0*/  @!P1 IMAD.MOV.U32 R4, RZ, RZ, R29 ;  /* 0x000000ffff049224 */ /* 0x001fc400078e001d */
[----:B--2---:R0:W-:Y:S04]  /*262f0*/  STL [R1+0x34a8], R26 ;  /* 0x0034a81a01007387 */ /* 0x0041e80000100800 */
[----:B-1----:R-:W2:Y:S04]  /*26300*/  LDL R27, [R1+0xe1c] ;  /* 0x000e1c00011b7983 */ /* 0x002ea80000100800 */
[----:B0-----:R-:W2:Y:S01]  /*26310*/  LDL R26, [R1+0xe20] ;  /* 0x000e2000011a7983 */ /* 0x001ea20000100800 */
[----:B---3--:R-:W-:-:S05]  /*26320*/  @!P1 IMAD.MOV.U32 R5, RZ, RZ, R40 ;  /* 0x000000ffff059224 */ /* 0x008fca00078e0028 */
[----:B------:R0:W3:Y:S02]  /*26330*/  @!P1 LDG.E.U16 R24, desc[UR8][R4.64] ;  /* 0x0000000804189981 */ /* 0x0000e4000c1e1500 */
[----:B0-----:R-:W-:Y:S02]  /*26340*/  @!P0 IMAD.MOV.U32 R4, RZ, RZ, R28 ;  /* 0x000000ffff048224 */ /* 0x001fe400078e001c */
[----:B------:R-:W-:-:S05]  /*26350*/  @!P0 IMAD.MOV.U32 R5, RZ, RZ, R38 ;  /* 0x000000ffff058224 */ /* 0x000fca00078e0026 */
[----:B------:R4:W3:Y:S02]  /*26360*/  @!P0 LDG.E.U16 R23, desc[UR8][R4.64] ;  /* 0x0000000804178981 */ /* 0x0008e4000c1e1500 */
[----:B----4-:R-:W-:Y:S02]  /*26370*/  @!P1 IMAD.MOV.U32 R5, RZ, RZ, R36 ;  /* 0x000000ffff059224 */ /* 0x010fe400078e0024 */
[----:B------:R-:W-:-:S05]  /*26380*/  @!P1 IMAD.MOV.U32 R4, RZ, RZ, R31 ;  /* 0x000000ffff049224 */ /* 0x000fca00078e001f */
[----:B------:R0:W4:Y:S04]  /*26390*/  @!P1 LDG.E.U16 R22, desc[UR8][R4.64] ;  /* 0x0000000804169981 */ /* 0x000128000c1e1500 */
[----:B------:R1:W-:Y:S04]  /*263a0*/  STL [R1+0x34ac], R25 ;  /* 0x0034ac1901007387 */ /* 0x0003e80000100800 */
[----:B------:R-:W4:Y:S01]  /*263b0*/  LDL R29, [R1+0xe18] ;  /* 0x000e1800011d7983 */ /* 0x000f220000100800 */
[----:B------:R-:W-:Y:S01]  /*263c0*/  PRMT R21, RZ, 0x7610, R21 ;  /* 0x00007610ff157816 */ /* 0x000fe20000000015 */
[----:B0-----:R-:W-:Y:S01]  /*263d0*/  @!P0 IMAD.MOV.U32 R4, RZ, RZ, R30 ;  /* 0x000000ffff048224 */ /* 0x001fe200078e001e */
[----:B------:R-:W-:Y:S01]  /*263e0*/  PRMT R20, RZ, 0x7610, R20 ;  /* 0x00007610ff147816 */ /* 0x000fe20000000014 */
[----:B--2---:R-:W-:-:S05]  /*263f0*/  @!P0 IMAD.MOV.U32 R5, RZ, RZ, R26 ;  /* 0x000000ffff058224 */ /* 0x004fca00078e001a */
[----:B------:R0:W2:Y:S02]  /*26400*/  @!P0 LDG.E.U16 R21, desc[UR8][R4.64] ;  /* 0x0000000804158981 */ /* 0x0000a4000c1e1500 */
[----:B0-----:R-:W-:Y:S02]  /*26410*/  @!P1 IMAD.MOV.U32 R4, RZ, RZ, R27 ;  /* 0x000000ffff049224 */ /* 0x001fe400078e001b */
[----:B---3--:R0:W-:Y:S04]  /*26420*/  STL [R1+0x34b0], R24 ;  /* 0x0034b01801007387 */ /* 0x0081e80000100800 */
[----:B------:R-:W3:Y:S04]  /*26430*/  LDL R28, [R1+0xde4] ;  /* 0x000de400011c7983 */ /* 0x000ee80000100800 */
[----:B-1----:R-:W3:Y:S04]  /*26440*/  LDL R25, [R1+0x1bdc] ;  /* 0x001bdc0001197983 */ /* 0x002ee80000100800 */
[----:B------:R1:W-:Y:S04]  /*26450*/  STL [R1+0x34b4], R23 ;  /* 0x0034b41701007387 */ /* 0x0003e80000100800 */
[----:B0-----:R-:W3:Y:S04]  /*26460*/  LDL R24, [R1+0x1bd8] ;  /* 0x001bd80001187983 */ /* 0x001ee80000100800 */
[----:B-1----:R-:W3:Y:S04]  /*26470*/  LDL R23, [R1+0x1be4] ;  /* 0x001be40001177983 */ /* 0x002ee80000100800 */
[----:B----4-:R0:W-:Y:S04]  /*26480*/  STL [R1+0x34b8], R22 ;  /* 0x0034b81601007387 */ /* 0x0101e80000100800 */
[----:B------:R-:W4:Y:S04]  /*26490*/  LDL R31, [R1+0x1c10] ;  /* 0x001c1000011f7983 */ /* 0x000f280000100800 */
[----:B------:R-:W4:Y:S01]  /*264a0*/  LDL R26, [R1+0x1c1c] ;  /* 0x001c1c00011a7983 */ /* 0x000f220000100800 */
[----:B------:R-:W-:-:S05]  /*264b0*/  @!P1 IMAD.MOV.U32 R5, RZ, RZ, R29 ;  /* 0x000000ffff059224 */ /* 0x000fca00078e001d */
[----:B------:R3:W4:Y:S01]  /*264c0*/  @!P1 LDG.E.U16 R20, desc[UR8][R4.64] ;  /* 0x0000000804149981 */ /* 0x000722000c1e1500 */
[----:B------:R-:W-:Y:S02]  /*264d0*/  PRMT R19, RZ, 0x7610, R19 ;  /* 0x00007610ff137816 */ /* 0x000fe40000000013 */
[----:B------:R-:W-:Y:S02]  /*264e0*/  PRMT R18, RZ, 0x7610, R18 ;  /* 0x00007610ff127816 */ /* 0x000fe40000000012 */
[----:B------:R-:W-:Y:S01]  /*264f0*/  PRMT R17, RZ, 0x7610, R17 ;  /* 0x00007610ff117816 */ /* 0x000fe20000000011 */
[----:B0-----:R-:W4:Y:S04]  /*26500*/  LDL R22, [R1+0x1c24] ;  /* 0x001c240001167983 */ /* 0x001f280000100800 */
[----:B--2---:R0:W-:Y:S04]  /*26510*/  STL [R1+0x34bc], R21 ;  /* 0x0034bc1501007387 */ /* 0x0041e80000100800 */
[----:B------:R-:W2:Y:S04]  /*26520*/  LDL R30, [R1+0x1c18] ;  /* 0x001c1800011e7983 */ /* 0x000ea80000100800 */
[----:B------:R-:W2:Y:S04]  /*26530*/  LDL R29, [R1+0x1c50] ;  /* 0x001c5000011d7983 */ /* 0x000ea80000100800 */
[----:B------:R-:W2:Y:S01]  /*26540*/  LDL R27, [R1+0x1c5c] ;  /* 0x001c5c00011b7983 */ /* 0x000ea20000100800 */
[----:B---3--:R-:W-:-:S02]  /*26550*/  @!P0 IMAD.MOV.U32 R5, RZ, RZ, R28 ;  /* 0x000000ffff058224 */ /* 0x008fc400078e001c */
[----:B------:R-:W-:-:S05]  /*26560*/  @!P0 IMAD.MOV.U32 R4, RZ, RZ, R25 ;  /* 0x000000ffff048224 */ /* 0x000fca00078e0019 */
[----:B------:R1:W3:Y:S02]  /*26570*/  @!P0 LDG.E.U16 R19, desc[UR8][R4.64] ;  /* 0x0000000804138981 */ /* 0x0002e4000c1e1500 */
[----:B-1----:R-:W-:Y:S02]  /*26580*/  @!P1 IMAD.MOV.U32 R5, RZ, RZ, R24 ;  /* 0x000000ffff059224 */ /* 0x002fe400078e0018 */
[----:B------:R-:W-:-:S05]  /*26590*/  @!P1 IMAD.MOV.U32 R4, RZ, RZ, R23 ;  /* 0x000000ffff049224 */ /* 0x000fca00078e0017 */
[----:B------:R4:W3:Y:S02]  /*265a0*/  @!P1 LDG.E.U16 R18, desc[UR8][R4.64] ;  /* 0x0000000804129981 */ /* 0x0008e4000c1e1500 */
[----:B----4-:R-:W-:Y:S02]  /*265b0*/  @!P0 IMAD.MOV.U32 R4, RZ, RZ, R26 ;  /* 0x000000ffff048224 */ /* 0x010fe400078e001a */
[----:B------:R-:W-:-:S05]  /*265c0*/  @!P0 IMAD.MOV.U32 R5, RZ, RZ, R31 ;  /* 0x000000ffff058224 */ /* 0x000fca00078e001f */
[----:B------:R1:W4:Y:S04]  /*265d0*/  @!P0 LDG.E.U16 R17, desc[UR8][R4.64] ;  /* 0x0000000804118981 */ /* 0x000328000c1e1500 */
[----:B------:R-:W-:Y:S04]  /*265e0*/  STL [R1+0x34c0], R20 ;  /* 0x0034c01401007387 */ /* 0x000fe80000100800 */
[----:B------:R-:W4:Y:S04]  /*265f0*/  LDL R25, [R1+0x1c64] ;  /* 0x001c640001197983 */ /* 0x000f280000100800 */
[----:B------:R-:W4:Y:S01]  /*26600*/  LDL R28, [R1+0x1c58] ;  /* 0x001c5800011c7983 */ /* 0x000f220000100800 */
[----:B------:R-:W-:Y:S01]  /*26610*/  PRMT R16, RZ, 0x7610, R16 ;  /* 0x00007610ff107816 */ /* 0x000fe20000000010 */
[----:B-1----:R-:W-:Y:S01]  /*26620*/  @!P1 IMAD.MOV.U32 R4, RZ, RZ, R22 ;  /* 0x000000ffff049224 */ /* 0x002fe200078e0016 */
[----:B------:R-:W-:Y:S01]  /*26630*/  PRMT R15, RZ, 0x7610, R15 ;  /* 0x00007610ff0f7816 */ /* 0x000fe2000000000f */
[----:B--2---:R-:W-:-:S05]  /*26640*/  @!P1 IMAD.MOV.U32 R5, RZ, RZ, R30 ;  /* 0x000000ffff059224 */ /* 0x004fca00078e001e */
[----:B------:R1:W2:Y:S02]  /*26650*/  @!P1 LDG.E.U16 R16, desc[UR8][R4.64] ;  /* 0x0000000804109981 */ /* 0x0002a4000c1e1500 */
[----:B-1----:R-:W-:Y:S02]  /*26660*/  @!P0 IMAD.MOV.U32 R4, RZ, RZ, R27 ;  /* 0x000000ffff048224 */ /* 0x002fe400078e001b */
[----:B------:R-:W-:-:S05]  /*26670*/  @!P0 IMAD.MOV.U32 R5, RZ, RZ, R29 ;  /* 0x000000ffff058224 */ /* 0x000fca00078e001d */
[----:B------:R1:W2:Y:S04]  /*26680*/  @!P0 LDG.E.U16 R15, desc[UR8][R4.64] ;  /* 0x00000008040f8981 */ /* 0x0002a8000c1e1500 */
[----:B---3--:R3:W-:Y:S04]  /*26690*/  STL [R1+0x34c4], R19 ;  /* 0x0034c41301007387 */ /* 0x0087e80000100800 */
[----:B------:R-:W2:Y:S04]  /*266a0*/  LDL R24, [R1+0x1c90] ;  /* 0x001c900001187983 */ /* 0x000ea80000100800 */
[----:B------:R-:W2:Y:S04]  /*266b0*/  LDL R23, [R1+0x1c9c] ;  /* 0x001c9c0001177983 */ /* 0x000ea80000100800 */
[----:B------:R1:W-:Y:S04]  /*266c0*/  STL [R1+0x34c8], R18 ;  /* 0x0034c81201007387 */ /* 0x0003e80000100800 */
[----:B------:R-:W2:Y:S04]  /*266d0*/  LDL R26, [R1+0x1c98] ;  /* 0x001c9800011a7983 */ /* 0x000ea80000100800 */
[----:B0-----:R-:W2:Y:S04]  /*266e0*/  LDL R21, [R1+0x1ca4] ;  /* 0x001ca40001157983 */ /* 0x001ea80000100800 */
[----:B----4-:R0:W-:Y:S04]  /*266f0*/  STL [R1+0x34cc], R17 ;  /* 0x0034cc1101007387 */ /* 0x0101e80000100800 */
[----:B------:R-:W4:Y:S04]  /*26700*/  LDL R22, [R1+0x1cd0] ;  /* 0x001cd00001167983 */ /* 0x000f280000100800 */
[----:B---3--:R-:W3:Y:S04]  /*26710*/  LDL R19, [R1+0x1cdc] ;  /* 0x001cdc0001137983 */ /* 0x008ee80000100800 */
[----:B------:R-:W3:Y:S04]  /*26720*/  LDL R27, [R1+0x1cd8] ;  /* 0x001cd800011b7983 */ /* 0x000ee80000100800 */
[----:B------:R-:W3:Y:S01]  /*26730*/  LDL R20, [R1+0x1ce4] ;  /* 0x001ce40001147983 */ /* 0x000ee20000100800 */
[----:B-1----:R-:W-:-:S03]  /*26740*/  @!P1 IMAD.MOV.U32 R4, RZ, RZ, R25 ;  /* 0x000000ffff049224 */ /* 0x002fc600078e0019 */
[----:B------:R-:W3:Y:S04]  /*26750*/  LDL R25, [R1+0x1d10] ;  /* 0x001d100001197983 */ /* 0x000ee80000100800 */
[----:B------:R-:W3:Y:S04]  /*26760*/  LDL R18, [R1+0x1d24] ;  /* 0x001d240001127983 */ /* 0x000ee80000100800 */
[----:B0-----:R-:W3:Y:S01]  /*26770*/  LDL R17, [R1+0x1d1c] ;  /* 0x001d1c0001117983 */ /* 0x001ee20000100800 */
[----:B------:R-:W-:Y:S01]  /*26780*/  PRMT R14, RZ, 0x7610, R14 ;  /* 0x00007610ff0e7816 */ /* 0x000fe2000000000e */
[----:B------:R-:W-:Y:S01]  /*26790*/  @!P1 IMAD.MOV.U32 R5, RZ, RZ, R28 ;  /* 0x000000ffff059224 */ /* 0x000fe200078e001c */
[----:B------:R-:W-:-:S02]  /*267a0*/  PRMT R13, RZ, 0x7610, R13 ;  /* 0x00007610ff0d7816 */ /* 0x000fc4000000000d */
[----:B------:R-:W-:Y:S02]  /*267b0*/  PRMT R12, RZ, 0x7610, R12 ;  /* 0x00007610ff0c7816 */ /* 0x000fe4000000000c */
[----:B------:R-:W-:Y:S02]  /*267c0*/  PRMT R11, RZ, 0x7610, R11 ;  /* 0x00007610ff0b7816 */ /* 0x000fe4000000000b */
[----:B------:R-:W-:Y:S01]  /*267d0*/  PRMT R10, RZ, 0x7610, R10 ;  /* 0x00007610ff0a7816 */ /* 0x000fe2000000000a */
[----:B------:R2:W3:Y:S01]  /*267e0*/  @!P1 LDG.E.U16 R14, desc[UR8][R4.64] ;  /* 0x00000008040e9981 */ /* 0x0004e2000c1e1500 */
[----:B------:R-:W-:Y:S02]  /*267f0*/  PRMT R9, RZ, 0x7610, R9 ;  /* 0x00007610ff097816 */ /* 0x000fe40000000009 */
[----:B------:R-:W-:Y:S02]  /*26800*/  PRMT R8, RZ, 0x7610, R8 ;  /* 0x00007610ff087816 */ /* 0x000fe40000000008 */
[----:B------:R-:W-:-:S02]  /*26810*/  PRMT R7, RZ, 0x7610, R7 ;  /* 0x00007610ff077816 */ /* 0x000fc40000000007 */
[----:B------:R-:W-:Y:S02]  /*26820*/  PRMT R6, RZ, 0x7610, R6 ;  /* 0x00007610ff067816 */ /* 0x000fe40000000006 */
[----:B------:R-:W-:Y:S02]  /*26830*/  PRMT R34, RZ, 0x7610, R34 ;  /* 0x00007610ff227816 */ /* 0x000fe40000000022 */
[----:B------:R-:W-:Y:S02]  /*26840*/  PRMT R32, RZ, 0x7610, R32 ;  /* 0x00007610ff207816 */ /* 0x000fe40000000020 */
[----:B------:R-:W-:Y:S02]  /*26850*/  PRMT R33, RZ, 0x7610, R33 ;  /* 0x00007610ff217816 */ /* 0x000fe40000000021 */
[----:B------:R-:W-:Y:S02]  /*26860*/  PRMT R35, RZ, 0x7610, R35 ;  /* 0x00007610ff237816 */ /* 0x000fe40000000023 */
[----:B------:R-:W-:Y:S01]  /*26870*/  PRMT R37, RZ, 0x7610, R37 ;  /* 0x00007610ff257816 */ /* 0x000fe20000000025 */
[----:B------:R-:W3:Y:S04]  /*26880*/  LDL R36, [R1+0x1290] ;  /* 0x0012900001247983 */ /* 0x000ee80000100800 */
[----:B------:R-:W3:Y:S04]  /*26890*/  LDL R29, [R1+0x1294] ;  /* 0x00129400011d7983 */ /* 0x000ee80000100800 */
[----:B------:R-:W3:Y:S01]  /*268a0*/  LDL R28, [R1+0x1288] ;  /* 0x00128800011c7983 */ /* 0x000ee20000100800 */
[----:B--2---:R-:W-:Y:S01]  /*268b0*/  @!P0 MOV R5, R24 ;  /* 0x0000001800058202 */ /* 0x004fe20000000f00 */
[----:B------:R-:W-:-:S02]  /*268c0*/  @!P0 IMAD.MOV.U32 R4, RZ, RZ, R23 ;  /* 0x000000ffff048224 */ /* 0x000fc400078e0017 */
[----:B------:R-:W2:Y:S04]  /*268d0*/  LDL R24, [R1+0x1d5c] ;  /* 0x001d5c0001187983 */ /* 0x000ea80000100800 */
[----:B------:R-:W2:Y:S04]  /*268e0*/  LDL R23, [R1+0x1d18] ;  /* 0x001d180001177983 */ /* 0x000ea80000100800 */
[----:B------:R0:W2:Y:S02]  /*268f0*/  @!P0 LDG.E.U16 R13, desc[UR8][R4.64] ;  /* 0x00000008040d8981 */ /* 0x0000a4000c1e1500 */
[----:B0-----:R-:W-:-:S02]  /*26900*/  @!P1 IMAD.MOV.U32 R5, RZ, RZ, R26 ;  /* 0x000000ffff059224 */ /* 0x001fc400078e001a */
[----:B------:R-:W-:Y:S01]  /*26910*/  @!P1 IMAD.MOV.U32 R4, RZ, RZ, R21 ;  /* 0x000000ffff049224 */ /* 0x000fe200078e0015 */
[----:B------:R-:W2:Y:S04]  /*26920*/  LDL R26, [R1+0x1d50] ;  /* 0x001d5000011a7983 */ /* 0x000ea80000100800 */
[----:B------:R-:W2:Y:S04]  /*26930*/  LDL R21, [R1+0x1d64] ;  /* 0x001d640001157983 */ /* 0x000ea80000100800 */
[----:B------:R4:W2:Y:S02]  /*26940*/  @!P1 LDG.E.U16 R12, desc[UR8][R4.64] ;  /* 0x00000008040c9981 */ /* 0x0008a4000c1e1500 */
[----:B----4-:R-:W-:-:S02]  /*26950*/  @!P0 IMAD.MOV.U32 R5, RZ, RZ, R22 ;  /* 0x000000ffff058224 */ /* 0x010fc400078e0016 */
[----:B---3--:R-:W-:Y:S01]  /*26960*/  @!P0 IMAD.MOV.U32 R4, RZ, RZ, R19 ;  /* 0x000000ffff048224 */ /* 0x008fe200078e0013 */
[----:B------:R-:W3:Y:S04]  /*26970*/  LDL R22, [R1+0x1d58] ;  /* 0x001d580001167983 */ /* 0x000ee80000100800 */
[----:B------:R-:W4:Y:S04]  /*26980*/  LDL R19, [R1+0x1d9c] ;  /* 0x001d9c0001137983 */ /* 0x000f280000100800 */
[----:B------:R0:W4:Y:S02]  /*26990*/  @!P0 LDG.E.U16 R11, desc[UR8][R4.64] ;  /* 0x00000008040b8981 */ /* 0x000124000c1e1500 */
[----:B0-----:R-:W-:-:S02]  /*269a0*/  @!P1 IMAD.MOV.U32 R4, RZ, RZ, R20 ;  /* 0x000000ffff049224 */ /* 0x001fc400078e0014 */
[----:B------:R-:W-:Y:S01]  /*269b0*/  @!P1 IMAD.MOV.U32 R5, RZ, RZ, R27 ;  /* 0x000000ffff059224 */ /* 0x000fe200078e001b */
[----:B------:R-:W4:Y:S04]  /*269c0*/  LDL R20, [R1+0x1d90] ;  /* 0x001d900001147983 */ /* 0x000f280000100800 */
        /* <DEDUP_REMOVED lines=8> */
[----:B------:R-:W4:Y:S01]  /*26a50*/  LDL R18, [R1+0x13d4] ;  /* 0x0013d40001127983 */ /* 0x000f220000100800 */
[----:B--2---:R-:W-:-:S03]  /*26a60*/  @!P1 IMAD.MOV.U32 R5, RZ, RZ, R23 ;  /* 0x000000ffff059224 */ /* 0x004fc600078e0017 */
[----:B------:R-:W2:Y:S04]  /*26a70*/  LDL R23, [R1+0x13d0] ;  /* 0x0013d00001177983 */ /* 0x000ea80000100800 */
[----:B------:R0:W2:Y:S02]  /*26a80*/  @!P1 LDG.E.U16 R8, desc[UR8][R4.64] ;  /* 0x0000000804089981 */ /* 0x0000a4000c1e1500 */
[----:B0-----:R-:W-:Y:S02]  /*26a90*/  @!P0 IMAD.MOV.U32 R4, RZ, RZ, R24 ;  /* 0x000000ffff048224 */ /* 0x001fe400078e0018 */
[----:B------:R-:W2:Y:S01]  /*26aa0*/  LDL R24, [R1+0x13cc] ;  /* 0x0013cc0001187983 */ /* 0x000ea20000100800 */
[----:B------:R-:W-:-:S03]  /*26ab0*/  @!P0 IMAD.MOV.U32 R5, RZ, RZ, R26 ;  /* 0x000000ffff058224 */ /* 0x000fc600078e001a */
[----:B------:R-:W2:Y:S04]  /*26ac0*/  LDL R26, [R1+0x1350] ;  /* 0x00135000011a7983 */ /* 0x000ea80000100800 */
[----:B------:R0:W2:Y:S02]  /*26ad0*/  @!P0 LDG.E.U16 R7, desc[UR8][R4.64] ;  /* 0x0000000804078981 */ /* 0x0000a4000c1e1500 */
[----:B0-----:R-:W-:Y:S02]  /*26ae0*/  @!P1 IMAD.MOV.U32 R4, RZ, RZ, R21 ;  /* 0x000000ffff049224 */ /* 0x001fe400078e0015 */
[----:B------:R-:W2:Y:S01]  /*26af0*/  LDL R21, [R1+0x1394] ;  /* 0x0013940001157983 */ /* 0x000ea20000100800 */
[----:B---3--:R-:W-:-:S03]  /*26b00*/  @!P1 IMAD.MOV.U32 R5, RZ, RZ, R22 ;  /* 0x000000ffff059224 */ /* 0x008fc600078e0016 */
[----:B------:R-:W3:Y:S01]  /*26b10*/  LDL R22, [R1+0x1390] ;  /* 0x0013900001167983 */ /* 0x000ee20000100800 */
[----:B----4-:R-:W-:-:S03]  /*26b20*/  @!P0 IMAD.MOV.U32 R30, RZ, RZ, R19 ;  /* 0x000000ffff1e8224 */ /* 0x010fc600078e0013 */
[----:B------:R-:W4:Y:S04]  /*26b30*/  LDL R19, [R1+0x138c] ;  /* 0x00138c0001137983 */ /* 0x000f280000100800 */
[----:B------:R0:W4:Y:S01]  /*26b40*/  @!P1 LDG.E.U16 R6, desc[UR8][R4.64] ;  /* 0x0000000804069981 */ /* 0x000122000c1e1500 */
[----:B------:R-:W-:Y:S01]  /*26b50*/  @!P0 IMAD.MOV.U32 R31, RZ, RZ, R20 ;  /* 0x000000ffff1f8224 */ /* 0x000fe200078e0014 */
[----:B0-----:R-:W-:Y:S02]  /*26b60*/  PRMT R5, RZ, 0x7610, R5 ;  /* 0x00007610ff057816 */ /* 0x001fe40000000005 */
[----:B------:R-:W4:Y:S01]  /*26b70*/  LDL R20, [R1+0x1388] ;  /* 0x0013880001147983 */ /* 0x000f220000100800 */
[----:B------:R-:W-:-:S03]  /*26b80*/  PRMT R4, RZ, 0x7610, R4 ;  /* 0x00007610ff047816 */ /* 0x000fc60000000004 */
[----:B------:R0:W4:Y:S02]  /*26b90*/  @!P0 LDG.E.U16 R5, desc[UR8][R30.64] ;  /* 0x000000081e058981 */ /* 0x000124000c1e1500 */
[----:B0-----:R-:W-:Y:S02]  /*26ba0*/  @!P1 IMAD.MOV.U32 R30, RZ, RZ, R17 ;  /* 0x000000ffff1e9224 */ /* 0x001fe400078e0011 */
        /* <DEDUP_REMOVED lines=10> */
[----:B------:R-:W-:Y:S01]  /*26c50*/  @!P1 IMAD.MOV.U32 R31, RZ, RZ, R27 ;  /* 0x000000ffff1f9224 */ /* 0x000fe200078e001b */
[----:B------:R-:W2:Y:S04]  /*26c60*/  LDL R24, [R1+0x1310] ;  /* 0x0013100001187983 */ /* 0x000ea80000100800 */
[----:B------:R-:W2:Y:S04]  /*26c70*/  LDL R27, [R1+0x128c] ;  /* 0x00128c00011b7983 */ /* 0x000ea80000100800 */
[----:B------:R0:W2:Y:S02]  /*26c80*/  @!P1 LDG.E.U16 R32, desc[UR8][R30.64] ;  /* 0x000000081e209981 */ /* 0x0000a4000c1e1500 */
[----:B0-----:R-:W-:-:S02]  /*26c90*/  @!P0 IMAD.MOV.U32 R30, RZ, RZ, R21 ;  /* 0x000000ffff1e8224 */ /* 0x001fc400078e0015 */
[----:B---3--:R-:W-:Y:S01]  /*26ca0*/  @!P0 IMAD.MOV.U32 R31, RZ, RZ, R22 ;  /* 0x000000ffff1f8224 */ /* 0x008fe200078e0016 */
[----:B------:R-:W3:Y:S04]  /*26cb0*/  LDL R21, [R1+0x130c] ;  /* 0x00130c0001157983 */ /* 0x000ee80000100800 */
[----:B------:R-:W3:Y:S04]  /*26cc0*/  LDL R22, [R1+0x1308] ;  /* 0x0013080001167983 */ /* 0x000ee80000100800 */
[----:B------:R4:W3:Y:S02]  /*26cd0*/  @!P0 LDG.E.U16 R33, desc[UR8][R30.64] ;  /* 0x000000081e218981 */ /* 0x0008e4000c1e1500 */
[----:B----4-:R-:W-:Y:S01]  /*26ce0*/  @!P1 IMAD.MOV.U32 R30, RZ, RZ, R19 ;  /* 0x000000ffff1e9224 */ /* 0x010fe200078e0013 */
[----:B------:R-:W-:Y:S01]  /*26cf0*/  @!P1 MOV R31, R20 ;  /* 0x00000014001f9202 */ /* 0x000fe20000000f00 */
[----:B------:R-:W4:Y:S04]  /*26d00*/  LDL R19, [R1+0x12d4] ;  /* 0x0012d40001137983 */ /* 0x000f280000100800 */
[----:B------:R-:W4:Y:S04]  /*26d10*/  LDL R20, [R1+0x12d0] ;  /* 0x0012d00001147983 */ /* 0x000f280000100800 */
[----:B------:R0:W4:Y:S02]  /*26d20*/  @!P1 LDG.E.U16 R35, desc[UR8][R30.64] ;  /* 0x000000081e239981 */ /* 0x000124000c1e1500 */
[----:B0-----:R-:W-:Y:S01]  /*26d30*/  @!P0 IMAD.MOV.U32 R31, RZ, RZ, R26 ;  /* 0x000000ffff1f8224 */ /* 0x001fe200078e001a */
[----:B------:R-:W-:Y:S01]  /*26d40*/  PRMT R39, RZ, 0x7610, R39 ;  /* 0x00007610ff277816 */ /* 0x000fe20000000027 */
[----:B------:R-:W4:Y:S01]  /*26d50*/  LDL R26, [R1+0x1250] ;  /* 0x00125000011a7983 */ /* 0x000f220000100800 */
[----:B------:R-:W-:-:S03]  /*26d60*/  @!P0 IMAD.MOV.U32 R30, RZ, RZ, R25 ;  /* 0x000000ffff1e8224 */ /* 0x000fc600078e0019 */
[----:B------:R-:W4:Y:S04]  /*26d70*/  LDL R25, [R1+0x1254] ;  /* 0x0012540001197983 */ /* 0x000f280000100800 */
[----:B------:R0:W4:Y:S02]  /*26d80*/  @!P0 LDG.E.U16 R37, desc[UR8][R30.64] ;  /* 0x000000081e258981 */ /* 0x000124000c1e1500 */
[----:B0-----:R-:W-:Y:S02]  /*26d90*/  @!P1 IMAD.MOV.U32 R30, RZ, RZ, R17 ;  /* 0x000000ffff1e9224 */ /* 0x001fe400078e0011 */
[----:B------:R-:W-:Y:S01]  /*26da0*/  @!P1 IMAD.MOV.U32 R31, RZ, RZ, R18 ;  /* 0x000000ffff1f9224 */ /* 0x000fe200078e0012 */
[----:B------:R-:W4:Y:S04]  /*26db0*/  LDL R17, [R1+0x12cc] ;  /* 0x0012cc0001117983 */ /* 0x000f280000100800 */
[----:B------:R-:W4:Y:S04]  /*26dc0*/  LDL R18, [R1+0x12c8] ;  /* 0x0012c80001127983 */ /* 0x000f280000100800 */
[----:B------:R2:W4:Y:S01]  /*26dd0*/  @!P1 LDG.E.U16 R39, desc[UR8][R30.64] ;  /* 0x000000081e279981 */ /* 0x000522000c1e1500 */
[----:B------:R-:W-:-:S02]  /*26de0*/  PRMT R41, RZ, 0x7610, R41 ;  /* 0x00007610ff297816 */ /* 0x000fc40000000029 */
[----:B------:R-:W-:Y:S02]  /*26df0*/  PRMT R43, RZ, 0x7610, R43 ;  /* 0x00007610ff2b7816 */ /* 0x000fe4000000002b */
[----:B------:R-:W-:Y:S01]  /*26e00*/  PRMT R45, RZ, 0x7610, R45 ;  /* 0x00007610ff2d7816 */ /* 0x000fe2000000002d */
[----:B--2---:R-:W-:Y:S02]  /*26e10*/  @!P0 IMAD.MOV.U32 R30, RZ, RZ, R23 ;  /* 0x000000ffff1e8224 */ /* 0x004fe400078e0017 */
[----:B------:R-:W2:Y:S01]  /*26e20*/  LDL R23, [R1+0x124c] ;  /* 0x00124c0001177983 */ /* 0x000ea20000100800 */
[----:B------:R-:W-:-:S03]  /*26e30*/  @!P0 IMAD.MOV.U32 R31, RZ, RZ, R24 ;  /* 0x000000ffff1f8224 */ /* 0x000fc600078e0018 */
[----:B------:R-:W2:Y:S04]  /*26e40*/  LDL R24, [R1+0x1248] ;  /* 0x0012480001187983 */ /* 0x000ea80000100800 */
[----:B------:R3:W2:Y:S02]  /*26e50*/  @!P0 LDG.E.U16 R41, desc[UR8][R30.64] ;  /* 0x000000081e298981 */ /* 0x0006a4000c1e1500 */
[----:B---3--:R-:W-:Y:S02]  /*26e60*/  @!P1 IMAD.MOV.U32 R30, RZ, RZ, R21 ;  /* 0x000000ffff1e9224 */ /* 0x008fe400078e0015 */
[----:B------:R-:W-:Y:S01]  /*26e70*/  @!P1 IMAD.MOV.U32 R31, RZ, RZ, R22 ;  /* 0x000000ffff1f9224 */ /* 0x000fe200078e0016 */
[----:B------:R-:W3:Y:S04]  /*26e80*/  LDL R21, [R1+0x1214] ;  /* 0x0012140001157983 */ /* 0x000ee80000100800 */
[----:B------:R-:W3:Y:S04]  /*26e90*/  LDL R22, [R1+0x1210] ;  /* 0x0012100001167983 */ /* 0x000ee80000100800 */
[----:B------:R4:W3:Y:S02]  /*26ea0*/  @!P1 LDG.E.U16 R43, desc[UR8][R30.64] ;  /* 0x000000081e2b9981 */ /* 0x0008e4000c1e1500 */
[----:B----4-:R-:W-:-:S02]  /*26eb0*/  @!P0 IMAD.MOV.U32 R30, RZ, RZ, R19 ;  /* 0x000000ffff1e8224 */ /* 0x010fc400078e0013 */
[----:B------:R-:W-:Y:S01]  /*26ec0*/  @!P0 IMAD.MOV.U32 R31, RZ, RZ, R20 ;  /* 0x000000ffff1f8224 */ /* 0x000fe200078e0014 */
[----:B------:R-:W4:Y:S04]  /*26ed0*/  LDL R19, [R1+0x120c] ;  /* 0x00120c0001137983 */ /* 0x000f280000100800 */
[----:B------:R-:W4:Y:S04]  /*26ee0*/  LDL R20, [R1+0x1208] ;  /* 0x0012080001147983 */ /* 0x000f280000100800 */
[----:B------:R0:W4:Y:S02]  /*26ef0*/  @!P0 LDG.E.U16 R45, desc[UR8][R30.64] ;  /* 0x000000081e2d8981 */ /* 0x000124000c1e1500 */
[----:B0-----:R-:W-:-:S02]  /*26f00*/  @!P1 IMAD.MOV.U32 R30, RZ, RZ, R17 ;  /* 0x000000ffff1e9224 */ /* 0x001fc400078e0011 */
[----:B------:R-:W-:Y:S01]  /*26f10*/  @!P1 IMAD.MOV.U32 R31, RZ, RZ, R18 ;  /* 0x000000ffff1f9224 */ /* 0x000fe200078e0012 */
[----:B------:R-:W4:Y:S04]  /*26f20*/  LDL R17, [R1+0x1dbc] ;  /* 0x001dbc0001117983 */ /* 0x000f280000100800 */
[----:B------:R-:W4:Y:S01]  /*26f30*/  LDL R18, [R1+0x1db0] ;  /* 0x001db00001127983 */ /* 0x000f220000100800 */
[----:B------:R-:W-:Y:S02]  /*26f40*/  PRMT R47, RZ, 0x7610, R47 ;  /* 0x00007610ff2f7816 */ /* 0x000fe4000000002f */
[----:B------:R-:W-:-:S04]  /*26f50*/  PRMT R49, RZ, 0x7610, R49 ;  /* 0x00007610ff317816 */ /* 0x000fc80000000031 */
[----:B------:R0:W4:Y:S01]  /*26f60*/  @!P1 LDG.E.U16 R47, desc[UR8][R30.64] ;  /* 0x000000081e2f9981 */ /* 0x000122000c1e1500 */
[----:B------:R-:W-:Y:S01]  /*26f70*/  PRMT R51, RZ, 0x7610, R51 ;  /* 0x00007610ff337816 */ /* 0x000fe20000000033 */
[----:B0-----:R-:W-:Y:S02]  /*26f80*/  @!P0 IMAD.MOV.U32 R30, RZ, RZ, R29 ;  /* 0x000000ffff1e8224 */ /* 0x001fe400078e001d */
[----:B------:R-:W-:-:S05]  /*26f90*/  @!P0 IMAD.MOV.U32 R31, RZ, RZ, R36 ;  /* 0x000000ffff1f8224 */ /* 0x000fca00078e0024 */
        /* <DEDUP_REMOVED lines=9> */
[----:B------:R-:W-:Y:S02]  /*27030*/  PRMT R57, RZ, 0x7610, R57 ;  /* 0x00007610ff397816 */ /* 0x000fe40000000039 */
[----:B------:R-:W-:Y:S02]  /*27040*/  PRMT R59, RZ, 0x7610, R59 ;  /* 0x00007610ff3b7816 */ /* 0x000fe4000000003b */
[----:B------:R-:W-:Y:S01]  /*27050*/  PRMT R0, RZ, 0x7610, R0 ;  /* 0x00007610ff007816 */ /* 0x000fe20000000000 */
[----:B--2---:R-:W-:Y:S02]  /*27060*/  @!P1 IMAD.MOV.U32 R30, RZ, RZ, R23 ;  /* 0x000000ffff1e9224 */ /* 0x004fe400078e0017 */
[----:B------:R-:W-:-:S05]  /*27070*/  @!P1 IMAD.MOV.U32 R31, RZ, RZ, R24 ;  /* 0x000000ffff1f9224 */ /* 0x000fca00078e0018 */
[----:B------:R3:W2:Y:S02]  /*27080*/  @!P1 LDG.E.U16 R55, desc[UR8][R30.64] ;  /* 0x000000081e379981 */ /* 0x0006a4000c1e1500 */
[----:B---3--:R-:W-:Y:S02]  /*27090*/  @!P0 IMAD.MOV.U32 R30, RZ, RZ, R21 ;  /* 0x000000ffff1e8224 */ /* 0x008fe400078e0015 */
[----:B------:R-:W-:Y:S02]  /*270a0*/  @!P0 IMAD.MOV.U32 R31, RZ, RZ, R22 ;  /* 0x000000ffff1f8224 */ /* 0x000fe400078e0016 */
[----:B------:R-:W3:Y:S04]  /*270b0*/  LDL.LU R22, [R1+0x3e0] ;  /* 0x0003e00001167983 */ /* 0x000ee80000300800 */
[----:B------:R4:W2:Y:S04]  /*270c0*/  @!P0 LDG.E.U16 R57, desc[UR8][R30.64] ;  /* 0x000000081e398981 */ /* 0x0008a8000c1e1500 */
        /* <DEDUP_REMOVED lines=9> */
[----:B----4-:R-:W-:-:S03]  /*27160*/  @!P1 IMAD.MOV.U32 R30, RZ, RZ, R19 ;  /* 0x000000ffff1e9224 */ /* 0x010fc600078e0013 */
[----:B------:R-:W4:Y:S01]  /*27170*/  LDL.LU R40, [R1+0x3b8] ;  /* 0x0003b80001287983 */ /* 0x000f220000300800 */
[----:B------:R-:W-:-:S03]  /*27180*/  @!P1 IMAD.MOV.U32 R31, RZ, RZ, R20 ;  /* 0x000000ffff1f9224 */ /* 0x000fc600078e0014 */
[----:B------:R-:W2:Y:S04]  /*27190*/  LDL.LU R42, [R1+0x3b4] ;  /* 0x0003b400012a7983 */ /* 0x000ea80000300800 */
[----:B------:R-:W2:Y:S04]  /*271a0*/  LDL.LU R44, [R1+0x3b0] ;  /* 0x0003b000012c7983 */ /* 0x000ea80000300800 */
[----:B------:R-:W2:Y:S04]  /*271b0*/  LDL.LU R46, [R1+0x3ac] ;  /* 0x0003ac00012e7983 */ /* 0x000ea80000300800 */
[----:B------:R-:W2:Y:S04]  /*271c0*/  LDL.LU R48, [R1+0x3a8] ;  /* 0x0003a80001307983 */ /* 0x000ea80000300800 */
[----:B------:R0:W2:Y:S04]  /*271d0*/  @!P1 LDG.E.U16 R59, desc[UR8][R30.64] ;  /* 0x000000081e3b9981 */ /* 0x0000a8000c1e1500 */
[----:B------:R-:W2:Y:S04]  /*271e0*/  LDL.LU R50, [R1+0x3a4] ;  /* 0x0003a40001327983 */ /* 0x000ea80000300800 */
[----:B------:R-:W2:Y:S04]  /*271f0*/  LDL.LU R52, [R1+0x3a0] ;  /* 0x0003a00001347983 */ /* 0x000ea80000300800 */
[----:B------:R-:W2:Y:S04]  /*27200*/  LDL.LU R54, [R1+0x39c] ;  /* 0x00039c0001367983 */ /* 0x000ea80000300800 */
[----:B------:R-:W2:Y:S04]  /*27210*/  LDL.LU R60, [R1+0x398] ;  /* 0x00039800013c7983 */ /* 0x000ea80000300800 */
[----:B------:R-:W2:Y:S01]  /*27220*/  LDL.LU R61, [R1+0x394] ;  /* 0x00039400013d7983 */ /* 0x000ea20000300800 */
[----:B0-----:R-:W-:Y:S01]  /*27230*/  @!P0 IMAD.MOV.U32 R30, RZ, RZ, R17 ;  /* 0x000000ffff1e8224 */ /* 0x001fe200078e0011 */
[----:B------:R-:W-:-:S05]  /*27240*/  @!P0 MOV R31, R18 ;  /* 0x00000012001f8202 */ /* 0x000fca0000000f00 */
[----:B------:R-:W2:Y:S04]  /*27250*/  @!P0 LDG.E.U16 R0, desc[UR8][R30.64] ;  /* 0x000000081e008981 */ /* 0x000ea8000c1e1500 */
[----:B--2---:R0:W-:Y:S04]  /*27260*/  STL [R1+0x170], R0 ;  /* 0x0001700001007387 */ /* 0x0041e80000100800 */
[----:B0-----:R-:W2:Y:S04]  /*27270*/  LDL.LU R0, [R1+0x390] ;  /* 0x0003900001007983 */ /* 0x001ea80000300800 */
[----:B------:R-:W2:Y:S04]  /*27280*/  LDL.LU R56, [R1+0x38c] ;  /* 0x00038c0001387983 */ /* 0x000ea80000300800 */
[----:B------:R-:W2:Y:S04]  /*27290*/  LDL.LU R58, [R1+0x388] ;  /* 0x00038800013a7983 */ /* 0x000ea80000300800 */
[----:B------:R-:W-:Y:S04]  /*272a0*/  STL [R1+0x33b0], R31 ;  /* 0x0033b01f01007387 */ /* 0x000fe80000100800 */
[----:B------:R-:W-:Y:S04]  /*272b0*/  STL [R1+0x33b8], R31 ;  /* 0x0033b81f01007387 */ /* 0x000fe80000100800 */
[----:B------:R-:W-:Y:S04]  /*272c0*/  STL [R1+0x33c0], R31 ;  /* 0x0033c01f01007387 */ /* 0x000fe80000100800 */
[----:B------:R-:W-:Y:S04]  /*272d0*/  STL [R1+0x33cc], R31 ;  /* 0x0033cc1f01007387 */ /* 0x000fe80000100800 */
[----:B------:R-:W-:Y:S04]  /*272e0*/  STL [R1+0x33d4], R31 ;  /* 0x0033d41f01007387 */ /* 0x000fe80000100800 */
[----:B---3--:R-:W-:Y:S04]  /*272f0*/  STS.U16 [R2+UR5+0xb00], R22 ;  /* 0x000b001602007988 */ /* 0x008fe80008000405 */
[----:B------:R-:W-:Y:S04]  /*27300*/  STL [R1+0x33dc], R31 ;  /* 0x0033dc1f01007387 */ /* 0x000fe80000100800 */
[----:B------:R-:W-:Y:S04]  /*27310*/  STS.U16 [R2+UR5+0xb40], R23 ;  /* 0x000b401702007988 */ /* 0x000fe80008000405 */
        /* <DEDUP_REMOVED lines=17> */
[----:B----4-:R-:W-:Y:S04]  /*27430*/  STS.U16 [R2+UR5+0x1380], R40 ;  /* 0x0013802802007988 */ /* 0x010fe80008000405 */
        /* <DEDUP_REMOVED lines=14> */
[----:B------:R0:W-:Y:S04]  /*27520*/  STS.U16 [R2+UR5+0x1b80], R60 ;  /* 0x001b803c02007988 */ /* 0x0001e80008000405 */
[----:B------:R-:W3:Y:S04]  /*27530*/  LDL.LU R17, [R1+0x384] ;  /* 0x0003840001117983 */ /* 0x000ee80000300800 */
[----:B0-----:R-:W4:Y:S04]  /*27540*/  LDL.LU R60, [R1+0x380] ;  /* 0x00038000013c7983 */ /* 0x001f280000300800 */
[----:B------:R0:W-:Y:S04]  /*27550*/  STS.U16 [R2+UR5+0x1bc0], R61 ;  /* 0x001bc03d02007988 */ /* 0x0001e80008000405 */
[----:B0-----:R-:W4:Y:S04]  /*27560*/  LDL.LU R61, [R1+0x37c] ;  /* 0x00037c00013d7983 */ /* 0x001f280000300800 */
        /* <DEDUP_REMOVED lines=23> */
[----:B------:R-:W2:Y:S04]  /*276e0*/  LDL.LU R52, [R1+0x1f4] ;  /* 0x0001f40001347983 */ /* 0x000ea80000300800 */
[----:B------:R1:W-:Y:S04]  /*276f0*/  STS.U16 [R2+UR5+0x1fc0], R58 ;  /* 0x001fc03a02007988 */ /* 0x0003e80008000405 */
[----:B------:R-:W2:Y:S04]  /*27700*/  LDL.LU R54, [R1+0x1f0] ;  /* 0x0001f00001367983 */ /* 0x000ea80000300800 */
[----:B0-----:R-:W2:Y:S04]  /*27710*/  LDL.LU R56, [R1+0x1e8] ;  /* 0x0001e80001387983 */ /* 0x001ea80000300800 */
[----:B---3--:R-:W-:Y:S04]  /*27720*/  STS.U16 [R2+UR5+0x1f80], R17 ;  /* 0x001f801102007988 */ /* 0x008fe80008000405 */
[----:B-1----:R-:W3:Y:S04]  /*27730*/  LDL.LU R58, [R1+0x1e0] ;  /* 0x0001e000013a7983 */ /* 0x002ee80000300800 */
[----:B----4-:R0:W-:Y:S04]  /*27740*/  STS.U16 [R2+UR5+0x2300], R60 ;  /* 0x0023003c02007988 */ /* 0x0101e80008000405 */
[----:B0-----:R-:W4:Y:S04]  /*27750*/  LDL.LU R60, [R1+0x1d8] ;  /* 0x0001d800013c7983 */ /* 0x001f280000300800 */
[----:B------:R0:W-:Y:S04]  /*27760*/  STS.U16 [R2+UR5+0x2340], R61 ;  /* 0x0023403d02007988 */ /* 0x0001e80008000405 */
[----:B0-----:R-:W4:Y:S04]  /*27770*/  LDL.LU R61, [R1+0x1d0] ;  /* 0x0001d000013d7983 */ /* 0x001f280000300800 */
[----:B--2---:R0:W-:Y:S04]  /*27780*/  STS.U16 [R2+UR5+0x2380], R0 ;  /* 0x0023800002007988 */ /* 0x0041e80008000405 */
[----:B0-----:R-:W2:Y:S04]  /*27790*/  LDL.LU R0, [R1+0x1c8] ;  /* 0x0001c80001007983 */ /* 0x001ea80000300800 */
[----:B------:R0:W-:Y:S04]  /*277a0*/  STS.U16 [R2+UR5+0x23c0], R18 ;  /* 0x0023c01202007988 */ /* 0x0001e80008000405 */
        /* <DEDUP_REMOVED lines=22> */
[----:B------:R-:W2:Y:S04]  /*27910*/  LDL.LU R17, [R1+0x1c0] ;  /* 0x0001c00001117983 */ /* 0x000ea80000300800 */
[----:B---3--:R1:W-:Y:S04]  /*27920*/  STS.U16 [R2+UR5+0x3b80], R58 ;  /* 0x003b803a02007988 */ /* 0x0083e80008000405 */
[----:B0-----:R-:W3:Y:S04]  /*27930*/  LDL.LU R18, [R1+0x1b8] ;  /* 0x0001b80001127983 */ /* 0x001ee80000300800 */
[----:B-1----:R-:W3:Y:S04]  /*27940*/  LDL.LU R58, [R1+0x15c] ;  /* 0x00015c00013a7983 */ /* 0x002ee80000300800 */
[----:B----4-:R0:W-:Y:S04]  /*27950*/  STS.U16 [R2+UR5+0x3bc0], R60 ;  /* 0x003bc03c02007988 */ /* 0x0101e80008000405 */
        /* <DEDUP_REMOVED lines=22> */
[----:B------:R0:W-:Y:S04]  /*27ac0*/  STS.U16 [R2+UR5+0x3f40], R61 ;  /* 0x003f403d02007988 */ /* 0x0001e80008000405 */
[----:B------:R-:W4:Y:S04]  /*27ad0*/  LDL.LU R56, [R1+0x100] ;  /* 0x0001000001387983 */ /* 0x000f280000300800 */
[----:B0-----:R-:W4:Y:S04]  /*27ae0*/  LDL.LU R61, [R1+0xfc] ;  /* 0x0000fc00013d7983 */ /* 0x001f280000300800 */
[----:B--2---:R0:W-:Y:S04]  /*27af0*/  STS.U16 [R2+UR5+0x3f00], R0 ;  /* 0x003f000002007988 */ /* 0x0041e80008000405 */
[----:B0-----:R-:W2:Y:S01]  /*27b00*/  LDL.LU R0, [R1+0xf8] ;  /* 0x0000f80001007983 */ /* 0x001ea20000300800 */
[----:B------:R-:W0:Y:S03]  /*27b10*/  S2R R3, SR_TID.X ;  /* 0x0000000000037919 */ /* 0x000e260000002100 */
[----:B------:R-:W-:Y:S04]  /*27b20*/  STL [R1+0x335c], R2 ;  /* 0x00335c0201007387 */ /* 0x000fe80000100800 */
[----:B------:R-:W-:Y:S04]  /*27b30*/  STS.U16 [R2+UR5+0x3fc0], R17 ;  /* 0x003fc01102007988 */ /* 0x000fe80008000405 */
[----:B---3--:R-:W-:Y:S01]  /*27b40*/  STS.U16 [R2+UR5+0x3f80], R18 ;  /* 0x003f801202007988 */ /* 0x008fe20008000405 */
[----:B0-----:R-:W-:-:S05]  /*27b50*/  LOP3.LUT R3, R3, 0x1f, RZ, 0xc0, !PT ;  /* 0x0000001f03037812 */ /* 0x001fca00078ec0ff */
[----:B------:R-:W-:-:S05]  /*27b60*/  IMAD.SHL.U32 R3, R3, 0x2, RZ ;  /* 0x0000000203037824 */ /* 0x000fca00078e00ff */
[----:B------:R0:W-:Y:S04]  /*27b70*/  STS.U16 [R3+UR5+0x4000], R58 ;  /* 0x0040003a03007988 */ /* 0x0001e80008000405 */
[----:B----4-:R1:W-:Y:S04]  /*27b80*/  STS.U16 [R3+UR5+0x4040], R60 ;  /* 0x0040403c03007988 */ /* 0x0103e80008000405 */
[----:B0-----:R-:W3:Y:S04]  /*27b90*/  LDL.LU R58, [R1+0xf4] ;  /* 0x0000f400013a7983 */ /* 0x001ee80000300800 */
[----:B-1----:R-:W4:Y:S04]  /*27ba0*/  LDL.LU R60, [R1+0xf0] ;  /* 0x0000f000013c7983 */ /* 0x002f280000300800 */
[----:B------:R-:W4:Y:S04]  /*27bb0*/  LDL.LU R2, [R1+0xec] ;  /* 0x0000ec0001027983 */ /* 0x000f280000300800 */
[----:B------:R-:W4:Y:S04]  /*27bc0*/  LDL.LU R17, [R1+0xe8] ;  /* 0x0000e80001117983 */ /* 0x000f280000300800 */
[----:B------:R-:W4:Y:S04]  /*27bd0*/  LDL.LU R18, [R1+0xe4] ;  /* 0x0000e40001127983 */ /* 0x000f280000300800 */
[----:B------:R0:W-:Y:S04]  /*27be0*/  STS.U16 [R3+UR5+0x5800], R61 ;  /* 0x0058003d03007988 */ /* 0x0001e80008000405 */
[----:B0-----:R-:W4:Y:S04]  /*27bf0*/  LDL.LU R61, [R1+0xe0] ;  /* 0x0000e000013d7983 */ /* 0x001f280000300800 */
[----:B--2---:R0:W-:Y:S04]  /*27c00*/  STS.U16 [R3+UR5+0x5840], R0 ;  /* 0x0058400003007988 */ /* 0x0041e80008000405 */
[----:B0-----:R-:W2:Y:S04]  /*27c10*/  LDL.LU R0, [R1+0xdc] ;  /* 0x0000dc0001007983 */ /* 0x001ea80000300800 */
[----:B------:R0:W-:Y:S04]  /*27c20*/  STS.U16 [R3+UR5+0x4240], R19 ;  /* 0x0042401303007988 */ /* 0x0001e80008000405 */
[----:B------:R1:W-:Y:S04]  /*27c30*/  STS.U16 [R3+UR5+0x4200], R20 ;  /* 0x0042001403007988 */ /* 0x0003e80008000405 */
[----:B------:R1:W-:Y:S04]  /*27c40*/  STS.U16 [R3+UR5+0x4400], R21 ;  /* 0x0044001503007988 */ /* 0x0003e80008000405 */
[----:B0-----:R-:W2:Y:S04]  /*27c50*/  LDL.LU R19, [R1+0xd8] ;  /* 0x0000d80001137983 */ /* 0x001ea80000300800 */
[----:B-1----:R-:W2:Y:S04]  /*27c60*/  LDL.LU R20, [R1+0xd4] ;  /* 0x0000d40001147983 */ /* 0x002ea80000300800 */
        /* <DEDUP_REMOVED lines=12> */
[----:B------:R0:W-:Y:S04]  /*27d30*/  STS.U16 [R3+UR5+0x4a00], R28 ;  /* 0x004a001c03007988 */ /* 0x0001e80008000405 */
        /* <DEDUP_REMOVED lines=24> */
[----:B---3--:R-:W3:Y:S04]  /*27ec0*/  LDL.LU R54, [R1+0x88] ;  /* 0x0000880001367983 */ /* 0x008ee80000300800 */
[----:B------:R1:W-:Y:S04]  /*27ed0*/  STS.U16 [R3+UR5+0x5a40], R58 ;  /* 0x005a403a03007988 */ /* 0x0003e80008000405 */
[----:B----4-:R4:W-:Y:S04]  /*27ee0*/  STS.U16 [R3+UR5+0x5a00], R60 ;  /* 0x005a003c03007988 */ /* 0x0109e80008000405 */
[----:B0-----:R-:W3:Y:S04]  /*27ef0*/  LDL.LU R56, [R1+0x84] ;  /* 0x0000840001387983 */ /* 0x001ee80000300800 */
[----:B-1----:R-:W3:Y:S04]  /*27f00*/  LDL.LU R58, [R1+0x80] ;  /* 0x00008000013a7983 */ /* 0x002ee80000300800 */
[----:B----4-:R-:W4:Y:S04]  /*27f10*/  LDL.LU R60, [R1+0x7c] ;  /* 0x00007c00013c7983 */ /* 0x010f280000300800 */
[----:B------:R0:W-:Y:S04]  /*27f20*/  STS.U16 [R3+UR5+0x5e00], R61 ;  /* 0x005e003d03007988 */ /* 0x0001e80008000405 */
[----:B0-----:R-:W4:Y:S04]  /*27f30*/  LDL.LU R61, [R1+0x78] ;  /* 0x00007800013d7983 */ /* 0x001f280000300800 */
[----:B--2---:R0:W-:Y:S04]  /*27f40*/  STS.U16 [R3+UR5+0x6000], R0 ;  /* 0x0060000003007988 */ /* 0x0041e80008000405 */
[----:B0-----:R-:W2:Y:S04]  /*27f50*/  LDL.LU R0, [R1+0x74] ;  /* 0x0000740001007983 */ /* 0x001ea80000300800 */
        /* <DEDUP_REMOVED lines=39> */
[----:B---3--:R3:W-:Y:S04]  /*281d0*/  STS.U16 [R3+UR5+0x7440], R54 ;  /* 0x0074403603007988 */ /* 0x0087e80008000405 */
        /* <DEDUP_REMOVED lines=11> */
[----:B------:R0:W-:Y:S04]  /*28290*/  STS.U16 [R3+UR5+0x7840], R61 ;  /* 0x0078403d03007988 */ /* 0x0001e80008000405 */
[----:B----4-:R-:W4:Y:S04]  /*282a0*/  LDL.LU R60, [R1+0xc] ;  /* 0x00000c00013c7983 */ /* 0x010f280000300800 */
[----:B0-----:R-:W4:Y:S04]  /*282b0*/  LDL.LU R61, [R1+0x8] ;  /* 0x00000800013d7983 */ /* 0x001f280000300800 */
[----:B--2---:R0:W-:Y:S04]  /*282c0*/  STS.U16 [R3+UR5+0x7a40], R0 ;  /* 0x007a400003007988 */ /* 0x0041e80008000405 */
[----:B0-----:R-:W2:Y:S04]  /*282d0*/  LDL.LU R0, [R1+0x4] ;  /* 0x0000040001007983 */ /* 0x001ea80000300800 */
[----:B------:R0:W-:Y:S02]  /*282e0*/  STS.U16 [R3+UR5+0x5c00], R2 ;  /* 0x005c000203007988 */ /* 0x0001e40008000405 */
[----:B0-----:R-:W0:Y:S02]  /*282f0*/  S2R R2, SR_TID.X ;  /* 0x0000000000027919 */ /* 0x001e240000002100 */
[----:B------:R1:W-:Y:S04]  /*28300*/  STS.U16 [R3+UR5+0x7a00], R17 ;  /* 0x007a001103007988 */ /* 0x0003e80008000405 */
[----:B------:R1:W-:Y:S04]  /*28310*/  STS.U16 [R3+UR5+0x7c00], R18 ;  /* 0x007c001203007988 */ /* 0x0003e80008000405 */
[----:B------:R1:W-:Y:S04]  /*28320*/  STS.U16 [R3+UR5+0x7c40], R19 ;  /* 0x007c401303007988 */ /* 0x0003e80008000405 */
[----:B------:R0:W-:Y:S04]  /*28330*/  STS.U16 [R3+UR5+0x7e40], R20 ;  /* 0x007e401403007988 */ /* 0x0001e80008000405 */
[----:B------:R0:W-:Y:S04]  /*28340*/  STS.U16 [R3+UR5+0x7e00], R21 ;  /* 0x007e001503007988 */ /* 0x0001e80008000405 */
[----:B-1----:R-:W2:Y:S04]  /*28350*/  LDL.LU R17, [R1+0x34cc] ;  /* 0x0034cc0001117983 */ /* 0x002ea80000300800 */
[----:B------:R-:W2:Y:S04]  /*28360*/  LDL.LU R18, [R1+0x34c8] ;  /* 0x0034c80001127983 */ /* 0x000ea80000300800 */
[----:B------:R-:W2:Y:S04]  /*28370*/  LDL.LU R19, [R1+0x34c4] ;  /* 0x0034c40001137983 */ /* 0x000ea80000300800 */
[----:B0-----:R-:W2:Y:S04]  /*28380*/  LDL.LU R20, [R1+0x34c0] ;  /* 0x0034c00001147983 */ /* 0x001ea80000300800 */
[----:B------:R-:W2:Y:S01]  /*28390*/  LDL.LU R21, [R1+0x34bc] ;  /* 0x0034bc0001157983 */ /* 0x000ea20000300800 */
[----:B------:R-:W-:-:S05]  /*283a0*/  LOP3.LUT R2, R2, 0x1f, RZ, 0xc0, !PT ;  /* 0x0000001f02027812 */ /* 0x000fca00078ec0ff */
[----:B------:R-:W-:-:S05]  /*283b0*/  IMAD.SHL.U32 R3, R2, 0x2, RZ ;  /* 0x0000000202037824 */ /* 0x000fca00078e00ff */
[----:B------:R-:W-:-:S05]  /*283c0*/  LOP3.LUT R3, R3, 0x10, RZ, 0x3c, !PT ;  /* 0x0000001003037812 */ /* 0x000fca00078e3cff */
        /* <DEDUP_REMOVED lines=35> */
[----:B---3--:R-:W3:Y:S04]  /*28600*/  LDL.LU R54, [R1+0x3474] ;  /* 0x0034740001367983 */ /* 0x008ee80000300800 */
[----:B------:R0:W-:Y:S04]  /*28610*/  STS.U16 [R3+UR5+0x52c0], R56 ;  /* 0x0052c03803007988 */ /* 0x0001e80008000405 */
[----:B------:R1:W-:Y:S04]  /*28620*/  STS.U16 [R3+UR5+0x5280], R58 ;  /* 0x0052803a03007988 */ /* 0x0003e80008000405 */
[----:B----4-:R4:W-:Y:S04]  /*28630*/  STS.U16 [R3+UR5+0x5480], R60 ;  /* 0x0054803c03007988 */ /* 0x0109e80008000405 */
[----:B------:R4:W-:Y:S04]  /*28640*/  STS.U16 [R3+UR5+0x54c0], R61 ;  /* 0x0054c03d03007988 */ /* 0x0009e80008000405 */
[----:B0-----:R-:W3:Y:S04]  /*28650*/  LDL.LU R56, [R1+0x3470] ;  /* 0x0034700001387983 */ /* 0x001ee80000300800 */
[----:B-1----:R-:W3:Y:S04]  /*28660*/  LDL.LU R58, [R1+0x346c] ;  /* 0x00346c00013a7983 */ /* 0x002ee80000300800 */
[----:B----4-:R-:W4:Y:S04]  /*28670*/  LDL.LU R60, [R1+0x3468] ;  /* 0x00346800013c7983 */ /* 0x010f280000300800 */
[----:B------:R-:W3:Y:S04]  /*28680*/  LDL.LU R61, [R1+0x3464] ;  /* 0x00346400013d7983 */ /* 0x000ee80000300800 */
[----:B--2---:R0:W-:Y:S04]  /*28690*/  STS.U16 [R3+UR5+0x56c0], R0 ;  /* 0x0056c00003007988 */ /* 0x0041e80008000405 */
[----:B0-----:R-:W2:Y:S04]  /*286a0*/  LDL.LU R0, [R1+0x3460] ;  /* 0x0034600001007983 */ /* 0x001ea80000300800 */
[----:B--2---:R0:W-:Y:S04]  /*286b0*/  STS.U16 [R3+UR5+0x5680], R0 ;  /* 0x0056800003007988 */ /* 0x0041e80008000405 */
        /* <DEDUP_REMOVED lines=39> */
[----:B0-----:R-:W2:Y:S04]  /*28930*/  LDL.LU R0, [R1+0x345c] ;  /* 0x00345c0001007983 */ /* 0x001ea80000300800 */
[----:B------:R0:W-:Y:S04]  /*28940*/  STS.U16 [R3+UR5+0x7e80], R4 ;  /* 0x007e800403007988 */ /* 0x0001e80008000405 */
[----:B-1----:R-:W3:Y:S04]  /*28950*/  LDL R5, [R1+0x13c4] ;  /* 0x0013c40001057983 */ /* 0x002ee80000100800 */
[----:B0-----:R-:W3:Y:S04]  /*28960*/  LDL R4, [R1+0x13c0] ;  /* 0x0013c00001047983 */ /* 0x001ee80000100800 */
[----:B------:R-:W4:Y:S01]  /*28970*/  LDL.LU R3, [R1+0x1db8] ;  /* 0x001db80001037983 */ /* 0x000f220000300800 */
        /* <DEDUP_REMOVED lines=337> */
[----:B------:R0:W3:Y:S04]  /*29e90*/  @!P1 LDG.E.U16 R28, desc[UR8][R4.64] ;  /* 0x00000008041c9981 */ /* 0x0000e8000c1e1500 */
[----:B------:R-:W0:Y:S04]  /*29ea0*/  LDL R4, [R1+0x1080] ;  /* 0x0010800001047983 */ /* 0x000e280000100800 */
[----:B------:R-:W0:Y:S01]  /*29eb0*/  LDL R5, [R1+0x1084] ;  /* 0x0010840001057983 */ /* 0x000e220000100800 */
[----:B--2---:R-:W-:Y:S02]  /*29ec0*/  PRMT R0, RZ, 0x7610, R0 ;  /* 0x00007610ff007816 */ /* 0x004fe40000000000 */
        /* <DEDUP_REMOVED lines=41> */
[----:B------:R-:W2:Y:S01]  /*2a160*/  @!P0 LDG.E.U16 R0, desc[UR8][R4.64] ;  /* 0x0000000804008981 */ /* 0x000ea2000c1e1500 */
[----:B------:R-:W-:-:S03]  /*2a170*/  PRMT R31, RZ, 0x7610, R31 ;  /* 0x00007610ff1f7816 */ /* 0x000fc6000000001f */
[----:B--2---:R0:W-:Y:S04]  /*2a180*/  STL [R1+0x30], R0 ;  /* 0x0000300001007387 */ /* 0x0041e80000100800 */
[----:B0-----:R-:W2:Y:S04]  /*2a190*/  LDL.LU R0, [R1+0x33b4] ;  /* 0x0033b40001007983 */ /* 0x001ea80000300800 */
[----:B------:R-:W2:Y:S01]  /*2a1a0*/  LDL R5, [R1+0x1038] ;  /* 0x0010380001057983 */ /* 0x000ea20000100800 */
[----:B---3--:R-:W-:-:S03]  /*2a1b0*/  @!P1 IMAD.MOV.U32 R4, RZ, RZ, R28 ;  /* 0x000000ffff049224 */ /* 0x008fc600078e001c */
[----:B------:R-:W3:Y:S04]  /*2a1c0*/  LDL R28, [R1+0xfd4] ;  /* 0x000fd400011c7983 */ /* 0x000ee80000100800 */
[----:B--2---:R-:W2:Y:S04]  /*2a1d0*/  @!P1 LDG.E.U16 R31, desc[UR8][R4.64] ;  /* 0x00000008041f9981 */ /* 0x004ea8000c1e1500 */
        /* <DEDUP_REMOVED lines=26> */
[----:B------:R-:W-:-:S03]  /*2a380*/  PRMT R30, RZ, 0x7610, R30 ;  /* 0x00007610ff1e7816 */ /* 0x000fc6000000001e */
[----:B0-----:R-:W2:Y:S04]  /*2a390*/  LDL R29, [R1+0xfc4] ;  /* 0x000fc400011d7983 */ /* 0x001ea80000100800 */
[----:B------:R-:W1:Y:S04]  /*2a3a0*/  LDL R4, [R1+0xff8] ;  /* 0x000ff80001047983 */ /* 0x000e680000100800 */
[----:B------:R-:W1:Y:S02]  /*2a3b0*/  LDL R5, [R1+0xffc] ;  /* 0x000ffc0001057983 */ /* 0x000e640000100800 */
[----:B-1----:R-:W-:-:S04]  /*2a3c0*/  @!P1 LOP3.LUT R5, R5, R4, RZ, 0x3c, !PT ;  /* 0x0000000405059212 */ /* 0x002fc800078e3cff */
[----:B------:R-:W-:-:S04]  /*2a3d0*/  @!P1 LOP3.LUT R4, R5, R4, RZ, 0x3c, !PT ;  /* 0x0000000405049212 */ /* 0x000fc800078e3cff */
[----:B------:R-:W-:-:S05]  /*2a3e0*/  @!P1 LOP3.LUT R5, R5, R4, RZ, 0x3c, !PT ;  /* 0x0000000405059212 */ /* 0x000fca00078e3cff */
[----:B------:R-:W3:Y:S04]  /*2a3f0*/  @!P1 LDG.E.U16 R30, desc[UR8][R4.64] ;  /* 0x00000008041e9981 */ /* 0x000ee8000c1e1500 */
[----:B--2---:R0:W-:Y:S04]  /*2a400*/  STL [R1+0x20], R31 ;  /* 0x0000201f01007387 */ /* 0x0041e80000100800 */
[----:B0-----:R-:W2:Y:S04]  /*2a410*/  LDL R31, [R1+0xfbc] ;  /* 0x000fbc00011f7983 */ /* 0x001ea80000100800 */
[----:B---3--:R0:W-:Y:S04]  /*2a420*/  STL [R1+0x1c], R30 ;  /* 0x00001c1e01007387 */ /* 0x0081e80000100800 */
[----:B0-----:R-:W3:Y:S04]  /*2a430*/  LDL.LU R30, [R1+0x33a8] ;  /* 0x0033a800011e7983 */ /* 0x001ee80000300800 */
[----:B------:R-:W2:Y:S01]  /*2a440*/  LDL R5, [R1+0xfd0] ;  /* 0x000fd00001057983 */ /* 0x000ea20000100800 */
[----:B------:R-:W-:Y:S01]  /*2a450*/  PRMT R0, RZ, 0x7610, R0 ;  /* 0x00007610ff007816 */ /* 0x000fe20000000000 */
[----:B------:R-:W-:-:S02]  /*2a460*/  @!P0 IMAD.MOV.U32 R4, RZ, RZ, R28 ;  /* 0x000000ffff048224 */ /* 0x000fc400078e001c */
        /* <DEDUP_REMOVED lines=11> */
[----:B------:R-:W4:Y:S01]  /*2a520*/  LDL R5, [R1+0xfc0] ;  /* 0x000fc00001057983 */ /* 0x000f220000100800 */
[----:B------:R-:W-:Y:S01]  /*2a530*/  PRMT R27, RZ, 0x7610, R27 ;  /* 0x00007610ff1b7816 */ /* 0x000fe2000000001b */
[----:B0-----:R-:W-:Y:S02]  /*2a540*/  @!P0 IMAD.MOV.U32 R4, RZ, RZ, R29 ;  /* 0x000000ffff048224 */ /* 0x001fe400078e001d */
[----:B--2---:R0:W-:Y:S01]  /*2a550*/  STL [R1+0x14], R26 ;  /* 0x0000141a01007387 */ /* 0x0041e20000100800 */
[----:B---3--:R-:W-:-:S03]  /*2a560*/  PRMT R30, RZ, 0x7610, R30 ;  /* 0x00007610ff1e7816 */ /* 0x008fc6000000001e */
[----:B------:R-:W2:Y:S04]  /*2a570*/  LDL R29, [R1+0xf80] ;  /* 0x000f8000011d7983 */ /* 0x000ea80000100800 */
[----:B----4-:R1:W3:Y:S04]  /*2a580*/  @!P0 LDG.E.U16 R27, desc[UR8][R4.64] ;  /* 0x00000008041b8981 */ /* 0x0102e8000c1e1500 */
[----:B0-----:R-:W4:Y:S04]  /*2a590*/  LDL R26, [R1+0xf8c] ;  /* 0x000f8c00011a7983 */ /* 0x001f280000100800 */
[----:B------:R-:W2:Y:S01]  /*2a5a0*/  LDL R5, [R1+0xfb8] ;  /* 0x000fb80001057983 */ /* 0x000ea20000100800 */
[----:B-1----:R-:W-:-:S03]  /*2a5b0*/  @!P1 IMAD.MOV.U32 R4, RZ, RZ, R31 ;  /* 0x000000ffff049224 */ /* 0x002fc600078e001f */
[----:B---3--:R0:W-:Y:S01]  /*2a5c0*/  STL [R1+0x10], R27 ;  /* 0x0000101b01007387 */ /* 0x0081e20000100800 */
[----:B------:R-:W-:-:S03]  /*2a5d0*/  PRMT R25, RZ, 0x7610, R25 ;  /* 0x00007610ff197816 */ /* 0x000fc60000000019 */
[----:B------:R-:W3:Y:S04]  /*2a5e0*/  LDL R31, [R1+0xf78] ;  /* 0x000f7800011f7983 */ /* 0x000ee80000100800 */
[----:B--2---:R1:W2:Y:S04]  /*2a5f0*/  @!P1 LDG.E.U16 R30, desc[UR8][R4.64] ;  /* 0x00000008041e9981 */ /* 0x0042a8000c1e1500 */
[----:B0-----:R-:W3:Y:S04]  /*2a600*/  LDL R27, [R1+0xf84] ;  /* 0x000f8400011b7983 */ /* 0x001ee80000100800 */
[----:B------:R-:W3:Y:S01]  /*2a610*/  LDL R5, [R1+0xf90] ;  /* 0x000f900001057983 */ /* 0x000ee20000100800 */
[----:B-1----:R-:W-:-:S03]  /*2a620*/  @!P0 IMAD.MOV.U32 R4, RZ, RZ, R28 ;  /* 0x000000ffff048224 */ /* 0x002fc600078e001c */
[----:B--2---:R0:W-:Y:S01]  /*2a630*/  STL [R1+0xc], R30 ;  /* 0x00000c1e01007387 */ /* 0x0041e20000100800 */
[----:B------:R-:W-:-:S03]  /*2a640*/  PRMT R24, RZ, 0x7610, R24 ;  /* 0x00007610ff187816 */ /* 0x000fc60000000018 */
[----:B------:R-:W2:Y:S04]  /*2a650*/  LDL R28, [R1+0xf50] ;  /* 0x000f5000011c7983 */ /* 0x000ea80000100800 */
[----:B---3--:R4:W3:Y:S04]  /*2a660*/  @!P0 LDG.E.U16 R25, desc[UR8][R4.64] ;  /* 0x0000000804198981 */ /* 0x0088e8000c1e1500 */
[----:B0-----:R-:W2:Y:S04]  /*2a670*/  LDL R30, [R1+0xf7c] ;  /* 0x000f7c00011e7983 */ /* 0x001ea80000100800 */
[----:B------:R-:W2:Y:S01]  /*2a680*/  LDL R5, [R1+0xf88] ;  /* 0x000f880001057983 */ /* 0x000ea20000100800 */
[----:B----4-:R-:W-:-:S05]  /*2a690*/  @!P1 IMAD.MOV.U32 R4, RZ, RZ, R26 ;  /* 0x000000ffff049224 */ /* 0x010fca00078e001a */
[----:B--2---:R-:W2:Y:S04]  /*2a6a0*/  @!P1 LDG.E.U16 R24, desc[UR8][R4.64] ;  /* 0x0000000804189981 */ /* 0x004ea8000c1e1500 */
[----:B---3--:R0:W-:Y:S04]  /*2a6b0*/  STL [R1+0x8], R25 ;  /* 0x0000081901007387 */ /* 0x0081e80000100800 */
[----:B------:R-:W3:Y:S04]  /*2a6c0*/  LDL R26, [R1+0xf48] ;  /* 0x000f4800011a7983 */ /* 0x000ee80000100800 */
[----:B0-----:R-:W4:Y:S01]  /*2a6d0*/  LDL R25, [R1+0xf54] ;  /* 0x000f540001197983 */ /* 0x001f220000100800 */
[----:B------:R-:W-:Y:S01]  /*2a6e0*/  IMAD.SHL.U32 R2, R2, 0x2, RZ ;  /* 0x0000000202027824 */ /* 0x000fe200078e00ff */
[----:B------:R-:W-:-:S04]  /*2a6f0*/  PRMT R0, RZ, 0x7610, R0 ;  /* 0x00007610ff007816 */ /* 0x000fc80000000000 */
[----:B------:R-:W-:Y:S01]  /*2a700*/  LOP3.LUT R2, R2, 0x20, RZ, 0x3c, !PT ;  /* 0x0000002002027812 */ /* 0x000fe200078e3cff */
[----:B--2---:R0:W-:Y:S04]  /*2a710*/  STL [R1+0x4], R24 ;  /* 0x0000041801007387 */ /* 0x0041e80000100800 */
[----:B0-----:R-:W2:Y:S01]  /*2a720*/  LDL R24, [R1+0xf4c] ;  /* 0x000f4c0001187983 */ /* 0x001ea20000100800 */
[----:B------:R-:W-:Y:S02]  /*2a730*/  @!P0 IMAD.MOV.U32 R4, RZ, RZ, R27 ;  /* 0x000000ffff048224 */ /* 0x000fe400078e001b */
[----:B------:R-:W-:Y:S01]  /*2a740*/  @!P0 IMAD.MOV.U32 R5, RZ, RZ, R29 ;  /* 0x000000ffff058224 */ /* 0x000fe200078e001d */
[----:B------:R-:W-:Y:S04]  /*2a750*/  STS.U16 [R2+UR5+0x4100], R34 ;  /* 0x0041002202007988 */ /* 0x000fe80008000405 */
[----:B------:R-:W-:Y:S04]  /*2a760*/  STS.U16 [R2+UR5+0x4140], R32 ;  /* 0x0041402002007988 */ /* 0x000fe80008000405 */
[----:B------:R-:W-:Y:S04]  /*2a770*/  STS.U16 [R2+UR5+0x4340], R33 ;  /* 0x0043402102007988 */ /* 0x000fe80008000405 */
[----:B------:R-:W-:Y:S04]  /*2a780*/  STS.U16 [R2+UR5+0x4300], R35 ;  /* 0x0043002302007988 */ /* 0x000fe80008000405 */
[----:B------:R-:W-:Y:S01]  /*2a790*/  STS.U16 [R2+UR5+0x4500], R37 ;  /* 0x0045002502007988 */ /* 0x000fe20008000405 */
[----:B------:R-:W-:-:S03]  /*2a7a0*/  PRMT R61, RZ, 0x7610, R61 ;  /* 0x00007610ff3d7816 */ /* 0x000fc6000000003d */
[----:B------:R0:W2:Y:S04]  /*2a7b0*/  @!P0 LDG.E.U16 R0, desc[UR8][R4.64] ;  /* 0x0000000804008981 */ /* 0x0000a8000c1e1500 */
[----:B------:R-:W-:Y:S04]  /*2a7c0*/  STS.U16 [R2+UR5+0x4540], R39 ;  /* 0x0045402702007988 */ /* 0x000fe80008000405 */
[----:B------:R-:W-:Y:S04]  /*2a7d0*/  STS.U16 [R2+UR5+0x4740], R41 ;  /* 0x0047402902007988 */ /* 0x000fe80008000405 */
[----:B------:R-:W-:Y:S04]  /*2a7e0*/  STS.U16 [R2+UR5+0x4700], R43 ;  /* 0x0047002b02007988 */ /* 0x000fe80008000405 */
[----:B------:R-:W-:Y:S04]  /*2a7f0*/  STS.U16 [R2+UR5+0x4900], R45 ;  /* 0x0049002d02007988 */ /* 0x000fe80008000405 */
[----:B------:R-:W-:Y:S01]  /*2a800*/  STS.U16 [R2+UR5+0x4940], R47 ;  /* 0x0049402f02007988 */ /* 0x000fe20008000405 */
[----:B------:R-:W-:-:S03]  /*2a810*/  PRMT R60, RZ, 0x7610, R60 ;  /* 0x00007610ff3c7816 */ /* 0x000fc6000000003c */
[----:B------:R-:W2:Y:S04]  /*2a820*/  LDL R29, [R1+0xf40] ;  /* 0x000f4000011d7983 */ /* 0x000ea80000100800 */
[----:B------:R-:W2:Y:S01]  /*2a830*/  LDL R27, [R1+0xf44] ;  /* 0x000f4400011b7983 */ /* 0x000ea20000100800 */
[----:B0-----:R-:W-:Y:S02]  /*2a840*/  @!P1 IMAD.MOV.U32 R4, RZ, RZ, R30 ;  /* 0x000000ffff049224 */ /* 0x001fe400078e001e */
[----:B------:R-:W-:Y:S01]  /*2a850*/  @!P1 IMAD.MOV.U32 R5, RZ, RZ, R31 ;  /* 0x000000ffff059224 */ /* 0x000fe200078e001f */
[----:B------:R-:W-:Y:S04]  /*2a860*/  STS.U16 [R2+UR5+0x4b40], R49 ;  /* 0x004b403102007988 */ /* 0x000fe80008000405 */
[----:B------:R-:W-:Y:S04]  /*2a870*/  STS.U16 [R2+UR5+0x4b00], R51 ;  /* 0x004b003302007988 */ /* 0x000fe80008000405 */
[----:B------:R-:W-:Y:S04]  /*2a880*/  STS.U16 [R2+UR5+0x4d00], R53 ;  /* 0x004d003502007988 */ /* 0x000fe80008000405 */
[----:B------:R4:W2:Y:S04]  /*2a890*/  @!P1 LDG.E.U16 R61, desc[UR8][R4.64] ;  /* 0x00000008043d9981 */ /* 0x0008a8000c1e1500 */
[----:B------:R-:W-:Y:S04]  /*2a8a0*/  STS.U16 [R2+UR5+0x4d40], R55 ;  /* 0x004d403702007988 */ /* 0x000fe80008000405 */
[----:B------:R-:W-:Y:S04]  /*2a8b0*/  STS.U16 [R2+UR5+0x4f40], R57 ;  /* 0x004f403902007988 */ /* 0x000fe80008000405 */
[----:B------:R0:W-:Y:S01]  /*2a8c0*/  STS.U16 [R2+UR5+0x4f00], R59 ;  /* 0x004f003b02007988 */ /* 0x0001e20008000405 */
[----:B----4-:R-:W-:-:S02]  /*2a8d0*/  @!P0 IMAD.MOV.U32 R4, RZ, RZ, R25 ;  /* 0x000000ffff048224 */ /* 0x010fc400078e0019 */
[----:B------:R-:W-:Y:S01]  /*2a8e0*/  @!P0 IMAD.MOV.U32 R5, RZ, RZ, R28 ;  /* 0x000000ffff058224 */ /* 0x000fe200078e001c */
[----:B0-----:R-:W-:-:S04]  /*2a8f0*/  PRMT R59, RZ, 0x7610, R59 ;  /* 0x00007610ff3b7816 */ /* 0x001fc8000000003b */
[----:B------:R3:W4:Y:S02]  /*2a900*/  @!P0 LDG.E.U16 R60, desc[UR8][R4.64] ;  /* 0x00000008043c8981 */ /* 0x000724000c1e1500 */
[----:B---3--:R-:W-:Y:S02]  /*2a910*/  @!P1 IMAD.MOV.U32 R5, RZ, RZ, R26 ;  /* 0x000000ffff059224 */ /* 0x008fe400078e001a */
[----:B--2---:R-:W-:-:S05]  /*2a920*/  @!P1 IMAD.MOV.U32 R4, RZ, RZ, R24 ;  /* 0x000000ffff049224 */ /* 0x004fca00078e0018 */
[----:B------:R0:W2:Y:S04]  /*2a930*/  @!P1 LDG.E.U16 R59, desc[UR8][R4.64] ;  /* 0x00000008043b9981 */ /* 0x0000a8000c1e1500 */
[----:B------:R1:W-:Y:S04]  /*2a940*/  STL [R1+0x3360], R0 ;  /* 0x0033600001007387 */ /* 0x0003e80000100800 */
[----:B------:R-:W-:Y:S04]  /*2a950*/  STL [R1+0x3364], R61 ;  /* 0x0033643d01007387 */ /* 0x000fe80000100800 */
[----:B------:R-:W3:Y:S04]  /*2a960*/  LDL R28, [R1+0xf38] ;  /* 0x000f3800011c7983 */ /* 0x000ee80000100800 */
[----:B------:R-:W3:Y:S01]  /*2a970*/  LDL R25, [R1+0xf3c] ;  /* 0x000f3c0001197983 */ /* 0x000ee20000100800 */
[----:B0-----:R-:W-:-:S03]  /*2a980*/  @!P0 IMAD.MOV.U32 R5, RZ, RZ, R29 ;  /* 0x000000ffff058224 */ /* 0x001fc600078e001d */
[----:B----4-:R-:W-:Y:S04]  /*2a990*/  STL [R1+0x3368], R60 ;  /* 0x0033683c01007387 */ /* 0x010fe80000100800 */
[----:B------:R-:W4:Y:S04]  /*2a9a0*/  LDL R26, [R1+0xf10] ;  /* 0x000f1000011a7983 */ /* 0x000f280000100800 */
[----:B------:R-:W4:Y:S01]  /*2a9b0*/  LDL R24, [R1+0xf14] ;  /* 0x000f140001187983 */ /* 0x000f220000100800 */
[----:B------:R-:W-:Y:S01]  /*2a9c0*/  PRMT R58, RZ, 0x7610, R58 ;  /* 0x00007610ff3a7816 */ /* 0x000fe2000000003a */
[----:B------:R-:W-:-:S05]  /*2a9d0*/  @!P0 IMAD.MOV.U32 R4, RZ, RZ, R27 ;  /* 0x000000ffff048224 */ /* 0x000fca00078e001b */
[----:B------:R3:W4:Y:S04]  /*2a9e0*/  @!P0 LDG.E.U16 R58, desc[UR8][R4.64] ;  /* 0x00000008043a8981 */ /* 0x000728000c1e1500 */
[----:B--2---:R-:W-:Y:S04]  /*2a9f0*/  STL [R1+0x336c], R59 ;  /* 0x00336c3b01007387 */ /* 0x004fe80000100800 */
[----:B------:R-:W2:Y:S04]  /*2aa00*/  LDL R30, [R1+0xf08] ;  /* 0x000f0800011e7983 */ /* 0x000ea80000100800 */
[----:B------:R-:W2:Y:S01]  /*2aa10*/  LDL R29, [R1+0xf0c] ;  /* 0x000f0c00011d7983 */ /* 0x000ea20000100800 */
[----:B------:R-:W-:-:S02]  /*2aa20*/  PRMT R54, RZ, 0x7610, R54 ;  /* 0x00007610ff367816 */ /* 0x000fc40000000036 */
[----:B------:R-:W-:Y:S02]  /*2aa30*/  PRMT R52, RZ, 0x7610, R52 ;  /* 0x00007610ff347816 */ /* 0x000fe40000000034 */
[----:B------:R-:W-:Y:S01]  /*2aa40*/  PRMT R50, RZ, 0x7610, R50 ;  /* 0x00007610ff327816 */ /* 0x000fe20000000032 */
[----:B------:R-:W2:Y:S04]  /*2aa50*/  LDL R27, [R1+0xf00] ;  /* 0x000f0000011b7983 */ /* 0x000ea80000100800 */
[----:B-1----:R-:W2:Y:S01]  /*2aa60*/  LDL R0, [R1+0xf04] ;  /* 0x000f040001007983 */ /* 0x002ea20000100800 */
[----:B---3--:R-:W-:Y:S02]  /*2aa70*/  @!P1 IMAD.MOV.U32 R5, RZ, RZ, R28 ;  /* 0x000000ffff059224 */ /* 0x008fe400078e001c */
        /* <DEDUP_REMOVED lines=8> */
[----:B--2---:R-:W-:-:S02]  /*2ab00*/  @!P1 IMAD.MOV.U32 R5, RZ, RZ, R30 ;  /* 0x000000ffff059224 */ /* 0x004fc400078e001e */
[----:B------:R-:W-:-:S05]  /*2ab10*/  @!P1 IMAD.MOV.U32 R4, RZ, RZ, R29 ;  /* 0x000000ffff049224 */ /* 0x000fca00078e001d */
[----:B------:R0:W2:Y:S01]  /*2ab20*/  @!P1 LDG.E.U16 R50, desc[UR8][R4.64] ;  /* 0x0000000804329981 */ /* 0x0000a2000c1e1500 */
[----:B------:R-:W-:-:S03]  /*2ab30*/  PRMT R48, RZ, 0x7610, R48 ;  /* 0x00007610ff307816 */ /* 0x000fc60000000030 */
[----:B---3--:R-:W-:Y:S04]  /*2ab40*/  STL [R1+0x3374], R54 ;  /* 0x0033743601007387 */ /* 0x008fe80000100800 */
[----:B------:R-:W3:Y:S04]  /*2ab50*/  LDL R26, [R1+0xed0] ;  /* 0x000ed000011a7983 */ /* 0x000ee80000100800 */
[----:B------:R-:W3:Y:S01]  /*2ab60*/  LDL R24, [R1+0xed4] ;  /* 0x000ed40001187983 */ /* 0x000ee20000100800 */
[----:B0-----:R-:W-:Y:S01]  /*2ab70*/  @!P0 IMAD.MOV.U32 R4, RZ, RZ, R0 ;  /* 0x000000ffff048224 */ /* 0x001fe200078e0000 */
[----:B------:R-:W-:-:S05]  /*2ab80*/  @!P0 MOV R5, R27 ;  /* 0x0000001b00058202 */ /* 0x000fca0000000f00 */
[----:B------:R0:W3:Y:S04]  /*2ab90*/  @!P0 LDG.E.U16 R48, desc[UR8][R4.64] ;  /* 0x0000000804308981 */ /* 0x0000e8000c1e1500 */
[----:B----4-:R-:W-:Y:S01]  /*2aba0*/  STL [R1+0x3378], R52 ;  /* 0x0033783401007387 */ /* 0x010fe20000100800 */
[----:B------:R-:W-:Y:S01]  /*2abb0*/  PRMT R46, RZ, 0x7610, R46 ;  /* 0x00007610ff2e7816 */ /* 0x000fe2000000002e */
[----:B0-----:R-:W-:Y:S02]  /*2abc0*/  @!P1 IMAD.MOV.U32 R4, RZ, RZ, R25 ;  /* 0x000000ffff049224 */ /* 0x001fe400078e0019 */
[----:B------:R-:W-:-:S05]  /*2abd0*/  @!P1 IMAD.MOV.U32 R5, RZ, RZ, R28 ;  /* 0x000000ffff059224 */ /* 0x000fca00078e001c */
[----:B------:R3:W4:Y:S04]  /*2abe0*/  @!P1 LDG.E.U16 R46, desc[UR8][R4.64] ;  /* 0x00000008042e9981 */ /* 0x000728000c1e1500 */
[----:B--2---:R-:W-:Y:S04]  /*2abf0*/  STL [R1+0x337c], R50 ;  /* 0x00337c3201007387 */ /* 0x004fe80000100800 */
[----:B------:R-:W2:Y:S04]  /*2ac00*/  LDL R27, [R1+0xec8] ;  /* 0x000ec800011b7983 */ /* 0x000ea80000100800 */
[----:B------:R-:W2:Y:S01]  /*2ac10*/  LDL R0, [R1+0xecc] ;  /* 0x000ecc0001007983 */ /* 0x000ea20000100800 */
[----:B------:R-:W-:-:S02]  /*2ac20*/  PRMT R44, RZ, 0x7610, R44 ;  /* 0x00007610ff2c7816 */ /* 0x000fc4000000002c */
[----:B------:R-:W-:Y:S01]  /*2ac30*/  PRMT R42, RZ, 0x7610, R42 ;  /* 0x00007610ff2a7816 */ /* 0x000fe2000000002a */
[----:B---3--:R-:W-:Y:S02]  /*2ac40*/  @!P0 IMAD.MOV.U32 R5, RZ, RZ, R26 ;  /* 0x000000ffff058224 */ /* 0x008fe400078e001a */
[----:B------:R-:W-:-:S05]  /*2ac50*/  @!P0 IMAD.MOV.U32 R4, RZ, RZ, R24 ;  /* 0x000000ffff048224 */ /* 0x000fca00078e0018 */
[----:B------:R2:W3:Y:S04]  /*2ac60*/  @!P0 LDG.E.U16 R44, desc[UR8][R4.64] ;  /* 0x00000008042c8981 */ /* 0x0004e8000c1e1500 */
[----:B------:R-:W-:Y:S04]  /*2ac70*/  STL [R1+0x3380], R48 ;  /* 0x0033803001007387 */ /* 0x000fe80000100800 */
[----:B------:R-:W3:Y:S04]  /*2ac80*/  LDL R28, [R1+0xec0] ;  /* 0x000ec000011c7983 */ /* 0x000ee80000100800 */
[----:B------:R-:W3:Y:S04]  /*2ac90*/  LDL R25, [R1+0xec4] ;  /* 0x000ec40001197983 */ /* 0x000ee80000100800 */
[----:B----4-:R-:W-:Y:S04]  /*2aca0*/  STL [R1+0x3384], R46 ;  /* 0x0033842e01007387 */ /* 0x010fe80000100800 */
[----:B------:R-:W4:Y:S04]  /*2acb0*/  LDL R30, [R1+0xe90] ;  /* 0x000e9000011e7983 */ /* 0x000f280000100800 */
[----:B------:R-:W4:Y:S04]  /*2acc0*/  LDL R26, [R1+0xe94] ;  /* 0x000e9400011a7983 */ /* 0x000f280000100800 */
        /* <DEDUP_REMOVED lines=9> */
[----:B0-----:R-:W-:Y:S02]  /*2ad60*/  @!P0 IMAD.MOV.U32 R4, RZ, RZ, R25 ;  /* 0x000000ffff048224 */ /* 0x001fe400078e0019 */
[----:B------:R-:W-:-:S05]  /*2ad70*/  @!P0 IMAD.MOV.U32 R5, RZ, RZ, R28 ;  /* 0x000000ffff058224 */ /* 0x000fca00078e001c */
[----:B------:R4:W3:Y:S01]  /*2ad80*/  @!P0 LDG.E.U16 R40, desc[UR8][R4.64] ;  /* 0x0000000804288981 */ /* 0x0008e2000c1e1500 */
[----:B------:R-:W-:Y:S01]  /*2ad90*/  PRMT R36, RZ, 0x7610, R36 ;  /* 0x00007610ff247816 */ /* 0x000fe20000000024 */
[----:B----4-:R-:W-:Y:S02]  /*2ada0*/  @!P0 IMAD.MOV.U32 R5, RZ, RZ, R30 ;  /* 0x000000ffff058224 */ /* 0x010fe400078e001e */
[----:B------:R-:W-:-:S05]  /*2adb0*/  @!P0 IMAD.MOV.U32 R4, RZ, RZ, R26 ;  /* 0x000000ffff048224 */ /* 0x000fca00078e001a */
[----:B------:R0:W4:Y:S01]  /*2adc0*/  @!P0 LDG.E.U16 R36, desc[UR8][R4.64] ;  /* 0x0000000804248981 */ /* 0x000122000c1e1500 */
        /* <DEDUP_REMOVED lines=12> */
[----:B------:R0:W-:Y:S04]  /*2ae90*/  STL [R1+0x3390], R40 ;  /* 0x0033902801007387 */ /* 0x0001e80000100800 */
[----:B------:R-:W3:Y:S04]  /*2aea0*/  LDL R26, [R1+0xe14] ;  /* 0x000e1400011a7983 */ /* 0x000ee80000100800 */
[----:B0-----:R-:W3:Y:S04]  /*2aeb0*/  LDL R40, [R1+0xe10] ;  /* 0x000e100001287983 */ /* 0x001ee80000100800 */
[----:B----4-:R-:W-:Y:S04]  /*2aec0*/  STL [R1+0x3394], R36 ;  /* 0x0033942401007387 */ /* 0x010fe80000100800 */
[----:B------:R-:W4:Y:S04]  /*2aed0*/  LDL R24, [R1+0xe0c] ;  /* 0x000e0c0001187983 */ /* 0x000f280000100800 */
[----:B------:R-:W4:Y:S04]  /*2aee0*/  LDL R29, [R1+0xe08] ;  /* 0x000e0800011d7983 */ /* 0x000f280000100800 */
[----:B------:R-:W-:Y:S04]  /*2aef0*/  STL [R1+0x3398], R34 ;  /* 0x0033982201007387 */ /* 0x000fe80000100800 */
[----:B------:R-:W4:Y:S04]  /*2af00*/  LDL R0, [R1+0x1bec] ;  /* 0x001bec0001007983 */ /* 0x000f280000100800 */
[----:B------:R-:W4:Y:S04]  /*2af10*/  LDL R31, [R1+0x1be0] ;  /* 0x001be000011f7983 */ /* 0x000f280000100800 */
[----:B------:R-:W4:Y:S01]  /*2af20*/  LDL R27, [R1+0x1bf4] ;  /* 0x001bf400011b7983 */ /* 0x000f220000100800 */
[----:B--2---:R-:W-:-:S02]  /*2af30*/  @!P1 IMAD.MOV.U32 R5, RZ, RZ, R28 ;  /* 0x000000ffff059224 */ /* 0x004fc400078e001c */
[----:B------:R-:W-:-:S05]  /*2af40*/  @!P1 IMAD.MOV.U32 R4, RZ, RZ, R25 ;  /* 0x000000ffff049224 */ /* 0x000fca00078e0019 */
[----:B------:R0:W2:Y:S01]  /*2af50*/  @!P1 LDG.E.U16 R22, desc[UR8][R4.64] ;  /* 0x0000000804169981 */ /* 0x0000a2000c1e1500 */
[----:B------:R-:W-:-:S03]  /*2af60*/  PRMT R21, RZ, 0x7610, R21 ;  /* 0x00007610ff157816 */ /* 0x000fc60000000015 */
[----:B---3--:R1:W-:Y:S04]  /*2af70*/  STL [R1+0x339c], R23 ;  /* 0x00339c1701007387 */ /* 0x0083e80000100800 */
[----:B------:R-:W3:Y:S04]  /*2af80*/  LDL R30, [R1+0x1be8] ;  /* 0x001be800011e7983 */ /* 0x000ee80000100800 */
[----:B------:R-:W3:Y:S04]  /*2af90*/  LDL R28, [R1+0x1c20] ;  /* 0x001c2000011c7983 */ /* 0x000ee80000100800 */
[----:B------:R-:W3:Y:S01]  /*2afa0*/  LDL R25, [R1+0x1c2c] ;  /* 0x001c2c0001197983 */ /* 0x000ee20000100800 */
[----:B0-----:R-:W-:-:S02]  /*2afb0*/  @!P0 IMAD.MOV.U32 R4, RZ, RZ, R26 ;  /* 0x000000ffff048224 */ /* 0x001fc400078e001a */
[----:B------:R-:W-:-:S05]  /*2afc0*/  @!P0 IMAD.MOV.U32 R5, RZ, RZ, R40 ;  /* 0x000000ffff058224 */ /* 0x000fca00078e0028 */
[----:B------:R4:W3:Y:S02]  /*2afd0*/  @!P0 LDG.E.U16 R21, desc[UR8][R4.64] ;  /* 0x0000000804158981 */ /* 0x0008e4000c1e1500 */
[----:B----4-:R-:W-:Y:S02]  /*2afe0*/  @!P1 IMAD.MOV.U32 R4, RZ, RZ, R24 ;  /* 0x000000ffff049224 */ /* 0x010fe400078e0018 */
[----:B------:R-:W-:Y:S01]  /*2aff0*/  @!P1 IMAD.MOV.U32 R5, RZ, RZ, R29 ;  /* 0x000000ffff059224 */ /* 0x000fe200078e001d */
[----:B------:R-:W-:-:S06]  /*2b000*/  PRMT R20, RZ, 0x7610, R20 ;  /* 0x00007610ff147816 */ /* 0x000fcc0000000014 */
[----:B------:R0:W4:Y:S02]  /*2b010*/  @!P1 LDG.E.U16 R20, desc[UR8][R4.64] ;  /* 0x0000000804149981 */ /* 0x000124000c1e1500 */
[----:B0-----:R-:W-:Y:S02]  /*2b020*/  @!P0 IMAD.MOV.U32 R4, RZ, RZ, R0 ;  /* 0x000000ffff048224 */ /* 0x001fe400078e0000 */
[----:B--2---:R0:W-:Y:S04]  /*2b030*/  STL [R1+0x33a0], R22 ;  /* 0x0033a01601007387 */ /* 0x0041e80000100800 */
[----:B------:R-:W2:Y:S04]  /*2b040*/  LDL R26, [R1+0x1c28] ;  /* 0x001c2800011a7983 */ /* 0x000ea80000100800 */
[----:B-1----:R-:W4:Y:S04]  /*2b050*/  LDL R23, [R1+0x1c34] ;  /* 0x001c340001177983 */ /* 0x002f280000100800 */
[----:B------:R-:W4:Y:S04]  /*2b060*/  LDL R24, [R1+0x1c6c] ;  /* 0x001c6c0001187983 */ /* 0x000f280000100800 */
[----:B------:R-:W4:Y:S04]  /*2b070*/  LDL R29, [R1+0x1c60] ;  /* 0x001c6000011d7983 */ /* 0x000f280000100800 */
[----:B------:R-:W4:Y:S01]  /*2b080*/  LDL R0, [R1+0x1c74] ;  /* 0x001c740001007983 */ /* 0x000f220000100800 */
[----:B------:R-:W-:Y:S01]  /*2b090*/  PRMT R19, RZ, 0x7610, R19 ;  /* 0x00007610ff137816 */ /* 0x000fe20000000013 */
[----:B------:R-:W-:Y:S01]  /*2b0a0*/  @!P0 IMAD.MOV.U32 R5, RZ, RZ, R31 ;  /* 0x000000ffff058224 */ /* 0x000fe200078e001f */
[----:B------:R-:W-:-:S02]  /*2b0b0*/  PRMT R18, RZ, 0x7610, R18 ;  /* 0x00007610ff127816 */ /* 0x000fc40000000012 */
[----:B------:R-:W-:Y:S01]  /*2b0c0*/  PRMT R17, RZ, 0x7610, R17 ;  /* 0x00007610ff117816 */ /* 0x000fe20000000011 */
[----:B0-----:R-:W4:Y:S04]  /*2b0d0*/  LDL R22, [R1+0x1c68] ;  /* 0x001c680001167983 */ /* 0x001f280000100800 */
[----:B------:R0:W4:Y:S01]  /*2b0e0*/  @!P0 LDG.E.U16 R19, desc[UR8][R4.64] ;  /* 0x0000000804138981 */ /* 0x000122000c1e1500 */
        /* <DEDUP_REMOVED lines=9> */
[----:B0-----:R-:W-:-:S02]  /*2b180*/  @!P1 IMAD.MOV.U32 R4, RZ, RZ, R27 ;  /* 0x000000ffff049224 */ /* 0x001fc400078e001b */
[----:B---3--:R-:W-:Y:S01]  /*2b190*/  @!P1 IMAD.MOV.U32 R5, RZ, RZ, R30 ;  /* 0x000000ffff059224 */ /* 0x008fe200078e001e */
[----:B------:R-:W3:Y:S04]  /*2b1a0*/  LDL R27, [R1+0x1cac] ;  /* 0x001cac00011b7983 */ /* 0x000ee80000100800 */
[----:B------:R-:W3:Y:S04]  /*2b1b0*/  LDL R30, [R1+0x1ce0] ;  /* 0x001ce000011e7983 */ /* 0x000ee80000100800 */
[----:B------:R0:W3:Y:S04]  /*2b1c0*/  @!P1 LDG.E.U16 R18, desc[UR8][R4.64] ;  /* 0x0000000804129981 */ /* 0x0000e8000c1e1500 */
[----:B------:R-:W3:Y:S04]  /*2b1d0*/  LDL R34, [R1+0x1da8] ;  /* 0x001da80001227983 */ /* 0x000ee80000100800 */
[----:B------:R-:W3:Y:S01]  /*2b1e0*/  LDL R31, [R1+0x1db4] ;  /* 0x001db400011f7983 */ /* 0x000ee20000100800 */
[----:B------:R-:W-:-:S02]  /*2b1f0*/  PRMT R6, RZ, 0x7610, R6 ;  /* 0x00007610ff067816 */ /* 0x000fc40000000006 */
[----:B------:R-:W-:Y:S02]  /*2b200*/  PRMT R7, RZ, 0x7610, R7 ;  /* 0x00007610ff077816 */ /* 0x000fe40000000007 */
[----:B------:R-:W-:Y:S01]  /*2b210*/  PRMT R32, RZ, 0x7610, R32 ;  /* 0x00007610ff207816 */ /* 0x000fe20000000020 */
[----:B------:R-:W3:Y:S04]  /*2b220*/  LDL R48, [R1+0xdf8] ;  /* 0x000df80001307983 */ /* 0x000ee80000100800 */
[----:B------:R-:W3:Y:S04]  /*2b230*/  LDL R46, [R1+0xdfc] ;  /* 0x000dfc00012e7983 */ /* 0x000ee80000100800 */
[----:B------:R-:W3:Y:S04]  /*2b240*/  LDL R44, [R1+0x1bf0] ;  /* 0x001bf000012c7983 */ /* 0x000ee80000100800 */
[----:B------:R-:W3:Y:S01]  /*2b250*/  LDL R42, [R1+0x1bfc] ;  /* 0x001bfc00012a7983 */ /* 0x000ee20000100800 */
[----:B0-----:R-:W-:Y:S01]  /*2b260*/  @!P0 IMAD.MOV.U32 R4, RZ, RZ, R25 ;  /* 0x000000ffff048224 */ /* 0x001fe200078e0019 */
[----:B------:R-:W-:-:S02]  /*2b270*/  @!P0 MOV R5, R28 ;  /* 0x0000001c00058202 */ /* 0x000fc40000000f00 */
[----:B------:R-:W3:Y:S04]  /*2b280*/  LDL R25, [R1+0x1cb4] ;  /* 0x001cb40001197983 */ /* 0x000ee80000100800 */
[----:B------:R-:W3:Y:S04]  /*2b290*/  LDL R28, [R1+0x1ca0] ;  /* 0x001ca000011c7983 */ /* 0x000ee80000100800 */
[----:B------:R2:W3:Y:S01]  /*2b2a0*/  @!P0 LDG.E.U16 R17, desc[UR8][R4.64] ;  /* 0x0000000804118981 */ /* 0x0004e2000c1e1500 */
[----:B------:R-:W-:-:S03]  /*2b2b0*/  PRMT R38, RZ, 0x7610, R38 ;  /* 0x00007610ff267816 */ /* 0x000fc60000000026 */
[----:B------:R-:W3:Y:S04]  /*2b2c0*/  LDL R40, [R1+0x1c30] ;  /* 0x001c300001287983 */ /* 0x000ee80000100800 */
[----:B------:R-:W3:Y:S04]  /*2b2d0*/  LDL R36, [R1+0x1c3c] ;  /* 0x001c3c0001247983 */ /* 0x000ee80000100800 */
[----:B------:R-:W3:Y:S04]  /*2b2e0*/  LDL R52, [R1+0x1c78] ;  /* 0x001c780001347983 */ /* 0x000ee80000100800 */
[----:B------:R-:W3:Y:S01]  /*2b2f0*/  LDL R50, [R1+0x1c84] ;  /* 0x001c840001327983 */ /* 0x000ee20000100800 */
[----:B--2---:R-:W-:-:S03]  /*2b300*/  @!P1 IMAD.MOV.U32 R5, RZ, RZ, R26 ;  /* 0x000000ffff059224 */ /* 0x004fc600078e001a */
[----:B------:R-:W2:Y:S01]  /*2b310*/  LDL R26, [R1+0x1ca8] ;  /* 0x001ca800011a7983 */ /* 0x000ea20000100800 */
[----:B----4-:R-:W-:-:S03]  /*2b320*/  @!P1 IMAD.MOV.U32 R4, RZ, RZ, R23 ;  /* 0x000000ffff049224 */ /* 0x010fc600078e0017 */
[----:B------:R-:W4:Y:S04]  /*2b330*/  LDL R23, [R1+0x1cec] ;  /* 0x001cec0001177983 */ /* 0x000f280000100800 */
[----:B------:R0:W4:Y:S02]  /*2b340*/  @!P1 LDG.E.U16 R16, desc[UR8][R4.64] ;  /* 0x0000000804109981 */ /* 0x000124000c1e1500 */
[----:B0-----:R-:W-:Y:S02]  /*2b350*/  @!P0 IMAD.MOV.U32 R4, RZ, RZ, R24 ;  /* 0x000000ffff048224 */ /* 0x001fe400078e0018 */
[----:B------:R-:W4:Y:S01]  /*2b360*/  LDL R24, [R1+0x1cf4] ;  /* 0x001cf40001187983 */ /* 0x000f220000100800 */
[----:B------:R-:W-:-:S03]  /*2b370*/  @!P0 IMAD.MOV.U32 R5, RZ, RZ, R29 ;  /* 0x000000ffff058224 */ /* 0x000fc600078e001d */
[----:B------:R-:W4:Y:S04]  /*2b380*/  LDL R29, [R1+0x1ce8] ;  /* 0x001ce800011d7983 */ /* 0x000f280000100800 */
[----:B------:R0:W4:Y:S02]  /*2b390*/  @!P0 LDG.E.U16 R15, desc[UR8][R4.64] ;  /* 0x00000008040f8981 */ /* 0x000124000c1e1500 */
[----:B0-----:R-:W-:Y:S02]  /*2b3a0*/  @!P1 IMAD.MOV.U32 R5, RZ, RZ, R22 ;  /* 0x000000ffff059224 */ /* 0x001fe400078e0016 */
[----:B------:R-:W4:Y:S01]  /*2b3b0*/  LDL R22, [R1+0x1d20] ;  /* 0x001d200001167983 */ /* 0x000f220000100800 */
[----:B------:R-:W-:-:S03]  /*2b3c0*/  @!P1 IMAD.MOV.U32 R4, RZ, RZ, R0 ;  /* 0x000000ffff049224 */ /* 0x000fc600078e0000 */
[----:B------:R-:W4:Y:S04]  /*2b3d0*/  LDL R0, [R1+0x1d2c] ;  /* 0x001d2c0001007983 */ /* 0x000f280000100800 */
[----:B------:R3:W4:Y:S02]  /*2b3e0*/  @!P1 LDG.E.U16 R14, desc[UR8][R4.64] ;  /* 0x00000008040e9981 */ /* 0x000724000c1e1500 */
[----:B---3--:R-:W-:Y:S02]  /*2b3f0*/  @!P0 IMAD.MOV.U32 R4, RZ, RZ, R27 ;  /* 0x000000ffff048224 */ /* 0x008fe400078e001b */
[----:B------:R-:W-:Y:S01]  /*2b400*/  @!P0 IMAD.MOV.U32 R5, RZ, RZ, R28 ;  /* 0x000000ffff058224 */ /* 0x000fe200078e001c */
[----:B------:R-:W3:Y:S04]  /*2b410*/  LDL R27, [R1+0x1d34] ;  /* 0x001d3400011b7983 */ /* 0x000ee80000100800 */
[----:B------:R-:W3:Y:S04]  /*2b420*/  LDL R28, [R1+0x1d28] ;  /* 0x001d2800011c7983 */ /* 0x000ee80000100800 */
[----:B------:R0:W3:Y:S02]  /*2b430*/  @!P0 LDG.E.U16 R13, desc[UR8][R4.64] ;  /* 0x00000008040d8981 */ /* 0x0000e4000c1e1500 */
[----:B0-----:R-:W-:-:S02]  /*2b440*/  @!P1 IMAD.MOV.U32 R4, RZ, RZ, R25 ;  /* 0x000000ffff049224 */ /* 0x001fc400078e0019 */
[----:B------:R-:W3:Y:S01]  /*2b450*/  LDL R25, [R1+0x1d6c] ;  /* 0x001d6c0001197983 */ /* 0x000ee20000100800 */
[----:B--2---:R-:W-:-:S03]  /*2b460*/  @!P1 IMAD.MOV.U32 R5, RZ, RZ, R26 ;  /* 0x000000ffff059224 */ /* 0x004fc600078e001a */
[----:B------:R-:W2:Y:S04]  /*2b470*/  LDL R26, [R1+0x1d60] ;  /* 0x001d6000011a7983 */ /* 0x000ea80000100800 */
[----:B------:R4:W2:Y:S02]  /*2b480*/  @!P1 LDG.E.U16 R12, desc[UR8][R4.64] ;  /* 0x00000008040c9981 */ /* 0x0008a4000c1e1500 */
[----:B----4-:R-:W-:Y:S02]  /*2b490*/  @!P0 IMAD.MOV.U32 R4, RZ, RZ, R23 ;  /* 0x000000ffff048224 */ /* 0x010fe400078e0017 */
[----:B------:R-:W-:Y:S01]  /*2b4a0*/  @!P0 IMAD.MOV.U32 R5, RZ, RZ, R30 ;  /* 0x000000ffff058224 */ /* 0x000fe200078e001e */
[----:B------:R-:W4:Y:S04]  /*2b4b0*/  LDL R23, [R1+0x1d74] ;  /* 0x001d740001177983 */ /* 0x000f280000100800 */
[----:B------:R-:W4:Y:S04]  /*2b4c0*/  LDL R30, [R1+0xeb8] ;  /* 0x000eb800011e7983 */ /* 0x000f280000100800 */
[----:B------:R0:W4:Y:S02]  /*2b4d0*/  @!P0 LDG.E.U16 R11, desc[UR8][R4.64] ;  /* 0x00000008040b8981 */ /* 0x000124000c1e1500 */
[----:B0-----:R-:W-:-:S02]  /*2b4e0*/  @!P1 IMAD.MOV.U32 R4, RZ, RZ, R24 ;  /* 0x000000ffff049224 */ /* 0x001fc400078e0018 */
        /* <DEDUP_REMOVED lines=15> */
[----:B--2---:R-:W-:Y:S02]  /*2b5e0*/  @!P0 IMAD.MOV.U32 R5, RZ, RZ, R26 ;  /* 0x000000ffff058224 */ /* 0x004fe400078e001a */
[----:B------:R-:W3:Y:S04]  /*2b5f0*/  LDL R26, [R1+0xe84] ;  /* 0x000e8400011a7983 */ /* 0x000ee80000100800 */
[----:B------:R-:W2:Y:S01]  /*2b600*/  @!P0 LDG.E.U16 R7, desc[UR8][R4.64] ;  /* 0x0000000804078981 */ /* 0x000ea2000c1e1500 */
[----:B----4-:R-:W-:Y:S02]  /*2b610*/  @!P1 IMAD.MOV.U32 R25, RZ, RZ, R24 ;  /* 0x000000ffff199224 */ /* 0x010fe400078e0018 */
[----:B------:R-:W-:Y:S02]  /*2b620*/  @!P1 IMAD.MOV.U32 R24, RZ, RZ, R23 ;  /* 0x000000ffff189224 */ /* 0x000fe400078e0017 */
[----:B------:R-:W4:Y:S04]  /*2b630*/  LDL R23, [R1+0xe7c] ;  /* 0x000e7c0001177983 */ /* 0x000f280000100800 */
[----:B------:R0:W2:Y:S02]  /*2b640*/  @!P1 LDG.E.U16 R6, desc[UR8][R24.64] ;  /* 0x0000000818069981 */ /* 0x0000a4000c1e1500 */
[----:B0-----:R-:W-:-:S02]  /*2b650*/  @!P0 IMAD.MOV.U32 R25, RZ, RZ, R22 ;  /* 0x000000ffff198224 */ /* 0x001fc400078e0016 */
[----:B------:R-:W2:Y:S01]  /*2b660*/  LDL R22, [R1+0xe40] ;  /* 0x000e400001167983 */ /* 0x000ea20000100800 */
[----:B------:R-:W-:-:S03]  /*2b670*/  @!P0 IMAD.MOV.U32 R24, RZ, RZ, R0 ;  /* 0x000000ffff188224 */ /* 0x000fc600078e0000 */
[----:B------:R-:W2:Y:S01]  /*2b680*/  LDL R0, [R1+0xe44] ;  /* 0x000e440001007983 */ /* 0x000ea20000100800 */
[----:B------:R-:W-:Y:S02]  /*2b690*/  PRMT R5, RZ, 0x7610, R5 ;  /* 0x00007610ff057816 */ /* 0x000fe40000000005 */
[----:B------:R-:W-:-:S04]  /*2b6a0*/  PRMT R4, RZ, 0x7610, R4 ;  /* 0x00007610ff047816 */ /* 0x000fc80000000004 */
[----:B------:R0:W2:Y:S02]  /*2b6b0*/  @!P0 LDG.E.U16 R5, desc[UR8][R24.64] ;  /* 0x0000000818058981 */ /* 0x0000a4000c1e1500 */
[----:B0-----:R-:W-:Y:S01]  /*2b6c0*/  @!P1 IMAD.MOV.U32 R24, RZ, RZ, R31 ;  /* 0x000000ffff189224 */ /* 0x001fe200078e001f */
[----:B------:R-:W-:Y:S01]  /*2b6d0*/  @!P1 MOV R25, R34 ;  /* 0x0000002200199202 */ /* 0x000fe20000000f00 */
[----:B------:R-:W2:Y:S04]  /*2b6e0*/  LDL R31, [R1+0xe3c] ;  /* 0x000e3c00011f7983 */ /* 0x000ea80000100800 */
[----:B------:R-:W2:Y:S04]  /*2b6f0*/  LDL R34, [R1+0xe38] ;  /* 0x000e380001227983 */ /* 0x000ea80000100800 */
[----:B------:R0:W2:Y:S02]  /*2b700*/  @!P1 LDG.E.U16 R4, desc[UR8][R24.64] ;  /* 0x0000000818049981 */ /* 0x0000a4000c1e1500 */
[----:B0-----:R-:W-:-:S02]  /*2b710*/  @!P1 IMAD.MOV.U32 R25, RZ, RZ, R30 ;  /* 0x000000ffff199224 */ /* 0x001fc400078e001e */
[----:B------:R-:W2:Y:S01]  /*2b720*/  LDL R30, [R1+0xe00] ;  /* 0x000e0000011e7983 */ /* 0x000ea20000100800 */
[----:B------:R-:W-:-:S05]  /*2b730*/  @!P1 IMAD.MOV.U32 R24, RZ, RZ, R29 ;  /* 0x000000ffff189224 */ /* 0x000fca00078e001d */
[----:B------:R-:W2:Y:S04]  /*2b740*/  @!P1 LDG.E.U16 R38, desc[UR8][R24.64] ;  /* 0x0000000818269981 */ /* 0x000ea8000c1e1500 */
[----:B---3--:R4:W3:Y:S02]  /*2b750*/  @!P0 LDG.E.U16 R32, desc[UR8][R26.64] ;  /* 0x000000081a208981 */ /* 0x0088e4000c1e1500 */
[----:B----4-:R-:W-:Y:S02]  /*2b760*/  @!P1 IMAD.MOV.U32 R26, RZ, RZ, R23 ;  /* 0x000000ffff1a9224 */ /* 0x010fe400078e0017 */
[----:B------:R-:W4:Y:S01]  /*2b770*/  LDL R23, [R1+0xe04] ;  /* 0x000e040001177983 */ /* 0x000f220000100800 */
[----:B------:R-:W-:Y:S02]  /*2b780*/  @!P1 IMAD.MOV.U32 R27, RZ, RZ, R28 ;  /* 0x000000ffff1b9224 */ /* 0x000fe400078e001c */
[----:B--2---:R-:W-:-:S02]  /*2b790*/  @!P0 IMAD.MOV.U32 R29, RZ, RZ, R22 ;  /* 0x000000ffff1d8224 */ /* 0x004fc400078e0016 */
[----:B------:R-:W2:Y:S01]  /*2b7a0*/  LDL R22, [R1+0x1bf8] ;  /* 0x001bf80001167983 */ /* 0x000ea20000100800 */
[----:B------:R-:W-:-:S03]  /*2b7b0*/  @!P0 IMAD.MOV.U32 R28, RZ, RZ, R0 ;  /* 0x000000ffff1c8224 */ /* 0x000fc600078e0000 */
[----:B------:R-:W2:Y:S01]  /*2b7c0*/  LDL R0, [R1+0x1c04] ;  /* 0x001c040001007983 */ /* 0x000ea20000100800 */
[----:B------:R-:W-:Y:S02]  /*2b7d0*/  PRMT R24, RZ, 0x7610, R24 ;  /* 0x00007610ff187816 */ /* 0x000fe40000000018 */
[----:B------:R-:W-:-:S04]  /*2b7e0*/  PRMT R25, RZ, 0x7610, R25 ;  /* 0x00007610ff197816 */ /* 0x000fc80000000019 */
[----:B------:R0:W2:Y:S04]  /*2b7f0*/  @!P1 LDG.E.U16 R24, desc[UR8][R26.64] ;  /* 0x000000081a189981 */ /* 0x0000a8000c1e1500 */
[----:B------:R1:W2:Y:S01]  /*2b800*/  @!P0 LDG.E.U16 R25, desc[UR8][R28.64] ;  /* 0x000000081c198981 */ /* 0x0002a2000c1e1500 */
[----:B0-----:R-:W-:Y:S01]  /*2b810*/  PRMT R26, RZ, 0x7610, R26 ;  /* 0x00007610ff1a7816 */ /* 0x001fe2000000001a */
[----:B-1----:R-:W-:Y:S01]  /*2b820*/  @!P1 IMAD.MOV.U32 R28, RZ, RZ, R31 ;  /* 0x000000ffff1c9224 */ /* 0x002fe200078e001f */
[----:B------:R-:W-:Y:S01]  /*2b830*/  PRMT R27, RZ, 0x7610, R27 ;  /* 0x00007610ff1b7816 */ /* 0x000fe2000000001b */
[----:B------:R-:W-:Y:S02]  /*2b840*/  @!P1 IMAD.MOV.U32 R29, RZ, RZ, R34 ;  /* 0x000000ffff1d9224 */ /* 0x000fe400078e0022 */
[----:B------:R-:W2:Y:S04]  /*2b850*/  LDL R34, [R1+0x1c38] ;  /* 0x001c380001227983 */ /* 0x000ea80000100800 */
[----:B------:R0:W2:Y:S01]  /*2b860*/  @!P1 LDG.E.U16 R26, desc[UR8][R28.64] ;  /* 0x000000081c1a9981 */ /* 0x0000a2000c1e1500 */
[----:B------:R-:W-:Y:S01]  /*2b870*/  @!P0 IMAD.MOV.U32 R31, RZ, RZ, R30 ;  /* 0x000000ffff1f8224 */ /* 0x000fe200078e001e */
[----:B0-----:R-:W-:-:S02]  /*2b880*/  PRMT R28, RZ, 0x7610, R28 ;  /* 0x00007610ff1c7816 */ /* 0x001fc4000000001c */
[----:B------:R-:W-:Y:S01]  /*2b890*/  PRMT R29, RZ, 0x7610, R29 ;  /* 0x00007610ff1d7816 */ /* 0x000fe2000000001d */
[----:B----4-:R-:W-:Y:S02]  /*2b8a0*/  @!P0 IMAD.MOV.U32 R30, RZ, RZ, R23 ;  /* 0x000000ffff1e8224 */ /* 0x010fe400078e0017 */
[----:B------:R-:W4:Y:S04]  /*2b8b0*/  LDL R23, [R1+0x1c44] ;  /* 0x001c440001177983 */ /* 0x000f280000100800 */
[----:B------:R0:W3:Y:S02]  /*2b8c0*/  @!P0 LDG.E.U16 R27, desc[UR8][R30.64] ;  /* 0x000000081e1b8981 */ /* 0x0000e4000c1e1500 */
[----:B0-----:R-:W-:Y:S02]  /*2b8d0*/  @!P1 IMAD.MOV.U32 R30, RZ, RZ, R46 ;  /* 0x000000ffff1e9224 */ /* 0x001fe400078e002e */
[----:B------:R-:W-:Y:S01]  /*2b8e0*/  @!P1 IMAD.MOV.U32 R31, RZ, RZ, R48 ;  /* 0x000000ffff1f9224 */ /* 0x000fe200078e0030 */
[----:B------:R-:W3:Y:S04]  /*2b8f0*/  LDL R46, [R1+0x1cbc] ;  /* 0x001cbc00012e7983 */ /* 0x000ee80000100800 */
[----:B------:R-:W3:Y:S04]  /*2b900*/  LDL R48, [R1+0x1cb0] ;  /* 0x001cb00001307983 */ /* 0x000ee80000100800 */
[----:B------:R0:W3:Y:S02]  /*2b910*/  @!P1 LDG.E.U16 R28, desc[UR8][R30.64] ;  /* 0x000000081e1c9981 */ /* 0x0000e4000c1e1500 */
[----:B0-----:R-:W-:-:S02]  /*2b920*/  @!P0 IMAD.MOV.U32 R30, RZ, RZ, R42 ;  /* 0x000000ffff1e8224 */ /* 0x001fc400078e002a */
[----:B------:R-:W-:Y:S01]  /*2b930*/  @!P0 IMAD.MOV.U32 R31, RZ, RZ, R44 ;  /* 0x000000ffff1f8224 */ /* 0x000fe200078e002c */
[----:B------:R-:W-:Y:S01]  /*2b940*/  PRMT R33, RZ, 0x7610, R33 ;  /* 0x00007610ff217816 */ /* 0x000fe20000000021 */
[----:B------:R-:W3:Y:S04]  /*2b950*/  LDL R44, [R1+0x1cb8] ;  /* 0x001cb800012c7983 */ /* 0x000ee80000100800 */
[----:B------:R2:W3:Y:S04]  /*2b960*/  @!P0 LDG.E.U16 R29, desc[UR8][R30.64] ;  /* 0x000000081e1d8981 */ /* 0x0004e8000c1e1500 */
[----:B------:R-:W3:Y:S01]  /*2b970*/  LDL R42, [R1+0x1cc4] ;  /* 0x001cc400012a7983 */ /* 0x000ee20000100800 */
[----:B--2---:R-:W-:-:S03]  /*2b980*/  @!P1 IMAD.MOV.U32 R31, RZ, RZ, R22 ;  /* 0x000000ffff1f9224 */ /* 0x004fc600078e0016 */
[----:B------:R-:W2:Y:S01]  /*2b990*/  LDL R22, [R1+0x1c70] ;  /* 0x001c700001167983 */ /* 0x000ea20000100800 */
[----:B------:R-:W-:-:S03]  /*2b9a0*/  @!P1 IMAD.MOV.U32 R30, RZ, RZ, R0 ;  /* 0x000000ffff1e9224 */ /* 0x000fc600078e0000 */
[----:B------:R-:W3:Y:S01]  /*2b9b0*/  LDL R0, [R1+0x1c7c] ;  /* 0x001c7c0001007983 */ /* 0x000ee20000100800 */
[----:B------:R-:W-:-:S03]  /*2b9c0*/  PRMT R35, RZ, 0x7610, R35 ;  /* 0x00007610ff237816 */ /* 0x000fc60000000023 */
[----:B------:R0:W3:Y:S01]  /*2b9d0*/  @!P1 LDG.E.U16 R33, desc[UR8][R30.64] ;  /* 0x000000081e219981 */ /* 0x0000e2000c1e1500 */
[----:B------:R-:W-:Y:S01]  /*2b9e0*/  PRMT R37, RZ, 0x7610, R37 ;  /* 0x00007610ff257816 */ /* 0x000fe20000000025 */
[----:B0-----:R-:W-:Y:S02]  /*2b9f0*/  @!P0 IMAD.MOV.U32 R30, RZ, RZ, R36 ;  /* 0x000000ffff1e8224 */ /* 0x001fe400078e0024 */
[----:B------:R-:W-:Y:S01]  /*2ba00*/  @!P0 IMAD.MOV.U32 R31, RZ, RZ, R40 ;  /* 0x000000ffff1f8224 */ /* 0x000fe200078e0028 */
[----:B------:R-:W3:Y:S04]  /*2ba10*/  LDL R36, [R1+0x1cfc] ;  /* 0x001cfc0001247983 */ /* 0x000ee80000100800 */
[----:B------:R-:W3:Y:S04]  /*2ba20*/  LDL R40, [R1+0x1cf0] ;  /* 0x001cf00001287983 */ /* 0x000ee80000100800 */
[----:B------:R0:W3:Y:S02]  /*2ba30*/  @!P0 LDG.E.U16 R35, desc[UR8][R30.64] ;  /* 0x000000081e238981 */ /* 0x0000e4000c1e1500 */
[----:B0-----:R-:W-:-:S02]  /*2ba40*/  @!P1 IMAD.MOV.U32 R31, RZ, RZ, R34 ;  /* 0x000000ffff1f9224 */ /* 0x001fc400078e0022 */
[----:B------:R-:W3:Y:S01]  /*2ba50*/  LDL R34, [R1+0x1cf8] ;  /* 0x001cf80001227983 */ /* 0x000ee20000100800 */
[----:B----4-:R-:W-:-:S03]  /*2ba60*/  @!P1 IMAD.MOV.U32 R30, RZ, RZ, R23 ;  /* 0x000000ffff1e9224 */ /* 0x010fc600078e0017 */
[----:B------:R-:W4:Y:S04]  /*2ba70*/  LDL R23, [R1+0x1d04] ;  /* 0x001d040001177983 */ /* 0x000f280000100800 */
[----:B------:R2:W4:Y:S02]  /*2ba80*/  @!P1 LDG.E.U16 R37, desc[UR8][R30.64] ;  /* 0x000000081e259981 */ /* 0x000524000c1e1500 */
[----:B--2---:R-:W-:Y:S02]  /*2ba90*/  @!P0 IMAD.MOV.U32 R31, RZ, RZ, R22 ;  /* 0x000000ffff1f8224 */ /* 0x004fe400078e0016 */
[----:B------:R-:W2:Y:S01]  /*2baa0*/  LDL R22, [R1+0x1d30] ;  /* 0x001d300001167983 */ /* 0x000ea20000100800 */
[----:B---3--:R-:W-:-:S03]  /*2bab0*/  @!P0 IMAD.MOV.U32 R30, RZ, RZ, R0 ;  /* 0x000000ffff1e8224 */ /* 0x008fc600078e0000 */
[----:B------:R-:W3:Y:S01]  /*2bac0*/  LDL R0, [R1+0x1d3c] ;  /* 0x001d3c0001007983 */ /* 0x000ee20000100800 */
[----:B------:R-:W-:Y:S02]  /*2bad0*/  PRMT R39, RZ, 0x7610, R39 ;  /* 0x00007610ff277816 */ /* 0x000fe40000000027 */
[----:B------:R-:W-:-:S04]  /*2bae0*/  PRMT R41, RZ, 0x7610, R41 ;  /* 0x00007610ff297816 */ /* 0x000fc80000000029 */
[----:B------:R0:W3:Y:S01]  /*2baf0*/  @!P0 LDG.E.U16 R39, desc[UR8][R30.64] ;  /* 0x000000081e278981 */ /* 0x0000e2000c1e1500 */
[----:B------:R-:W-:Y:S01]  /*2bb00*/  PRMT R43, RZ, 0x7610, R43 ;  /* 0x00007610ff2b7816 */ /* 0x000fe2000000002b */
[----:B0-----:R-:W-:Y:S02]  /*2bb10*/  @!P1 IMAD.MOV.U32 R30, RZ, RZ, R50 ;  /* 0x000000ffff1e9224 */ /* 0x001fe400078e0032 */
[----:B------:R-:W-:-:S05]  /*2bb20*/  @!P1 IMAD.MOV.U32 R31, RZ, RZ, R52 ;  /* 0x000000ffff1f9224 */ /* 0x000fca00078e0034 */
[----:B------:R0:W3:Y:S01]  /*2bb30*/  @!P1 LDG.E.U16 R41, desc[UR8][R30.64] ;  /* 0x000000081e299981 */ /* 0x0000e2000c1e1500 */
[----:B------:R-:W-:Y:S01]  /*2bb40*/  PRMT R45, RZ, 0x7610, R45 ;  /* 0x00007610ff2d7816 */ /* 0x000fe2000000002d */
[----:B0-----:R-:W-:Y:S01]  /*2bb50*/  @!P0 IMAD.MOV.U32 R30, RZ, RZ, R46 ;  /* 0x000000ffff1e8224 */ /* 0x001fe200078e002e */
[----:B------:R-:W-:-:S05]  /*2bb60*/  @!P0 MOV R31, R48 ;  /* 0x00000030001f8202 */ /* 0x000fca0000000f00 */
[----:B------:R0:W3:Y:S01]  /*2bb70*/  @!P0 LDG.E.U16 R43, desc[UR8][R30.64] ;  /* 0x000000081e2b8981 */ /* 0x0000e2000c1e1500 */
[----:B------:R-:W-:Y:S01]  /*2bb80*/  PRMT R47, RZ, 0x7610, R47 ;  /* 0x00007610ff2f7816 */ /* 0x000fe2000000002f */
[----:B0-----:R-:W-:Y:S02]  /*2bb90*/  @!P1 IMAD.MOV.U32 R30, RZ, RZ, R42 ;  /* 0x000000ffff1e9224 */ /* 0x001fe400078e002a */
[----:B------:R-:W-:-:S05]  /*2bba0*/  @!P1 IMAD.MOV.U32 R31, RZ, RZ, R44 ;  /* 0x000000ffff1f9224 */ /* 0x000fca00078e002c */
[----:B------:R0:W3:Y:S01]  /*2bbb0*/  @!P1 LDG.E.U16 R45, desc[UR8][R30.64] ;  /* 0x000000081e2d9981 */ /* 0x0000e2000c1e1500 */
[----:B------:R-:W-:Y:S01]  /*2bbc0*/  PRMT R49, RZ, 0x7610, R49 ;  /* 0x00007610ff317816 */ /* 0x000fe20000000031 */
[----:B0-----:R-:W-:Y:S02]  /*2bbd0*/  @!P0 IMAD.MOV.U32 R30, RZ, RZ, R36 ;  /* 0x000000ffff1e8224 */ /* 0x001fe400078e0024 */
[----:B------:R-:W-:-:S05]  /*2bbe0*/  @!P0 IMAD.MOV.U32 R31, RZ, RZ, R40 ;  /* 0x000000ffff1f8224 */ /* 0x000fca00078e0028 */
[----:B------:R0:W3:Y:S02]  /*2bbf0*/  @!P0 LDG.E.U16 R47, desc[UR8][R30.64] ;  /* 0x000000081e2f8981 */ /* 0x0000e4000c1e1500 */
[----:B0-----:R-:W-:Y:S01]  /*2bc00*/  @!P1 IMAD.MOV.U32 R31, RZ, RZ, R34 ;  /* 0x000000ffff1f9224 */ /* 0x001fe200078e0022 */
[----:B------:R-:W-:Y:S01]  /*2bc10*/  PRMT R51, RZ, 0x7610, R51 ;  /* 0x00007610ff337816 */ /* 0x000fe20000000033 */
[----:B----4-:R-:W-:-:S05]  /*2bc20*/  @!P1 IMAD.MOV.U32 R30, RZ, RZ, R23 ;  /* 0x000000ffff1e9224 */ /* 0x010fca00078e0017 */
[----:B------:R2:W4:Y:S02]  /*2bc30*/  @!P1 LDG.E.U16 R49, desc[UR8][R30.64] ;  /* 0x000000081e319981 */ /* 0x000524000c1e1500 */
[----:B--2---:R-:W-:Y:S02]  /*2bc40*/  @!P0 IMAD.MOV.U32 R31, RZ, RZ, R22 ;  /* 0x000000ffff1f8224 */ /* 0x004fe400078e0016 */
        /* <DEDUP_REMOVED lines=11> */
[----:B---3--:R-:W-:-:S03]  /*2bd00*/  @!P0 IMAD.MOV.U32 R30, RZ, RZ, R0 ;  /* 0x000000ffff1e8224 */ /* 0x008fc600078e0000 */
[----:B------:R-:W3:Y:S04]  /*2bd10*/  LDL.LU R54, [R1+0x44] ;  /* 0x0000440001367983 */ /* 0x000ee80000300800 */
[----:B------:R-:W2:Y:S04]  /*2bd20*/  LDL.LU R58, [R1+0x38] ;  /* 0x00003800013a7983 */ /* 0x000ea80000300800 */
[----:B------:R-:W2:Y:S04]  /*2bd30*/  LDL.LU R59, [R1+0x34] ;  /* 0x00003400013b7983 */ /* 0x000ea80000300800 */
[----:B------:R-:W2:Y:S04]  /*2bd40*/  LDL.LU R60, [R1+0x28] ;  /* 0x00002800013c7983 */ /* 0x000ea80000300800 */
[----:B------:R-:W2:Y:S04]  /*2bd50*/  LDL.LU R61, [R1+0x24] ;  /* 0x00002400013d7983 */ /* 0x000ea80000300800 */
[----:B------:R-:W2:Y:S04]  /*2bd60*/  LDL.LU R0, [R1+0x18] ;  /* 0x0000180001007983 */ /* 0x000ea80000300800 */
[----:B------:R0:W2:Y:S04]  /*2bd70*/  @!P0 LDG.E.U16 R51, desc[UR8][R30.64] ;  /* 0x000000081e338981 */ /* 0x0000a8000c1e1500 */
[----:B------:R-:W0:Y:S04]  /*2bd80*/  LDL R30, [R1+0x1d38] ;  /* 0x001d3800011e7983 */ /* 0x000e280000100800 */
[----:B------:R-:W0:Y:S01]  /*2bd90*/  LDL R31, [R1+0x1d44] ;  /* 0x001d4400011f7983 */ /* 0x000e220000100800 */
[----:B------:R-:W-:-:S02]  /*2bda0*/  PRMT R53, RZ, 0x7610, R53 ;  /* 0x00007610ff357816 */ /* 0x000fc40000000035 */
[----:B0-----:R-:W-:-:S04]  /*2bdb0*/  @!P1 LOP3.LUT R31, R31, R30, RZ, 0x3c, !PT ;  /* 0x0000001e1f1f9212 */ /* 0x001fc800078e3cff */
        /* <DEDUP_REMOVED lines=16> */
[----:B------:R0:W4:Y:S04]  /*2bec0*/  @!P1 LDG.E.U16 R56, desc[UR8][R30.64] ;  /* 0x000000081e389981 */ /* 0x000128000c1e1500 */
[----:B------:R-:W0:Y:S01]  /*2bed0*/  LDL R31, [R1+0x1dc0] ;  /* 0x001dc000011f7983 */ /* 0x000e220000100800 */
[----:B------:R-:W-:-:S03]  /*2bee0*/  PRMT R57, RZ, 0x7610, R57 ;  /* 0x00007610ff397816 */ /* 0x000fc60000000039 */
[----:B------:R1:W-:Y:S04]  /*2bef0*/  STL [R1+0x1dd4], R3 ;  /* 0x001dd40301007387 */ /* 0x0003e80000100800 */
[----:B--2---:R2:W-:Y:S04]  /*2bf00*/  STS.U16 [R2+UR5+0x5100], R22 ;  /* 0x0051001602007988 */ /* 0x0045e80008000405 */
[----:B------:R0:W-:Y:S04]  /*2bf10*/  STS.U16 [R2+UR5+0x5140], R23 ;  /* 0x0051401702007988 */ /* 0x0001e80008000405 */
        /* <DEDUP_REMOVED lines=9> */
[----:B---3--:R3:W-:Y:S04]  /*2bfb0*/  STS.U16 [R2+UR5+0x5b00], R54 ;  /* 0x005b003602007988 */ /* 0x0087e80008000405 */
[----:B------:R0:W-:Y:S04]  /*2bfc0*/  STS.U16 [R2+UR5+0x5d00], R58 ;  /* 0x005d003a02007988 */ /* 0x0001e80008000405 */
[----:B------:R0:W-:Y:S04]  /*2bfd0*/  STS.U16 [R2+UR5+0x5d40], R59 ;  /* 0x005d403b02007988 */ /* 0x0001e80008000405 */
[----:B------:R0:W-:Y:S02]  /*2bfe0*/  STS.U16 [R2+UR5+0x5f40], R60 ;  /* 0x005f403c02007988 */ /* 0x0001e40008000405 */
[----:B0-----:R-:W-:-:S02]  /*2bff0*/  @!P1 IMAD.MOV.U32 R30, RZ, RZ, R31 ;  /* 0x000000ffff1e9224 */ /* 0x001fc400078e001f */
[----:B------:R-:W-:Y:S02]  /*2c000*/  @!P1 IMAD.MOV.U32 R31, RZ, RZ, R3 ;  /* 0x000000ffff1f9224 */ /* 0x000fe400078e0003 */
[----:B-1----:R-:W4:Y:S04]  /*2c010*/  LDL.LU R3, [R1+0x4] ;  /* 0x0000040001037983 */ /* 0x002f280000300800 */
[----:B------:R-:W4:Y:S04]  /*2c020*/  @!P1 LDG.E.U16 R57, desc[UR8][R30.64] ;  /* 0x000000081e399981 */ /* 0x000f28000c1e1500 */
[----:B------:R-:W4:Y:S04]  /*2c030*/  LDL.LU R30, [R1+0x14] ;  /* 0x00001400011e7983 */ /* 0x000f280000300800 */
[----:B------:R-:W4:Y:S04]  /*2c040*/  LDL.LU R31, [R1+0x8] ;  /* 0x00000800011f7983 */ /* 0x000f280000300800 */
[----:B--2---:R-:W2:Y:S04]  /*2c050*/  LDL.LU R22, [R1+0x33a0] ;  /* 0x0033a00001167983 */ /* 0x004ea80000300800 */
        /* <DEDUP_REMOVED lines=10> */
[----:B---3--:R-:W3:Y:S04]  /*2c100*/  LDL.LU R54, [R1+0x3374] ;  /* 0x0033740001367983 */ /* 0x008ee80000300800 */
[----:B------:R-:W2:Y:S04]  /*2c110*/  LDL.LU R58, [R1+0x3370] ;  /* 0x00337000013a7983 */ /* 0x000ea80000300800 */
[----:B------:R-:W2:Y:S04]  /*2c120*/  LDL.LU R59, [R1+0x336c] ;  /* 0x00336c00013b7983 */ /* 0x000ea80000300800 */
[----:B------:R-:W2:Y:S04]  /*2c130*/  LDL.LU R60, [R1+0x3368] ;  /* 0x00336800013c7983 */ /* 0x000ea80000300800 */
[----:B------:R0:W-:Y:S04]  /*2c140*/  STS.U16 [R2+UR5+0x5f00], R61 ;  /* 0x005f003d02007988 */ /* 0x0001e80008000405 */
[----:B------:R1:W-:Y:S04]  /*2c150*/  STS.U16 [R2+UR5+0x6100], R0 ;  /* 0x0061000002007988 */ /* 0x0003e80008000405 */
[----:B0-----:R-:W3:Y:S04]  /*2c160*/  LDL.LU R61, [R1+0x3364] ;  /* 0x00336400013d7983 */ /* 0x001ee80000300800 */
[----:B-1----:R-:W3:Y:S04]  /*2c170*/  LDL.LU R0, [R1+0x3360] ;  /* 0x0033600001007983 */ /* 0x002ee80000300800 */
[----:B----4-:R0:W-:Y:S04]  /*2c180*/  STS.U16 [R2+UR5+0x6140], R30 ;  /* 0x0061401e02007988 */ /* 0x0101e80008000405 */
[----:B------:R1:W-:Y:S04]  /*2c190*/  STS.U16 [R2+UR5+0x6340], R31 ;  /* 0x0063401f02007988 */ /* 0x0003e80008000405 */
[----:B------:R4:W-:Y:S04]  /*2c1a0*/  STS.U16 [R2+UR5+0x6300], R3 ;  /* 0x0063000302007988 */ /* 0x0009e80008000405 */
[----:B0-----:R-:W3:Y:S04]  /*2c1b0*/  LDL.LU R30, [R1+0xd8] ;  /* 0x0000d800011e7983 */ /* 0x001ee80000300800 */
[----:B-1----:R-:W3:Y:S04]  /*2c1c0*/  LDL.LU R31, [R1+0xd4] ;  /* 0x0000d400011f7983 */ /* 0x002ee80000300800 */
[----:B----4-:R-:W4:Y:S04]  /*2c1d0*/  LDL.LU R3, [R1+0xd0] ;  /* 0x0000d00001037983 */ /* 0x010f280000300800 */
[----:B--2---:R0:W-:Y:S04]  /*2c1e0*/  STS.U16 [R2+UR5+0x6500], R60 ;  /* 0x0065003c02007988 */ /* 0x0041e80008000405 */
[----:B0-----:R-:W3:Y:S01]  /*2c1f0*/  LDL.LU R2, [R1+0x335c] ;  /* 0x00335c0001027983 */ /* 0x001ee20000300800 */
[----:B------:R-:W0:Y:S02]  /*2c200*/  S2R R60, SR_TID.X ;  /* 0x00000000003c7919 */ /* 0x000e240000002100 */
[----:B0-----:R-:W-:-:S05]  /*2c210*/  LOP3.LUT R60, R60, 0x1f, RZ, 0xc0, !PT ;  /* 0x0000001f3c3c7812 */ /* 0x001fca00078ec0ff */
[----:B------:R-:W-:-:S05]  /*2c220*/  IMAD.SHL.U32 R60, R60, 0x2, RZ ;  /* 0x000000023c3c7824 */ /* 0x000fca00078e00ff */
[----:B------:R-:W-:-:S05]  /*2c230*/  LOP3.LUT R60, R60, 0x20, RZ, 0x3c, !PT ;  /* 0x000000203c3c7812 */ /* 0x000fca00078e3cff */
        /* <DEDUP_REMOVED lines=55> */
[----:B---3--:R0:W-:Y:S04]  /*2c5b0*/  STS.U16 [R2+UR5+0x4180], R30 ;  /* 0x0041801e02007988 */ /* 0x0081e80008000405 */
[----:B------:R1:W-:Y:S04]  /*2c5c0*/  STS.U16 [R2+UR5+0x41c0], R31 ;  /* 0x0041c01f02007988 */ /* 0x0003e80008000405 */
[----:B0-----:R-:W3:Y:S04]  /*2c5d0*/  LDL.LU R30, [R1+0x1c] ;  /* 0x00001c00011e7983 */ /* 0x001ee80000300800 */
[----:B-1----:R-:W3:Y:S04]  /*2c5e0*/  LDL.LU R31, [R1+0x10] ;  /* 0x00001000011f7983 */ /* 0x002ee80000300800 */
[----:B----4-:R0:W-:Y:S04]  /*2c5f0*/  STS.U16 [R2+UR5+0x43c0], R3 ;  /* 0x0043c00302007988 */ /* 0x0101e80008000405 */
[----:B0-----:R-:W4:Y:S04]  /*2c600*/  LDL.LU R3, [R1+0xc] ;  /* 0x00000c0001037983 */ /* 0x001f280000300800 */
[----:B--2---:R-:W-:Y:S04]  /*2c610*/  STS.U16 [R2+UR5+0x4380], R4 ;  /* 0x0043800402007988 */ /* 0x004fe80008000405 */
        /* <DEDUP_REMOVED lines=27> */
[----:B---3--:R-:W-:Y:S04]  /*2c7d0*/  STS.U16 [R2+UR5+0x5f80], R30 ;  /* 0x005f801e02007988 */ /* 0x008fe80008000405 */
[----:B------:R0:W-:Y:S04]  /*2c7e0*/  STS.U16 [R2+UR5+0x6180], R31 ;  /* 0x0061801f02007988 */ /* 0x0001e80008000405 */
[----:B0-----:R-:W2:Y:S04]  /*2c7f0*/  LDL.LU R31, [R1+0x170] ;  /* 0x00017000011f7983 */ /* 0x001ea80000300800 */
[----:B----4-:R-:W-:Y:S04]  /*2c800*/  STS.U16 [R2+UR5+0x61c0], R3 ;  /* 0x0061c00302007988 */ /* 0x010fe80008000405 */
[----:B------:R0:W-:Y:S04]  /*2c810*/  STS.U16 [R2+UR5+0x63c0], R0 ;  /* 0x0063c00002007988 */ /* 0x0001e80008000405 */
[----:B------:R-:W-:Y:S04]  /*2c820*/  STS.U16 [R2+UR5+0x6380], R61 ;  /* 0x0063803d02007988 */ /* 0x000fe80008000405 */
[----:B------:R-:W-:Y:S04]  /*2c830*/  STS.U16 [R2+UR5+0x6580], R58 ;  /* 0x0065803a02007988 */ /* 0x000fe80008000405 */
[----:B------:R-:W-:Y:S04]  /*2c840*/  STS.U16 [R2+UR5+0x65c0], R54 ;  /* 0x0065c03602007988 */ /* 0x000fe80008000405 */
[----:B------:R1:W-:Y:S04]  /*2c850*/  STS.U16 [R2+UR5+0x67c0], R48 ;  /* 0x0067c03002007988 */ /* 0x0003e80008000405 */
[----:B------:R-:W-:Y:S04]  /*2c860*/  STS.U16 [R2+UR5+0x6780], R46 ;  /* 0x0067802e02007988 */ /* 0x000fe80008000405 */
[----:B------:R-:W-:Y:S04]  /*2c870*/  STS.U16 [R2+UR5+0x6980], R40 ;  /* 0x0069802802007988 */ /* 0x000fe80008000405 */
[----:B------:R-:W-:Y:S01]  /*2c880*/  STS.U16 [R2+UR5+0x69c0], R38 ;  /* 0x0069c02602007988 */ /* 0x000fe20008000405 */
[----:B0-----:R-:W0:Y:S03]  /*2c890*/  S2R R0, SR_TID.X ;  /* 0x0000000000007919 */ /* 0x001e260000002100 */
[----:B------:R-:W-:Y:S04]  /*2c8a0*/  STS.U16 [R2+UR5+0x6bc0], R32 ;  /* 0x006bc02002007988 */ /* 0x000fe80008000405 */
[----:B------:R-:W-:Y:S04]  /*2c8b0*/  STS.U16 [R2+UR5+0x6b80], R24 ;  /* 0x006b801802007988 */ /* 0x000fe80008000405 */
[----:B------:R-:W-:Y:S04]  /*2c8c0*/  STS.U16 [R2+UR5+0x6d80], R25 ;  /* 0x006d801902007988 */ /* 0x000fe80008000405 */
[----:B------:R-:W-:Y:S01]  /*2c8d0*/  STS.U16 [R2+UR5+0x6dc0], R26 ;  /* 0x006dc01a02007988 */ /* 0x000fe20008000405 */
[----:B------:R-:W1:Y:S03]  /*2c8e0*/  S2R R3, SR_TID.X ;  /* 0x0000000000037919 */ /* 0x000e660000002100 */
        /* <DEDUP_REMOVED lines=12> */
[----:B------:R-:W-:Y:S04]  /*2c9b0*/  STS.U16 [R2+UR5+0x7bc0], R51 ;  /* 0x007bc03302007988 */ /* 0x000fe80008000405 */
[----:B------:R-:W-:Y:S04]  /*2c9c0*/  STS.U16 [R2+UR5+0x7b80], R53 ;  /* 0x007b803502007988 */ /* 0x000fe80008000405 */
[----:B------:R-:W-:Y:S04]  /*2c9d0*/  STS.U16 [R2+UR5+0x7d80], R55 ;  /* 0x007d803702007988 */ /* 0x000fe80008000405 */
[----:B------:R-:W-:Y:S01]  /*2c9e0*/  STS.U16 [R2+UR5+0x7dc0], R56 ;  /* 0x007dc03802007988 */ /* 0x000fe20008000405 */
[----:B0-----:R-:W-:-:S02]  /*2c9f0*/  LOP3.LUT R0, R0, 0x7, RZ, 0xc0, !PT ;  /* 0x0000000700007812 */ /* 0x001fc400078ec0ff */
[----:B-1----:R-:W-:-:S03]  /*2ca00*/  LOP3.LUT R48, R3, 0x7, RZ, 0xc0, !PT ;  /* 0x0000000703307812 */ /* 0x002fc600078ec0ff */
[----:B------:R-:W-:Y:S02]  /*2ca10*/  IMAD R0, R0, 0x90, RZ ;  /* 0x0000009000007824 */ /* 0x000fe400078e02ff */
[----:B------:R-:W-:-:S05]  /*2ca20*/  IMAD.SHL.U32 R3, R3, 0x2, RZ ;  /* 0x0000000203037824 */ /* 0x000fca00078e00ff */
[----:B------:R-:W-:Y:S01]  /*2ca30*/  LOP3.LUT R0, R0, 0x30, R3, 0x78, !PT ;  /* 0x0000003000007812 */ /* 0x000fe200078e7803 */
[----:B------:R-:W3:Y:S02]  /*2ca40*/  S2R R50, SR_TID.X ;  /* 0x0000000000327919 */ /* 0x000ee40000002100 */
[----:B---3--:R-:W-:Y:S01]  /*2ca50*/  IMAD.SHL.U32 R49, R50, 0x2, RZ ;  /* 0x0000000232317824 */ /* 0x008fe200078e00ff */
[----:B------:R-:W-:Y:S04]  /*2ca60*/  STL [R1+0x3358], R50 ;  /* 0x0033583201007387 */ /* 0x000fe80000100800 */
[----:B------:R-:W-:Y:S01]  /*2ca70*/  STL.64 [R1+0x3350], R48 ;  /* 0x0033503001007387 */ /* 0x000fe20000100a00 */
[----:B------:R-:W-:Y:S02]  /*2ca80*/  IMAD R58, R48, 0x110, RZ ;  /* 0x00000110303a7824 */ /* 0x000fe400078e02ff */
[----:B------:R-:W-:-:S03]  /*2ca90*/  IMAD.SHL.U32 R61, R50, 0x80, RZ ;  /* 0x00000080323d7824 */ /* 0x000fc600078e00ff */
[----:B------:R-:W-:Y:S01]  /*2caa0*/  LOP3.LUT R59, R58, 0x10, R49, 0x78, !PT ;  /* 0x000000103a3b7812 */ /* 0x000fe200078e7831 */
[----:B--2---:R-:W-:Y:S04]  /*2cab0*/  STS.U16 [R2+UR5+0x7fc0], R31 ;  /* 0x007fc01f02007988 */ /* 0x004fe80008000405 */
[----:B------:R-:W-:Y:S01]  /*2cac0*/  STS.U16 [R2+UR5+0x7f80], R57 ;  /* 0x007f803902007988 */ /* 0x000fe20008000405 */
[----:B------:R-:W-:Y:S06]  /*2cad0*/  BAR.SYNC.DEFER_BLOCKING 0x0 ;  /* 0x0000000000007b1d */ /* 0x000fec0000010000 */
[----:B------:R-:W0:Y:S04]  /*2cae0*/  LDSM.16.M88.4 R36, [R0+UR5+0x4400] ;  /* 0x004400050024783b */ /* 0x000e280008000200 */
[----:B------:R-:W1:Y:S04]  /*2caf0*/  LDSM.16.M88.4 R32, [R0+UR5+0x4800] ;  /* 0x004800050020783b */ /* 0x000e680008000200 */
[----:B------:R-:W2:Y:S04]  /*2cb00*/  LDSM.16.M88.4 R28, [R0+UR5+0x4c00] ;  /* 0x004c0005001c783b */ /* 0x000ea80008000200 */
[----:B------:R-:W3:Y:S04]  /*2cb10*/  LDSM.16.M88.4 R24, [R0+UR5+0x5000] ;  /* 0x005000050018783b */ /* 0x000ee80008000200 */
[----:B------:R-:W4:Y:S04]  /*2cb20*/  LDSM.16.M88.4 R16, [R0+UR5+0x5400] ;  /* 0x005400050010783b */ /* 0x000f280008000200 */
[----:B------:R-:W2:Y:S04]  /*2cb30*/  LDSM.16.M88.4 R20, [R0+UR5+0x5800] ;  /* 0x005800050014783b */ /* 0x000ea80008000200 */
[----:B------:R-:W2:Y:S04]  /*2cb40*/  LDSM.16.M88.4 R44, [R0+UR5+0x5c00] ;  /* 0x005c0005002c783b */ /* 0x000ea80008000200 */
[----:B------:R-:W3:Y:S04]  /*2cb50*/  LDSM.16.M88.4 R8, [R0+UR5+0x6000] ;  /* 0x006000050008783b */ /* 0x000ee80008000200 */
[----:B------:R-:W3:Y:S01]  /*2cb60*/  LDSM.16.M88.4 R4, [R0+UR5+0x6400] ;  /* 0x006400050004783b */ /* 0x000ee20008000200 */
[----:B------:R-:W-:-:S03]  /*2cb70*/  LOP3.LUT R59, R59, 0x800, R61, 0xf8, !PT ;  /* 0x000008003b3b7812 */ /* 0x000fc600078ef83d */
[----:B------:R-:W-:Y:S04]  /*2cb80*/  LDSM.16.M88.4 R40, [R0+UR5+0x4000] ;  /* 0x004000050028783b */ /* 0x000fe80008000200 */
[----:B------:R-:W-:Y:S04]  /*2cb90*/  LDSM.16.M88.4 R52, [R0+UR5+0x7400] ;  /* 0x007400050034783b */ /* 0x000fe80008000200 */
[----:B------:R-:W-:Y:S04]  /*2cba0*/  LDSM.16.MT88.4 R12, [R59+UR5] ;  /* 0x000000053b0c783b */ /* 0x000fe80008004200 */
[----:B0-----:R-:W-:Y:S04]  /*2cbb0*/  STL [R1+0x2f28], R38 ;  /* 0x002f282601007387 */ /* 0x001fe80000100800 */
[----:B------:R-:W-:Y:S04]  /*2cbc0*/  STL [R1+0x2f24], R39 ;  /* 0x002f242701007387 */ /* 0x000fe80000100800 */
[----:B-1----:R-:W-:Y:S04]  /*2cbd0*/  STL [R1+0x2f0c], R34 ;  /* 0x002f0c2201007387 */ /* 0x002fe80000100800 */
[----:B------:R-:W-:Y:S04]  /*2cbe0*/  STL [R1+0x2f08], R35 ;  /* 0x002f082301007387 */ /* 0x000fe80000100800 */
[----:B--2---:R-:W-:Y:S04]  /*2cbf0*/  STL [R1+0x2eec], R30 ;  /* 0x002eec1e01007387 */ /* 0x004fe80000100800 */
[----:B------:R-:W-:Y:S04]  /*2cc00*/  STL [R1+0x2ee8], R31 ;  /* 0x002ee81f01007387 */ /* 0x000fe80000100800 */
[----:B---3--:R-:W-:Y:S04]  /*2cc10*/  STL [R1+0x2ee4], R26 ;  /* 0x002ee41a01007387 */ /* 0x008fe80000100800 */
[----:B------:R-:W-:Y:S04]  /*2cc20*/  STL [R1+0x2ee0], R27 ;  /* 0x002ee01b01007387 */ /* 0x000fe80000100800 */
[----:B----4-:R-:W-:Y:S04]  /*2cc30*/  STL [R1+0x2ef4], R18 ;  /* 0x002ef41201007387 */ /* 0x010fe80000100800 */
[----:B------:R-:W-:Y:S04]  /*2cc40*/  STL [R1+0x2ef0], R19 ;  /* 0x002ef01301007387 */ /* 0x000fe80000100800 */
[----:B------:R0:W-:Y:S04]  /*2cc50*/  STL [R1+0x2efc], R22 ;  /* 0x002efc1601007387 */ /* 0x0001e80000100800 */
[----:B------:R1:W-:Y:S04]  /*2cc60*/  STL [R1+0x2ef8], R23 ;  /* 0x002ef81701007387 */ /* 0x0003e80000100800 */
[----:B------:R-:W-:Y:S04]  /*2cc70*/  STL.64 [R1+0xd0], R44 ;  /* 0x0000d02c01007387 */ /* 0x000fe80000100a00 */
[----:B------:R-:W-:Y:S04]  /*2cc80*/  STL.64 [R1+0xd8], R46 ;  /* 0x0000d82e01007387 */ /* 0x000fe80000100a00 */
[----:B------:R-:W-:Y:S04]  /*2cc90*/  STL.64 [R1+0xc0], R8 ;  /* 0x0000c00801007387 */ /* 0x000fe80000100a00 */
[----:B------:R-:W-:Y:S04]  /*2cca0*/  STL.64 [R1+0xc8], R10 ;  /* 0x0000c80a01007387 */ /* 0x000fe80000100a00 */
[----:B------:R-:W-:Y:S04]  /*2ccb0*/  STL.64 [R1+0xb0], R4 ;  /* 0x0000b00401007387 */ /* 0x000fe80000100a00 */
[----:B------:R-:W-:Y:S01]  /*2ccc0*/  STL.64 [R1+0xb8], R6 ;  /* 0x0000b80601007387 */ /* 0x000fe20000100a00 */
[----:B0-----:R-:W-:-:S03]  /*2ccd0*/  IMAD.MOV.U32 R22, RZ, RZ, R5 ;  /* 0x000000ffff167224 */ /* 0x001fc600078e0005 */
[----:B------:R-:W-:Y:S04]  /*2cce0*/  LDSM.16.M88.4 R8, [R0+UR5+0x6c00] ;  /* 0x006c00050008783b */ /* 0x000fe80008000200 */
[----:B------:R-:W-:Y:S01]  /*2ccf0*/  LDSM.16.MT88.4 R44, [R59+UR5+0x80] ;  /* 0x000080053b2c783b */ /* 0x000fe20008004200 */
[----:B-1----:R-:W-:-:S03]  /*2cd00*/  IMAD.MOV.U32 R23, RZ, RZ, R4 ;  /* 0x000000ffff177224 */ /* 0x002fc600078e0004 */
[----:B------:R-:W0:Y:S04]  /*2cd10*/  LDSM.16.M88.4 R4, [R0+UR5+0x6800] ;  /* 0x006800050004783b */ /* 0x000e280008000200 */
[----:B0-----:R-:W-:Y:S04]  /*2cd20*/  STL.64 [R1+0xa0], R4 ;  /* 0x0000a00401007387 */ /* 0x001fe80000100a00 */
[----:B------:R-:W-:Y:S04]  /*2cd30*/  STL.64 [R1+0xa8], R6 ;  /* 0x0000a80601007387 */ /* 0x000fe80000100a00 */
[----:B------:R-:W2:Y:S04]  /*2cd40*/  LDL.LU.64 R48, [R1+0xdc0] ;  /* 0x000dc00001307983 */ /* 0x000ea80000300a00 */
[----:B------:R-:W-:Y:S04]  /*2cd50*/  STL.64 [R1+0x90], R8 ;  /* 0x0000900801007387 */ /* 0x000fe80000100a00 */
[----:B------:R-:W-:Y:S04]  /*2cd60*/  STL.64 [R1+0x98], R10 ;  /* 0x0000980a01007387 */ /* 0x000fe80000100a00 */
[----:B------:R-:W2:Y:S01]  /*2cd70*/  LDL.LU.64 R50, [R1+0xdc8] ;  /* 0x000dc80001327983 */ /* 0x000ea20000300a00 */
[----:B------:R-:W-:-:S02]  /*2cd80*/  IMAD.MOV.U32 R19, RZ, RZ, R4 ;  /* 0x000000ffff137224 */ /* 0x000fc400078e0004 */
[----:B------:R-:W-:Y:S01]  /*2cd90*/  IMAD.MOV.U32 R18, RZ, RZ, R5 ;  /* 0x000000ffff127224 */ /* 0x000fe200078e0005 */
[----:B------:R-:W-:Y:S04]  /*2cda0*/  LDSM.16.M88.4 R8, [R0+UR5+0x7c00] ;  /* 0x007c00050008783b */ /* 0x000fe80008000200 */
[----:B------:R-:W0:Y:S04]  /*2cdb0*/  LDSM.16.M88.4 R4, [R0+UR5+0x7000] ;  /* 0x007000050004783b */ /* 0x000e280008000200 */
[----:B0-----:R-:W-:Y:S04]  /*2cdc0*/  STL.64 [R1+0x80], R4 ;  /* 0x0000800401007387 */ /* 0x001fe80000100a00 */
[----:B------:R-:W-:Y:S04]  /*2cdd0*/  STL.64 [R1+0x88], R6 ;  /* 0x0000880601007387 */ /* 0x000fe80000100a00 */
[----:B------:R-:W0:Y:S04]  /*2cde0*/  LDSM.16.M88.4 R4, [R0+UR5+0x7800] ;  /* 0x007800050004783b */ /* 0x000e280008000200 */
[----:B0-----:R-:W-:Y:S04]  /*2cdf0*/  STL [R1+0x2ed4], R6 ;  /* 0x002ed40601007387 */ /* 0x001fe80000100800 */
[----:B------:R-:W-:Y:S04]  /*2ce00*/  STL [R1+0x2ed0], R7 ;  /* 0x002ed00701007387 */ /* 0x000fe80000100800 */
[----:B------:R-:W-:Y:S04]  /*2ce10*/  STL.64 [R1+0x78], R54 ;  /* 0x0000783601007387 */ /* 0x000fe80000100a00 */
[----:B------:R0:W-:Y:S04]  /*2ce20*/  STL.64 [R1+0x3330], R52 ;  /* 0x0033303401007387 */ /* 0x0001e80000100a00 */
[----:B0-----:R-:W3:Y:S04]  /*2ce30*/  LDL.LU.64 R52, [R1+0xc50] ;  /* 0x000c500001347983 */ /* 0x001ee80000300a00 */
[----:B------:R-:W3:Y:S04]  /*2ce40*/  LDL.LU.64 R54, [R1+0xc58] ;  /* 0x000c580001367983 */ /* 0x000ee80000300a00 */
[----:B------:R-:W-:Y:S04]  /*2ce50*/  STL [R1+0x2f04], R10 ;  /* 0x002f040a01007387 */ /* 0x000fe80000100800 */
[----:B------:R-:W-:Y:S04]  /*2ce60*/  STL [R1+0x2f00], R11 ;  /* 0x002f000b01007387 */ /* 0x000fe80000100800 */
[----:B------:R-:W-:Y:S04]  /*2ce70*/  STL.64 [R1+0x32f8], R46 ;  /* 0x0032f82e01007387 */ /* 0x000fe80000100a00 */
[----:B------:R0:W-:Y:S04]  /*2ce80*/  STL.64 [R1+0x32f0], R44 ;  /* 0x0032f02c01007387 */ /* 0x0001e80000100a00 */
[----:B0-----:R-:W4:Y:S04]  /*2ce90*/  LDL.LU.64 R44, [R1+0xd40] ;  /* 0x000d4000012c7983 */ /* 0x001f280000300a00 */
[----:B------:R-:W4:Y:S04]  /*2cea0*/  LDL.LU.64 R46, [R1+0xd48] ;  /* 0x000d4800012e7983 */ /* 0x000f280000300a00 */
[----:B------:R-:W-:Y:S01]  /*2ceb0*/  STL [R1+0x3018], R59 ;  /* 0x0030183b01007387 */ /* 0x000fe20000100800 */
[----:B--2---:R-:W-:-:S15]  /*2cec0*/  HMMA.16816.F32 R48, R12, R40, R48 ;  /* 0x000000280c30723c */ /* 0x004fde0000001830 */
[----:B------:R-:W-:-:S04]  /*2ced0*/  NOP ;  /* 0x0000000000007918 */ /* 0x000fc80000000000 */
[----:B------:R-:W-:Y:S04]  /*2cee0*/  STL.64 [R1+0x470], R48 ;  /* 0x0004703001007387 */ /* 0x000fe80000100a00 */
[----:B------:R0:W-:Y:S04]  /*2cef0*/  STL.64 [R1+0x478], R50 ;  /* 0x0004783201007387 */ /* 0x0001e80000100a00 */
[----:B0-----:R-:W2:Y:S04]  /*2cf00*/  LDL.LU R50, [R1+0x3358] ;  /* 0x0033580001327983 */ /* 0x001ea80000300800 */
[----:B------:R-:W2:Y:S04]  /*2cf10*/  LDL.LU.64 R48, [R1+0x3350] ;  /* 0x0033500001307983 */ /* 0x000ea80000300a00 */
[----:B------:R-:W-:Y:S04]  /*2cf20*/  STL.64 [R1+0x3308], R42 ;  /* 0x0033082a01007387 */ /* 0x000fe80000100a00 */
[----:B------:R0:W-:Y:S04]  /*2cf30*/  STL.64 [R1+0x3300], R40 ;  /* 0x0033002801007387 */ /* 0x0001e80000100a00 */
[----:B0-----:R-:W2:Y:S04]  /*2cf40*/  LDL.LU.64 R40, [R1+0xcd0] ;  /* 0x000cd00001287983 */ /* 0x001ea80000300a00 */
[----:B------:R-:W2:Y:S01]  /*2cf50*/  LDL.LU.64 R42, [R1+0xcd8] ;  /* 0x000cd800012a7983 */ /* 0x000ea20000300a00 */
[----:B----4-:R-:W-:-:S15]  /*2cf60*/  HMMA.16816.F32 R44, R12, R36, R44 ;  /* 0x000000240c2c723c */ /* 0x010fde000000182c */
[----:B------:R-:W-:-:S04]  /*2cf70*/  NOP ;  /* 0x0000000000007918 */ /* 0x000fc80000000000 */
[----:B------:R-:W-:Y:S02]  /*2cf80*/  IMAD.MOV.U32 R0, RZ, RZ, R47 ;  /* 0x000000ffff007224 */ /* 0x000fe400078e002f */
[----:B------:R-:W-:Y:S02]  /*2cf90*/  IMAD.MOV.U32 R2, RZ, RZ, R46 ;  /* 0x000000ffff027224 */ /* 0x000fe400078e002e */
[----:B------:R-:W-:Y:S01]  /*2cfa0*/  IMAD.MOV.U32 R3, RZ, RZ, R45 ;  /* 0x000000ffff037224 */ /* 0x000fe200078e002d */
[----:B------:R0:W-:Y:S04]  /*2cfb0*/  STL [R1+0x460], R44 ;  /* 0x0004602c01007387 */ /* 0x0001e80000100800 */
[----:B0-----:R-:W4:Y:S04]  /*2cfc0*/  LDL.LU.64 R44, [R1+0xbd0] ;  /* 0x000bd000012c7983 */ /* 0x001f280000300a00 */
[----:B------:R-:W4:Y:S04]  /*2cfd0*/  LDL.LU.64 R46, [R1+0xbd8] ;  /* 0x000bd800012e7983 */ /* 0x000f280000300a00 */
[----:B------:R-:W-:Y:S04]  /*2cfe0*/  STL [R1+0x2f90], R0 ;  /* 0x002f900001007387 */ /* 0x000fe80000100800 */
[----:B------:R-:W-:Y:S04]  /*2cff0*/  STL [R1+0x2f8c], R2 ;  /* 0x002f8c0201007387 */ /* 0x000fe80000100800 */
[----:B------:R-:W-:Y:S01]  /*2d000*/  STL [R1+0x2f88], R3 ;  /* 0x002f880301007387 */ /* 0x000fe20000100800 */
[----:B--2---:R-:W-:-:S15]  /*2d010*/  HMMA.16816.F32 R40, R12, R32, R40 ;  /* 0x000000200c28723c */ /* 0x004fde0000001828 */
[----:B------:R-:W-:-:S04]  /*2d020*/  NOP ;  /* 0x0000000000007918 */ /* 0x000fc80000000000 */
[----:B------:R-:W-:Y:S04]  /*2d030*/  STL.64 [R1+0x450], R40 ;  /* 0x0004502801007387 */ /* 0x000fe80000100a00 */
[----:B------:R3:W-:Y:S02]  /*2d040*/  STL.64 [R1+0x458], R42 ;  /* 0x0004582a01007387 */ /* 0x0007e40000100a00 */
[----:B---3--:R-:W-:-:S15]  /*2d050*/  HMMA.16816.F32 R40, R12, R28, R52 ;  /* 0x0000001c0c28723c */ /* 0x008fde0000001834 */
[----:B------:R-:W-:-:S04]  /*2d060*/  NOP ;  /* 0x0000000000007918 */ /* 0x000fc80000000000 */
[----:B------:R-:W-:Y:S02]  /*2d070*/  IMAD.MOV.U32 R31, RZ, RZ, R40 ;  /* 0x000000ffff1f7224 */ /* 0x000fe400078e0028 */
[----:B------:R-:W-:Y:S01]  /*2d080*/  IMAD.MOV.U32 R26, RZ, RZ, R41 ;  /* 0x000000ffff1a7224 */ /* 0x000fe200078e0029 */
[----:B------:R-:W-:Y:S01]  /*2d090*/  MOV R27, R42 ;  /* 0x0000002a001b7202 */ /* 0x000fe20000000f00 */
[----:B------:R-:W-:Y:S01]  /*2d0a0*/  IMAD.MOV.U32 R60, RZ, RZ, R43 ;  /* 0x000000ffff3c7224 */ /* 0x000fe200078e002b */
[----:B------:R-:W2:Y:S04]  /*2d0b0*/  LDL.LU.64 R40, [R1+0xb50] ;  /* 0x000b500001287983 */ /* 0x000ea80000300a00 */
[----:B------:R-:W2:Y:S04]  /*2d0c0*/  LDL.LU.64 R42, [R1+0xb58] ;  /* 0x000b5800012a7983 */ /* 0x000ea80000300a00 */
[----:B------:R-:W-:Y:S04]  /*2d0d0*/  STL [R1+0x2f2c], R60 ;  /* 0x002f2c3c01007387 */ /* 0x000fe80000100800 */
[----:B------:R-:W-:Y:S04]  /*2d0e0*/  STL [R1+0x2f20], R27 ;  /* 0x002f201b01007387 */ /* 0x000fe80000100800 */
[----:B------:R-:W-:Y:S04]  /*2d0f0*/  STL [R1+0x2f14], R26 ;  /* 0x002f141a01007387 */ /* 0x000fe80000100800 */
[----:B------:R-:W-:Y:S01]  /*2d100*/  STL [R1+0x2f10], R31 ;  /* 0x002f101f01007387 */ /* 0x000fe20000100800 */
[----:B------:R-:W-:Y:S01]  /*2d110*/  IMAD.MOV.U32 R57, RZ, RZ, R22 ;  /* 0x000000ffff397224 */ /* 0x000fe200078e0016 */
[----:B----4-:R-:W-:-:S15]  /*2d120*/  HMMA.16816.F32 R44, R12, R24, R44 ;  /* 0x000000180c2c723c */ /* 0x010fde000000182c */
[----:B------:R-:W-:-:S04]  /*2d130*/  NOP ;  /* 0x0000000000007918 */ /* 0x000fc80000000000 */
[----:B------:R-:W-:Y:S02]  /*2d140*/  IMAD.MOV.U32 R10, RZ, RZ, R45 ;  /* 0x000000ffff0a7224 */ /* 0x000fe400078e002d */
[----:B------:R-:W-:Y:S01]  /*2d150*/  IMAD.MOV.U32 R11, RZ, RZ, R46 ;  /* 0x000000ffff0b7224 */ /* 0x000fe200078e002e */
[----:B------:R-:W-:Y:S04]  /*2d160*/  STL [R1+0x430], R44 ;  /* 0x0004302c01007387 */ /* 0x000fe80000100800 */
[----:B------:R-:W3:Y:S04]  /*2d170*/  LDL.64 R52, [R1+0xd0] ;  /* 0x0000d00001347983 */ /* 0x000ee80000100a00 */
[----:B------:R-:W-:Y:S04]  /*2d180*/  STL.64 [R1+0x3318], R10 ;  /* 0x0033180a01007387 */ /* 0x000fe80000100a00 */
[----:B------:R2:W-:Y:S01]  /*2d190*/  STL.64 [R1+0x3310], R8 ;  /* 0x0033100801007387 */ /* 0x0005e20000100a00 */
[----:B------:R-:W-:-:S05]  /*2d1a0*/  IMAD.MOV.U32 R22, RZ, RZ, R47 ;  /* 0x000000ffff167224 */ /* 0x000fca00078e002f */
[----:B------:R-:W-:Y:S01]  /*2d1b0*/  STL [R1+0x2f94], R22 ;  /* 0x002f941601007387 */ /* 0x000fe20000100800 */
[----:B--2---:R-:W-:Y:S03]  /*2d1c0*/  HMMA.16816.F32 R8, R12, R16, R40 ;  /* 0x000000100c08723c */ /* 0x004fe60000001828 */
[----:B------:R-:W2:Y:S04]  /*2d1d0*/  LDL.LU.64 R40, [R1+0xaa0] ;  /* 0x000aa00001287983 */ /* 0x000ea80000300a00 */
[----:B------:R-:W2:Y:S01]  /*2d1e0*/  LDL.LU.64 R42, [R1+0xaa8] ;  /* 0x000aa800012a7983 */ /* 0x000ea20000300a00 */
[----:B------:R-:W-:Y:S02]  /*2d1f0*/  IMAD R48, R48, 0x110, RZ ;  /* 0x0000011030307824 */ /* 0x000fe400078e02ff */
[----:B------:R-:W-:Y:S01]  /*2d200*/  IMAD.SHL.U32 R50, R50, 0x80, RZ ;  /* 0x0000008032327824 */ /* 0x000fe200078e00ff */
[----:B------:R-:W4:Y:S08]  /*2d210*/  LDL.64 R44, [R1+0xc0] ;  /* 0x0000c000012c7983 */ /* 0x000f300000100a00 */
[----:B------:R-:W-:-:S02]  /*2d220*/  IMAD.MOV.U32 R60, RZ, RZ, R8 ;  /* 0x000000ffff3c7224 */ /* 0x000fc400078e0008 */
[----:B------:R-:W-:Y:S02]  /*2d230*/  IMAD.MOV.U32 R38, RZ, RZ, R9 ;  /* 0x000000ffff267224 */ /* 0x000fe400078e0009 */
[----:B------:R-:W2:Y:S01]  /*2d240*/  LDL.64 R8, [R1+0x80] ;  /* 0x0000800001087983 */ /* 0x000ea20000100a00 */
[----:B------:R-:W-:-:S04]  /*2d250*/  LOP3.LUT R3, R48, 0x10, R49, 0x78, !PT ;  /* 0x0000001030037812 */ /* 0x000fc800078e7831 */
[----:B------:R-:W-:-:S04]  /*2d260*/  LOP3.LUT R3, R3, 0x800, R50, 0xf8, !PT ;  /* 0x0000080003037812 */ /* 0x000fc800078ef832 */
[----:B------:R-:W-:-:S05]  /*2d270*/  LOP3.LUT R3, R3, 0x20, RZ, 0x3c, !PT ;  /* 0x0000002003037812 */ /* 0x000fca00078e3cff */
[----:B------:R-:W0:Y:S01]  /*2d280*/  LDSM.16.MT88.4 R48, [R3+UR5] ;  /* 0x000000050330783b */ /* 0x000e220008004200 */
[----:B------:R-:W-:Y:S02]  /*2d290*/  IMAD.MOV.U32 R39, RZ, RZ, R10 ;  /* 0x000000ffff277224 */ /* 0x000fe400078e000a */
[----:B------:R-:W-:Y:S01]  /*2d2a0*/  IMAD.MOV.U32 R27, RZ, RZ, R11 ;  /* 0x000000ffff1b7224 */ /* 0x000fe200078e000b */
[----:B--2---:R1:W-:Y:S02]  /*2d2b0*/  STL.64 [R1+0x3338], R8 ;  /* 0x0033380801007387 */ /* 0x0043e40000100a00 */
[----:B-1----:R-:W-:Y:S02]  /*2d2c0*/  IMAD.MOV.U32 R8, RZ, RZ, R19 ;  /* 0x000000ffff087224 */ /* 0x002fe400078e0013 */
[----:B------:R-:W-:-:S05]  /*2d2d0*/  IMAD.MOV.U32 R9, RZ, RZ, R18 ;  /* 0x000000ffff097224 */ /* 0x000fca00078e0012 */
[----:B------:R1:W-:Y:S04]  /*2d2e0*/  STL.64 [R1+0x3348], R8 ;  /* 0x0033480801007387 */ /* 0x0003e80000100a00 */
[----:B-1----:R-:W3:Y:S04]  /*2d2f0*/  LDL.LU.64 R8, [R1+0xa20] ;  /* 0x000a200001087983 */ /* 0x002ee80000300a00 */
[----:B------:R-:W3:Y:S04]  /*2d300*/  LDL.LU.64 R10, [R1+0xa28] ;  /* 0x000a2800010a7983 */ /* 0x000ee80000300a00 */
[----:B------:R-:W-:Y:S04]  /*2d310*/  STL [R1+0x2f9c], R38 ;  /* 0x002f9c2601007387 */ /* 0x000fe80000100800 */
[----:B------:R-:W-:Y:S04]  /*2d320*/  STL [R1+0x2f98], R60 ;  /* 0x002f983c01007387 */ /* 0x000fe80000100800 */
[----:B0-----:R-:W-:Y:S04]  /*2d330*/  STL.64 [R1+0x3280], R50 ;  /* 0x0032803201007387 */ /* 0x001fe80000100a00 */
[----:B------:R0:W-:Y:S04]  /*2d340*/  STL.64 [R1+0x3278], R48 ;  /* 0x0032783001007387 */ /* 0x0001e80000100a00 */
[----:B0-----:R-:W2:Y:S01]  /*2d350*/  LDL.64 R48, [R1+0x90] ;  /* 0x0000900001307983 */ /* 0x001ea20000100a00 */
[----:B------:R-:W-:Y:S01]  /*2d360*/  HMMA.16816.F32 R40, R12, R20, R40 ;  /* 0x000000140c28723c */ /* 0x000fe20000001828 */
[----:B------:R-:W-:-:S15]  /*2d370*/  IMAD.MOV.U32 R56, RZ, RZ, R23 ;  /* 0x000000ffff387224 */ /* 0x000fde00078e0017 */
[----:B------:R-:W-:-:S03]  /*2d380*/  NOP ;  /* 0x0000000000007918 */ /* 0x000fc60000000000 */
[----:B------:R-:W-:Y:S02]  /*2d390*/  IMAD.MOV.U32 R26, RZ, RZ, R40 ;  /* 0x000000ffff1a7224 */ /* 0x000fe400078e0028 */
[----:B------:R-:W-:Y:S02]  /*2d3a0*/  IMAD.MOV.U32 R31, RZ, RZ, R41 ;  /* 0x000000ffff1f7224 */ /* 0x000fe400078e0029 */
[----:B------:R-:W-:Y:S02]  /*2d3b0*/  IMAD.MOV.U32 R34, RZ, RZ, R42 ;  /* 0x000000ffff227224 */ /* 0x000fe400078e002a */
[----:B------:R-:W-:Y:S01]  /*2d3c0*/  IMAD.MOV.U32 R35, RZ, RZ, R43 ;  /* 0x000000ffff237224 */ /* 0x000fe200078e002b */
[----:B---3--:R-:W-:Y:S01]  /*2d3d0*/  HMMA.16816.F32 R8, R12, R52, R8 ;  /* 0x000000340c08723c */ /* 0x008fe20000001808 */
[----:B--2---:R0:W-:Y:S04]  /*2d3e0*/  STL.64 [R1+0x3340], R48 ;  /* 0x0033403001007387 */ /* 0x0041e80000100a00 */
[----:B------:R-:W2:Y:S04]  /*2d3f0*/  LDL.LU.64 R40, [R1+0x9a0] ;  /* 0x0009a00001287983 */ /* 0x000ea80000300a00 */
[----:B------:R-:W2:Y:S04]  /*2d400*/  LDL.LU.64 R42, [R1+0x9a8] ;  /* 0x0009a800012a7983 */ /* 0x000ea80000300a00 */
[----:B------:R-:W-:Y:S04]  /*2d410*/  STL.64 [R1+0x3328], R26 ;  /* 0x0033281a01007387 */ /* 0x000fe80000100a00 */
[----:B------:R2:W-:Y:S02]  /*2d420*/  STL.64 [R1+0x3320], R24 ;  /* 0x0033201801007387 */ /* 0x0005e40000100a00 */
[----:B------:R-:W-:-:S02]  /*2d430*/  IMAD.MOV.U32 R23, RZ, RZ, R8 ;  /* 0x000000ffff177224 */ /* 0x000fc400078e0008 */
[----:B------:R-:W-:Y:S02]  /*2d440*/  IMAD.MOV.U32 R18, RZ, RZ, R9 ;  /* 0x000000ffff127224 */ /* 0x000fe400078e0009 */
[----:B------:R-:W-:Y:S02]  /*2d450*/  IMAD.MOV.U32 R19, RZ, RZ, R10 ;  /* 0x000000ffff137224 */ /* 0x000fe400078e000a */
[----:B------:R-:W-:Y:S01]  /*2d460*/  IMAD.MOV.U32 R30, RZ, RZ, R11 ;  /* 0x000000ffff1e7224 */ /* 0x000fe200078e000b */
[----:B------:R-:W3:Y:S04]  /*2d470*/  LDL.LU.64 R8, [R1+0x930] ;  /* 0x0009300001087983 */ /* 0x000ee80000300a00 */
[----:B------:R-:W3:Y:S04]  /*2d480*/  LDL.LU.64 R10, [R1+0x938] ;  /* 0x00093800010a7983 */ /* 0x000ee80000300a00 */
[----:B0-----:R-:W3:Y:S01]  /*2d490*/  LDL.LU.64 R48, [R1+0x910] ;  /* 0x0009100001307983 */ /* 0x001ee20000300a00 */
[----:B------:R-:W-:-:S02]  /*2d4a0*/  IMAD.MOV.U32 R7, RZ, RZ, R52 ;  /* 0x000000ffff077224 */ /* 0x000fc400078e0034 */
[----:B------:R-:W-:Y:S01]  /*2d4b0*/  IMAD.MOV.U32 R6, RZ, RZ, R53 ;  /* 0x000000ffff067224 */ /* 0x000fe200078e0035 */
[----:B------:R-:W3:Y:S04]  /*2d4c0*/  LDL.LU.64 R50, [R1+0x918] ;  /* 0x0009180001327983 */ /* 0x000ee80000300a00 */
[----:B------:R-:W3:Y:S04]  /*2d4d0*/  LDL.LU.64 R52, [R1+0x900] ;  /* 0x0009000001347983 */ /* 0x000ee80000300a00 */
[----:B------:R-:W3:Y:S01]  /*2d4e0*/  LDL.LU.64 R54, [R1+0x908] ;  /* 0x0009080001367983 */ /* 0x000ee20000300a00 */
[----:B----4-:R-:W-:-:S02]  /*2d4f0*/  IMAD.MOV.U32 R38, RZ, RZ, R44 ;  /* 0x000000ffff267224 */ /* 0x010fc400078e002c */
[----:B------:R-:W-:Y:S01]  /*2d500*/  IMAD.MOV.U32 R22, RZ, RZ, R45 ;  /* 0x000000ffff167224 */ /* 0x000fe200078e002d */
[C---:B--2---:R-:W-:Y:S08]  /*2d510*/  HMMA.16816.F32 R24, R12.reuse, R44, R40 ;  /* 0x0000002c0c18723c */ /* 0x044ff00000001828 */
[C---:B---3--:R-:W-:Y:S11]  /*2d520*/  HMMA.16816.F32 R8, R12.reuse, R56, R8 ;  /* 0x000000380c08723c */ /* 0x048ff60000001808 */
[----:B------:R0:W-:Y:S04]  /*2d530*/  STL.64 [R1+0x780], R24 ;  /* 0x0007801801007387 */ /* 0x0001e80000100a00 */
[----:B------:R1:W-:Y:S04]  /*2d540*/  STL.64 [R1+0x788], R26 ;  /* 0x0007881a01007387 */ /* 0x0003e80000100a00 */
[----:B0-----:R-:W2:Y:S04]  /*2d550*/  LDL.LU.64 R24, [R1+0x8f0] ;  /* 0x0008f00001187983 */ /* 0x001ea80000300a00 */
[----:B-1----:R-:W2:Y:S04]  /*2d560*/  LDL.LU.64 R26, [R1+0x8f8] ;  /* 0x0008f800011a7983 */ /* 0x002ea80000300a00 */
[----:B------:R-:W3:Y:S04]  /*2d570*/  LDL.LU.64 R40, [R1+0x8e0] ;  /* 0x0008e00001287983 */ /* 0x000ee80000300a00 */
[----:B------:R-:W3:Y:S04]  /*2d580*/  LDL.LU.64 R42, [R1+0x8e8] ;  /* 0x0008e800012a7983 */ /* 0x000ee80000300a00 */
[----:B------:R-:W4:Y:S04]  /*2d590*/  LDL.LU.64 R44, [R1+0x8d0] ;  /* 0x0008d000012c7983 */ /* 0x000f280000300a00 */
[----:B------:R-:W4:Y:S04]  /*2d5a0*/  LDL.LU.64 R46, [R1+0x8d8] ;  /* 0x0008d800012e7983 */ /* 0x000f280000300a00 */
[----:B------:R0:W-:Y:S04]  /*2d5b0*/  STL.64 [R1+0x770], R8 ;  /* 0x0007700801007387 */ /* 0x0001e80000100a00 */
[----:B------:R-:W-:Y:S04]  /*2d5c0*/  STL.64 [R1+0x778], R10 ;  /* 0x0007780a01007387 */ /* 0x000fe80000100a00 */
[----:B0-----:R-:W2:Y:S04]  /*2d5d0*/  LDL.LU.64 R8, [R1+0x3348] ;  /* 0x0033480001087983 */ /* 0x001ea80000300a00 */
[----:B------:R-:W-:Y:S04]  /*2d5e0*/  STL [R1+0x32c8], R58 ;  /* 0x0032c83a01007387 */ /* 0x000fe80000100800 */
[----:B------:R0:W-:Y:S04]  /*2d5f0*/  STL.64 [R1+0x32c0], R56 ;  /* 0x0032c03801007387 */ /* 0x0001e80000100a00 */
[----:B0-----:R-:W3:Y:S04]  /*2d600*/  LDL.LU.64 R56, [R1+0x4c0] ;  /* 0x0004c00001387983 */ /* 0x001ee80000300a00 */
[----:B------:R-:W3:Y:S01]  /*2d610*/  LDL.LU.64 R58, [R1+0x4c8] ;  /* 0x0004c800013a7983 */ /* 0x000ee20000300a00 */
[----:B--2---:R-:W-:Y:S03]  /*2d620*/  HMMA.16816.F32 R8, R12, R8, R48 ;  /* 0x000000080c08723c */ /* 0x004fe60000001830 */
[----:B------:R-:W2:-:S15]  /*2d630*/  LDL.LU.64 R48, [R1+0x3340] ;  /* 0x0033400001307983 */ /* 0x000e9e0000300a00 */
[----:B------:R-:W-:Y:S01]  /*2d640*/  NOP ;  /* 0x0000000000007918 */ /* 0x000fe20000000000 */
[----:B------:R0:W-:Y:S04]  /*2d650*/  STL.64 [R1+0x760], R8 ;  /* 0x0007600801007387 */ /* 0x0001e80000100a00 */
[----:B------:R-:W-:Y:S04]  /*2d660*/  STL.64 [R1+0x768], R10 ;  /* 0x0007680a01007387 */ /* 0x000fe80000100a00 */
[----:B0-----:R-:W3:Y:S01]  /*2d670*/  LDL.LU.64 R8, [R1+0x3338] ;  /* 0x0033380001087983 */ /* 0x001ee20000300a00 */
[----:B--2---:R-:W-:-:S15]  /*2d680*/  HMMA.16816.F32 R52, R12, R48, R52 ;  /* 0x000000300c34723c */ /* 0x004fde0000001834 */
[----:B------:R-:W-:-:S04]  /*2d690*/  NOP ;  /* 0x0000000000007918 */ /* 0x000fc80000000000 */
[----:B------:R0:W-:Y:S04]  /*2d6a0*/  STL.64 [R1+0x750], R52 ;  /* 0x0007503401007387 */ /* 0x0001e80000100a00 */
[----:B------:R1:W-:Y:S01]  /*2d6b0*/  STL.64 [R1+0x758], R54 ;  /* 0x0007583601007387 */ /* 0x0003e20000100a00 */
[----:B---3--:R-:W-:Y:S03]  /*2d6c0*/  HMMA.16816.F32 R24, R12, R8, R24 ;  /* 0x000000080c18723c */ /* 0x008fe60000001818 */
[----:B0-----:R-:W2:Y:S01]  /*2d6d0*/  LDL.LU.64 R52, [R1+0x3330] ;  /* 0x0033300001347983 */ /* 0x001ea20000300a00 */
[----:B-1----:R-:W-:Y:S02]  /*2d6e0*/  IMAD.MOV.U32 R55, RZ, RZ, R48 ;  /* 0x000000ffff377224 */ /* 0x002fe400078e0030 */
[----:B------:R-:W-:-:S02]  /*2d6f0*/  IMAD.MOV.U32 R54, RZ, RZ, R49 ;  /* 0x000000ffff367224 */ /* 0x000fc400078e0031 */
[----:B------:R-:W3:Y:S04]  /*2d700*/  LDL.LU.64 R48, [R1+0xd80] ;  /* 0x000d800001307983 */ /* 0x000ee80000300a00 */
[----:B------:R-:W3:Y:S01]  /*2d710*/  LDL.LU.64 R50, [R1+0xd88] ;  /* 0x000d880001327983 */ /* 0x000ee20000300a00 */
[----:B------:R-:W-:Y:S01]  /*2d720*/  MOV R2, R8 ;  /* 0x0000000800027202 */ /* 0x000fe20000000f00 */
[----:B------:R-:W-:-:S05]  /*2d730*/  IMAD.MOV.U32 R0, RZ, RZ, R9 ;  /* 0x000000ffff007224 */ /* 0x000fca00078e0009 */
[----:B------:R-:W-:Y:S04]  /*2d740*/  STL.64 [R1+0x740], R24 ;  /* 0x0007401801007387 */ /* 0x000fe80000100a00 */
[----:B------:R0:W-:Y:S04]  /*2d750*/  STL.64 [R1+0x748], R26 ;  /* 0x0007481a01007387 */ /* 0x0001e80000100a00 */
[----:B0-----:R-:W3:Y:S04]  /*2d760*/  LDL.LU.64 R26, [R1+0x3328] ;  /* 0x00332800011a7983 */ /* 0x001ee80000300a00 */
[----:B------:R-:W3:Y:S04]  /*2d770*/  LDL.LU.64 R24, [R1+0x3320] ;  /* 0x0033200001187983 */ /* 0x000ee80000300a00 */
[----:B------:R-:W3:Y:S04]  /*2d780*/  LDL.LU.64 R10, [R1+0x3318] ;  /* 0x00331800010a7983 */ /* 0x000ee80000300a00 */
[----:B------:R-:W3:Y:S01]  /*2d790*/  LDL.LU.64 R8, [R1+0x3310] ;  /* 0x0033100001087983 */ /* 0x000ee20000300a00 */
[C---:B----4-:R-:W-:Y:S08]  /*2d7a0*/  HMMA.16816.F32 R44, R12.reuse, R4, R44 ;  /* 0x000000040c2c723c */ /* 0x050ff0000000182c */
[----:B--2---:R-:W-:-:S15]  /*2d7b0*/  HMMA.16816.F32 R40, R12, R52, R40 ;  /* 0x000000340c28723c */ /* 0x004fde0000001828 */
[----:B------:R-:W-:-:S04]  /*2d7c0*/  NOP ;  /* 0x0000000000007918 */ /* 0x000fc80000000000 */
[----:B------:R-:W-:Y:S04]  /*2d7d0*/  STL.64 [R1+0x730], R40 ;  /* 0x0007302801007387 */ /* 0x000fe80000100a00 */
[----:B------:R0:W-:Y:S04]  /*2d7e0*/  STL.64 [R1+0x738], R42 ;  /* 0x0007382a01007387 */ /* 0x0001e80000100a00 */
[----:B0-----:R-:W2:Y:S04]  /*2d7f0*/  LDL.LU.64 R42, [R1+0x3308] ;  /* 0x00330800012a7983 */ /* 0x001ea80000300a00 */
[----:B------:R-:W4:Y:S01]  /*2d800*/  LDL.LU.64 R40, [R1+0x3300] ;  /* 0x0033000001287983 */ /* 0x000f220000300a00 */
[----:B---3--:R-:W-:Y:S03]  /*2d810*/  HMMA.16816.F32 R12, R12, R8, R56 ;  /* 0x000000080c0c723c */ /* 0x008fe60000001838 */
[----:B------:R-:W-:Y:S04]  /*2d820*/  STL.64 [R1+0x3288], R52 ;  /* 0x0032883401007387 */ /* 0x000fe80000100a00 */
[----:B------:R-:W-:Y:S04]  /*2d830*/  STL.64 [R1+0x720], R44 ;  /* 0x0007202c01007387 */ /* 0x000fe80000100a00 */
[----:B------:R0:W-:Y:S04]  /*2d840*/  STL.64 [R1+0x728], R46 ;  /* 0x0007282e01007387 */ /* 0x0001e80000100a00 */
[----:B0-----:R-:W4:Y:S04]  /*2d850*/  LDL.LU.64 R46, [R1+0x32f8] ;  /* 0x0032f800012e7983 */ /* 0x001f280000300a00 */
[----:B------:R-:W4:Y:S04]  /*2d860*/  LDL.LU.64 R44, [R1+0x32f0] ;  /* 0x0032f000012c7983 */ /* 0x000f280000300a00 */
[----:B------:R-:W3:Y:S04]  /*2d870*/  LDL.LU.64 R56, [R1+0xd00] ;  /* 0x000d000001387983 */ /* 0x000ee80000300a00 */
[----:B------:R-:W3:Y:S01]  /*2d880*/  LDL.LU.64 R58, [R1+0xd08] ;  /* 0x000d0800013a7983 */ /* 0x000ee20000300a00 */
[----:B------:R-:W-:-:S02]  /*2d890*/  IMAD.MOV.U32 R52, RZ, RZ, R55 ;  /* 0x000000ffff347224 */ /* 0x000fc400078e0037 */
[----:B------:R-:W-:Y:S01]  /*2d8a0*/  IMAD.MOV.U32 R53, RZ, RZ, R54 ;  /* 0x000000ffff357224 */ /* 0x000fe200078e0036 */
[----:B------:R-:W-:Y:S04]  /*2d8b0*/  STL.64 [R1+0x410], R12 ;  /* 0x0004100c01007387 */ /* 0x000fe80000100a00 */
[----:B------:R-:W-:Y:S04]  /*2d8c0*/  STL.64 [R1+0x418], R14 ;  /* 0x0004180e01007387 */ /* 0x000fe80000100a00 */
[----:B------:R-:W-:Y:S04]  /*2d8d0*/  STL.64 [R1+0x3298], R10 ;  /* 0x0032980a01007387 */ /* 0x000fe80000100a00 */
[----:B------:R-:W-:Y:S04]  /*2d8e0*/  STL.64 [R1+0x3290], R8 ;  /* 0x0032900801007387 */ /* 0x000fe80000100a00 */
[----:B------:R0:W-:Y:S04]  /*2d8f0*/  STL.64 [R1+0x32a0], R52 ;  /* 0x0032a03401007387 */ /* 0x0001e80000100a00 */
[----:B0-----:R-:W2:Y:S01]  /*2d900*/  LDL.64 R52, [R1+0xa0] ;  /* 0x0000a00001347983 */ /* 0x001ea20000100a00 */
[C---:B----4-:R-:W-:Y:S03]  /*2d910*/  HMMA.16816.F32 R8, R44.reuse, R40, R48 ;  /* 0x000000282c08723c */ /* 0x050fe60000001830 */
[----:B--2---:R0:W-:Y:S04]  /*2d920*/  STL.64 [R1+0x32b8], R52 ;  /* 0x0032b83401007387 */ /* 0x0041e80000100a00 */
[----:B0-----:R-:W2:Y:S04]  /*2d930*/  LDL.LU.64 R52, [R1+0xc80] ;  /* 0x000c800001347983 */ /* 0x001ea80000300a00 */
[----:B------:R-:W2:Y:S08]  /*2d940*/  LDL.LU.64 R54, [R1+0xc88] ;  /* 0x000c880001367983 */ /* 0x000eb00000300a00 */
[----:B------:R0:W-:Y:S04]  /*2d950*/  STL.64 [R1+0x220], R8 ;  /* 0x0002200801007387 */ /* 0x0001e80000100a00 */
[----:B------:R1:W-:Y:S04]  /*2d960*/  STL.64 [R1+0x228], R10 ;  /* 0x0002280a01007387 */ /* 0x0003e80000100a00 */
[----:B------:R-:W4:Y:S04]  /*2d970*/  LDL.LU.64 R48, [R1+0xc10] ;  /* 0x000c100001307983 */ /* 0x000f280000300a00 */
[----:B------:R-:W4:Y:S04]  /*2d980*/  LDL.LU.64 R50, [R1+0xc18] ;  /* 0x000c180001327983 */ /* 0x000f280000300a00 */
[----:B------:R-:W4:Y:S04]  /*2d990*/  LDL.LU.64 R12, [R1+0xb90] ;  /* 0x000b9000010c7983 */ /* 0x000f280000300a00 */
[----:B------:R-:W4:Y:S04]  /*2d9a0*/  LDL.LU.64 R14, [R1+0xb98] ;  /* 0x000b9800010e7983 */ /* 0x000f280000300a00 */
[----:B0-----:R-:W4:Y:S04]  /*2d9b0*/  LDL.LU.64 R8, [R1+0xad0] ;  /* 0x000ad00001087983 */ /* 0x001f280000300a00 */
[----:B-1----:R-:W4:Y:S04]  /*2d9c0*/  LDL.LU.64 R10, [R1+0xad8] ;  /* 0x000ad800010a7983 */ /* 0x002f280000300a00 */
[----:B------:R-:W-:Y:S04]  /*2d9d0*/  STL.64 [R1+0x32b0], R42 ;  /* 0x0032b02a01007387 */ /* 0x000fe80000100a00 */
[----:B------:R3:W-:Y:S02]  /*2d9e0*/  STL.64 [R1+0x32a8], R40 ;  /* 0x0032a82801007387 */ /* 0x0007e40000100a00 */
[----:B---3--:R-:W-:Y:S02]  /*2d9f0*/  HMMA.16816.F32 R40, R44, R36, R56 ;  /* 0x000000242c28723c */ /* 0x008fe40000001838 */
[----:B------:R-:W-:Y:S04]  /*2da00*/  STL [R1+0x3270], R39 ;  /* 0x0032702701007387 */ /* 0x000fe80000100800 */
[----:B------:R0:W-:Y:S02]  /*2da10*/  STL.64 [R1+0x3268], R36 ;  /* 0x0032682401007387 */ /* 0x0001e40000100a00 */
[----:B0-----:R-:W-:-:S02]  /*2da20*/  IMAD.MOV.U32 R36, RZ, RZ, R38 ;  /* 0x000000ffff247224 */ /* 0x001fc400078e0026 */
[----:B------:R-:W-:-:S09]  /*2da30*/  IMAD.MOV.U32 R37, RZ, RZ, R22 ;  /* 0x000000ffff257224 */ /* 0x000fd200078e0016 */
[----:B------:R-:W-:Y:S04]  /*2da40*/  STL.64 [R1+0x210], R40 ;  /* 0x0002102801007387 */ /* 0x000fe80000100a00 */
[----:B------:R-:W-:Y:S04]  /*2da50*/  STL.64 [R1+0x218], R42 ;  /* 0x0002182a01007387 */ /* 0x000fe80000100a00 */
[----:B------:R0:W-:Y:S02]  /*2da60*/  STL.64 [R1+0x32d0], R36 ;  /* 0x0032d02401007387 */ /* 0x0001e40000100a00 */
[----:B0-----:R-:W-:-:S02]  /*2da70*/  IMAD.MOV.U32 R36, RZ, RZ, R7 ;  /* 0x000000ffff247224 */ /* 0x001fc400078e0007 */
[----:B------:R-:W-:-:S05]  /*2da80*/  IMAD.MOV.U32 R37, RZ, RZ, R6 ;  /* 0x000000ffff257224 */ /* 0x000fca00078e0006 */
[----:B------:R2:W-:Y:S04]  /*2da90*/  STL.64 [R1+0x32e8], R36 ;  /* 0x0032e82401007387 */ /* 0x0005e80000100a00 */
[----:B------:R-:W-:Y:S04]  /*2daa0*/  STL.64 [R1+0x32e0], R34 ;  /* 0x0032e02201007387 */ /* 0x000fe80000100a00 */
[----:B------:R4:W-:Y:S01]  /*2dab0*/  STL.64 [R1+0x32d8], R32 ;  /* 0x0032d82001007387 */ /* 0x0009e20000100a00 */
[C---:B--2---:R-:W-:Y:S08]  /*2dac0*/  HMMA.16816.F32 R36, R44.reuse, R32, R52 ;  /* 0x000000202c24723c */ /* 0x044ff00000001834 */
[C---:B----4-:R-:W-:Y:S08]  /*2dad0*/  HMMA.16816.F32 R32, R44.reuse, R28, R48 ;  /* 0x0000001c2c20723c */ /* 0x050ff00000001830 */
[C---:B------:R-:W-:Y:S08]  /*2dae0*/  HMMA.16816.F32 R12, R44.reuse, R24, R12 ;  /* 0x000000182c0c723c */ /* 0x040ff0000000180c */
[----:B------:R-:W-:Y:S01]  /*2daf0*/  HMMA.16816.F32 R8, R44, R16, R8 ;  /* 0x000000102c08723c */ /* 0x000fe20000001808 */
[----:B------:R0:W-:Y:S04]  /*2db00*/  STL.64 [R1+0x200], R36 ;  /* 0x0002002401007387 */ /* 0x0001e80000100a00 */
[----:B------:R1:W-:Y:S04]  /*2db10*/  STL.64 [R1+0x208], R38 ;  /* 0x0002082601007387 */ /* 0x0003e80000100a00 */
[----:B------:R2:W-:Y:S04]  /*2db20*/  STL.64 [R1+0x1f0], R32 ;  /* 0x0001f02001007387 */ /* 0x0005e80000100a00 */
[----:B------:R3:W-:Y:S04]  /*2db30*/  STL.64 [R1+0x1f8], R34 ;  /* 0x0001f82201007387 */ /* 0x0007e80000100a00 */
[----:B------:R-:W-:Y:S04]  /*2db40*/  STL.64 [R1+0x1e0], R12 ;  /* 0x0001e00c01007387 */ /* 0x000fe80000100a00 */
[----:B------:R-:W-:Y:S04]  /*2db50*/  STL.64 [R1+0x1e8], R14 ;  /* 0x0001e80e01007387 */ /* 0x000fe80000100a00 */
[----:B------:R-:W4:Y:S04]  /*2db60*/  LDSM.16.MT88.4 R12, [R3+UR5+0x80] ;  /* 0x00008005030c783b */ /* 0x000f280008004200 */
[----:B------:R2:W-:Y:S04]  /*2db70*/  STL.64 [R1+0x1d0], R8 ;  /* 0x0001d00801007387 */ /* 0x0005e80000100a00 */
[----:B0-----:R-:W4:Y:S04]  /*2db80*/  LDL.LU.64 R36, [R1+0xa60] ;  /* 0x000a600001247983 */ /* 0x001f280000300a00 */
[----:B-1----:R-:W4:Y:S04]  /*2db90*/  LDL.LU.64 R38, [R1+0xa68] ;  /* 0x000a680001267983 */ /* 0x002f280000300a00 */
[----:B--2---:R-:W2:Y:S04]  /*2dba0*/  LDL.LU.64 R32, [R1+0x9e0] ;  /* 0x0009e00001207983 */ /* 0x004ea80000300a00 */
[----:B---3--:R-:W2:Y:S04]  /*2dbb0*/  LDL.LU.64 R34, [R1+0x9e8] ;  /* 0x0009e80001227983 */ /* 0x008ea80000300a00 */
[----:B------:R-:W3:Y:S04]  /*2dbc0*/  LDL.LU.64 R56, [R1+0x6c0] ;  /* 0x0006c00001387983 */ /* 0x000ee80000300a00 */
[----:B------:R-:W3:Y:S04]  /*2dbd0*/  LDL.LU.64 R58, [R1+0x6c8] ;  /* 0x0006c800013a7983 */ /* 0x000ee80000300a00 */
[----:B------:R-:W2:Y:S04]  /*2dbe0*/  LDL.LU.64 R52, [R1+0x530] ;  /* 0x0005300001347983 */ /* 0x000ea80000300a00 */
[----:B------:R-:W2:Y:S04]  /*2dbf0*/  LDL.LU.64 R54, [R1+0x538] ;  /* 0x0005380001367983 */ /* 0x000ea80000300a00 */
[----:B------:R-:W2:Y:S04]  /*2dc00*/  LDL.LU.64 R40, [R1+0x520] ;  /* 0x0005200001287983 */ /* 0x000ea80000300a00 */
[----:B------:R-:W2:Y:S01]  /*2dc10*/  LDL.LU.64 R42, [R1+0x528] ;  /* 0x00052800012a7983 */ /* 0x000ea20000300a00 */
[----:B------:R-:W-:-:S02]  /*2dc20*/  IMAD.MOV.U32 R6, RZ, RZ, R10 ;  /* 0x000000ffff067224 */ /* 0x000fc400078e000a */
[----:B------:R-:W-:Y:S01]  /*2dc30*/  IMAD.MOV.U32 R7, RZ, RZ, R11 ;  /* 0x000000ffff077224 */ /* 0x000fe200078e000b */
[----:B------:R-:W2:Y:S04]  /*2dc40*/  LDL.LU.64 R8, [R1+0x510] ;  /* 0x0005100001087983 */ /* 0x000ea80000300a00 */
[----:B------:R-:W2:Y:S04]  /*2dc50*/  LDL.LU.64 R10, [R1+0x518] ;  /* 0x00051800010a7983 */ /* 0x000ea80000300a00 */
[----:B------:R-:W2:Y:S04]  /*2dc60*/  LDL.LU.64 R48, [R1+0x500] ;  /* 0x0005000001307983 */ /* 0x000ea80000300a00 */
[----:B------:R-:W2:Y:S04]  /*2dc70*/  LDL.LU.64 R50, [R1+0x508] ;  /* 0x0005080001327983 */ /* 0x000ea80000300a00 */
[----:B----4-:R-:W-:Y:S04]  /*2dc80*/  STL.64 [R1+0x31e8], R14 ;  /* 0x0031e80e01007387 */ /* 0x010fe80000100a00 */
[----:B------:R-:W-:Y:S01]  /*2dc90*/  STL.64 [R1+0x31e0], R12 ;  /* 0x0031e00c01007387 */ /* 0x000fe20000100a00 */
[----:B------:R-:W-:-:S15]  /*2dca0*/  HMMA.16816.F32 R36, R44, R20, R36 ;  /* 0x000000142c24723c */ /* 0x000fde0000001824 */
[----:B------:R-:W-:-:S04]  /*2dcb0*/  NOP ;  /* 0x0000000000007918 */ /* 0x000fc80000000000 */
[----:B------:R0:W-:Y:S04]  /*2dcc0*/  STL.64 [R1+0x600], R36 ;  /* 0x0006002401007387 */ /* 0x0001e80000100a00 */
[----:B------:R2:W-:Y:S04]  /*2dcd0*/  STL.64 [R1+0x608], R38 ;  /* 0x0006082601007387 */ /* 0x0005e80000100a00 */
[----:B0-----:R-:W2:Y:S02]  /*2dce0*/  LDL.LU.64 R36, [R1+0x32e8] ;  /* 0x0032e80001247983 */ /* 0x001ea40000300a00 */
[----:B--2---:R-:W-:Y:S02]  /*2dcf0*/  HMMA.16816.F32 R36, R44, R36, R32 ;  /* 0x000000242c24723c */ /* 0x004fe40000001820 */
[----:B------:R-:W2:Y:S04]  /*2dd00*/  LDL.LU.64 R34, [R1+0x32e0] ;  /* 0x0032e00001227983 */ /* 0x000ea80000300a00 */
[----:B------:R-:W4:-:S13]  /*2dd10*/  LDL.LU.64 R32, [R1+0x32d8] ;  /* 0x0032d80001207983 */ /* 0x000f1a0000300a00 */
[----:B------:R0:W-:Y:S04]  /*2dd20*/  STL.64 [R1+0x5f0], R36 ;  /* 0x0005f02401007387 */ /* 0x0001e80000100a00 */
[----:B------:R3:W-:Y:S04]  /*2dd30*/  STL.64 [R1+0x5f8], R38 ;  /* 0x0005f82601007387 */ /* 0x0007e80000100a00 */
[----:B0-----:R-:W3:Y:S02]  /*2dd40*/  LDL.LU.64 R36, [R1+0x32d0] ;  /* 0x0032d00001247983 */ /* 0x001ee40000300a00 */
[----:B---3--:R-:W-:Y:S02]  /*2dd50*/  HMMA.16816.F32 R36, R44, R36, R56 ;  /* 0x000000242c24723c */ /* 0x008fe40000001838 */
[----:B------:R-:W3:Y:S04]  /*2dd60*/  LDL.LU R58, [R1+0x32c8] ;  /* 0x0032c800013a7983 */ /* 0x000ee80000300800 */
[----:B------:R-:W2:-:S13]  /*2dd70*/  LDL.LU.64 R56, [R1+0x32c0] ;  /* 0x0032c00001387983 */ /* 0x000e9a0000300a00 */
[----:B------:R0:W-:Y:S04]  /*2dd80*/  STL.64 [R1+0x5e0], R36 ;  /* 0x0005e02401007387 */ /* 0x0001e80000100a00 */
[----:B------:R1:W-:Y:S04]  /*2dd90*/  STL.64 [R1+0x5e8], R38 ;  /* 0x0005e82601007387 */ /* 0x0003e80000100a00 */
[----:B0-----:R-:W3:Y:S04]  /*2dda0*/  LDL.LU.64 R36, [R1+0x160] ;  /* 0x0001600001247983 */ /* 0x001ee80000300a00 */
[----:B-1----:R-:W3:Y:S01]  /*2ddb0*/  LDL.LU.64 R38, [R1+0x168] ;  /* 0x0001680001267983 */ /* 0x002ee20000300a00 */
[----:B--2---:R-:W-:-:S15]  /*2ddc0*/  HMMA.16816.F32 R52, R44, R56, R52 ;  /* 0x000000382c34723c */ /* 0x004fde0000001834 */
[----:B------:R-:W-:-:S04]  /*2ddd0*/  NOP ;  /* 0x0000000000007918 */ /* 0x000fc80000000000 */
[----:B------:R0:W-:Y:S04]  /*2dde0*/  STL.64 [R1+0x5d0], R52 ;  /* 0x0005d03401007387 */ /* 0x0001e80000100a00 */
[----:B------:R-:W-:Y:S04]  /*2ddf0*/  STL.64 [R1+0x5d8], R54 ;  /* 0x0005d83601007387 */ /* 0x000fe80000100a00 */
[----:B0-----:R-:W2:Y:S04]  /*2de00*/  LDL.LU.64 R52, [R1+0x32b8] ;  /* 0x0032b80001347983 */ /* 0x001ea80000300a00 */
[----:B---3--:R-:W-:Y:S04]  /*2de10*/  STL [R1+0x3238], R58 ;  /* 0x0032383a01007387 */ /* 0x008fe80000100800 */
[----:B------:R0:W-:Y:S01]  /*2de20*/  STL.64 [R1+0x3230], R56 ;  /* 0x0032303801007387 */ /* 0x0001e20000100a00 */
[----:B------:R-:W-:-:S02]  /*2de30*/  IMAD.MOV.U32 R12, RZ, RZ, R2 ;  /* 0x000000ffff0c7224 */ /* 0x000fc400078e0002 */
[----:B------:R-:W-:Y:S01]  /*2de40*/  IMAD.MOV.U32 R13, RZ, RZ, R0 ;  /* 0x000000ffff0d7224 */ /* 0x000fe200078e0000 */
[----:B0-----:R-:W3:Y:S04]  /*2de50*/  LDL.LU.64 R56, [R1+0x4e0] ;  /* 0x0004e00001387983 */ /* 0x001ee80000300a00 */
[----:B------:R-:W3:Y:S01]  /*2de60*/  LDL.LU.64 R58, [R1+0x4e8] ;  /* 0x0004e800013a7983 */ /* 0x000ee20000300a00 */
[----:B--2---:R-:W-:Y:S01]  /*2de70*/  HMMA.16816.F32 R40, R44, R52, R40 ;  /* 0x000000342c28723c */ /* 0x004fe20000001828 */
[----:B------:R-:W-:Y:S02]  /*2de80*/  IMAD.MOV.U32 R2, RZ, RZ, R52 ;  /* 0x000000ffff027224 */ /* 0x000fe400078e0034 */
[----:B------:R-:W-:-:S15]  /*2de90*/  IMAD.MOV.U32 R0, RZ, RZ, R53 ;  /* 0x000000ffff007224 */ /* 0x000fde00078e0035 */
[----:B------:R-:W-:Y:S01]  /*2dea0*/  NOP ;  /* 0x0000000000007918 */ /* 0x000fe20000000000 */
[----:B------:R-:W-:Y:S04]  /*2deb0*/  STL.64 [R1+0x5c0], R40 ;  /* 0x0005c02801007387 */ /* 0x000fe80000100a00 */
[----:B------:R0:W-:Y:S04]  /*2dec0*/  STL.64 [R1+0x5c8], R42 ;  /* 0x0005c82a01007387 */ /* 0x0001e80000100a00 */
[----:B0-----:R-:W2:Y:S04]  /*2ded0*/  LDL.LU.64 R42, [R1+0x32b0] ;  /* 0x0032b000012a7983 */ /* 0x001ea80000300a00 */
[----:B------:R-:W2:Y:S04]  /*2dee0*/  LDL.LU.64 R40, [R1+0x32a8] ;  /* 0x0032a80001287983 */ /* 0x000ea80000300a00 */
[----:B------:R-:W2:Y:S01]  /*2def0*/  LDL.LU.64 R52, [R1+0x32a0] ;  /* 0x0032a00001347983 */ /* 0x000ea20000300a00 */
[C---:B------:R-:W-:Y:S08]  /*2df00*/  HMMA.16816.F32 R48, R44.reuse, R12, R48 ;  /* 0x0000000c2c30723c */ /* 0x040ff00000001830 */
[----:B--2---:R-:W-:Y:S01]  /*2df10*/  HMMA.16816.F32 R52, R44, R52, R8 ;  /* 0x000000342c34723c */ /* 0x004fe20000001808 */
[----:B------:R-:W2:Y:S04]  /*2df20*/  LDL.LU.64 R10, [R1+0x3298] ;  /* 0x00329800010a7983 */ /* 0x000ea80000300a00 */
[----:B------:R-:W2:-:S14]  /*2df30*/  LDL.LU.64 R8, [R1+0x3290] ;  /* 0x0032900001087983 */ /* 0x000e9c0000300a00 */
[----:B------:R0:W-:Y:S04]  /*2df40*/  STL.64 [R1+0x5b0], R52 ;  /* 0x0005b03401007387 */ /* 0x0001e80000100a00 */
[----:B------:R-:W-:Y:S04]  /*2df50*/  STL.64 [R1+0x5b8], R54 ;  /* 0x0005b83601007387 */ /* 0x000fe80000100a00 */
[----:B0-----:R-:W2:Y:S04]  /*2df60*/  LDL.LU.64 R52, [R1+0x3288] ;  /* 0x0032880001347983 */ /* 0x001ea80000300a00 */
[----:B------:R-:W-:Y:S04]  /*2df70*/  STL.64 [R1+0x5a0], R48 ;  /* 0x0005a03001007387 */ /* 0x000fe80000100a00 */
[----:B------:R0:W-:Y:S04]  /*2df80*/  STL.64 [R1+0x5a8], R50 ;  /* 0x0005a83201007387 */ /* 0x0001e80000100a00 */
[----:B0-----:R-:W3:Y:S04]  /*2df90*/  LDL.LU.64 R50, [R1+0x3280] ;  /* 0x0032800001327983 */ /* 0x001ee80000300a00 */
[----:B------:R-:W3:Y:S04]  /*2dfa0*/  LDL.LU.64 R48, [R1+0x3278] ;  /* 0x0032780001307983 */ /* 0x000ee80000300a00 */
[----:B------:R0:W-:Y:S04]  /*2dfb0*/  STL.64 [R1+0x3200], R12 ;  /* 0x0032000c01007387 */ /* 0x0001e80000100a00 */
[----:B0-----:R-:W3:Y:S04]  /*2dfc0*/  LDL.LU.64 R12, [R1+0x4f0] ;  /* 0x0004f000010c7983 */ /* 0x001ee80000300a00 */
[----:B------:R-:W3:Y:S04]  /*2dfd0*/  LDL.LU.64 R14, [R1+0x4f8] ;  /* 0x0004f800010e7983 */ /* 0x000ee80000300a00 */
[----:B--2---:R-:W-:Y:S01]  /*2dfe0*/  STL.64 [R1+0x3208], R52 ;  /* 0x0032083401007387 */ /* 0x004fe20000100a00 */
[----:B---3--:R-:W-:-:S15]  /*2dff0*/  HMMA.16816.F32 R12, R44, R52, R12 ;  /* 0x000000342c0c723c */ /* 0x008fde000000180c */
[----:B------:R-:W-:-:S04]  /*2e000*/  NOP ;  /* 0x0000000000007918 */ /* 0x000fc80000000000 */
[----:B------:R0:W-:Y:S04]  /*2e010*/  STL.64 [R1+0x590], R12 ;  /* 0x0005900c01007387 */ /* 0x0001e80000100a00 */
[----:B------:R-:W-:Y:S04]  /*2e020*/  STL.64 [R1+0x598], R14 ;  /* 0x0005980e01007387 */ /* 0x000fe80000100a00 */
[----:B0-----:R-:W2:Y:S01]  /*2e030*/  LDL.64 R12, [R1+0x90] ;  /* 0x00009000010c7983 */ /* 0x001ea20000100a00 */
[----:B------:R-:W-:Y:S03]  /*2e040*/  HMMA.16816.F32 R52, R44, R4, R56 ;  /* 0x000000042c34723c */ /* 0x000fe60000001838 */
[----:B--2---:R-:W-:-:S15]  /*2e050*/  STL.64 [R1+0x3210], R12 ;  /* 0x0032100c01007387 */ /* 0x004fde0000100a00 */
[----:B------:R-:W-:Y:S01]  /*2e060*/  NOP ;  /* 0x0000000000007918 */ /* 0x000fe20000000000 */
[----:B------:R-:W-:Y:S04]  /*2e070*/  STL.64 [R1+0x580], R52 ;  /* 0x0005803401007387 */ /* 0x000fe80000100a00 */
[----:B------:R-:W-:Y:S04]  /*2e080*/  STL.64 [R1+0x588], R54 ;  /* 0x0005883601007387 */ /* 0x000fe80000100a00 */
[----:B------:R-:W-:Y:S04]  /*2e090*/  STL.64 [R1+0x31f8], R6 ;  /* 0x0031f80601007387 */ /* 0x000fe80000100a00 */
[----:B------:R0:W-:Y:S02]  /*2e0a0*/  STL.64 [R1+0x31f0], R4 ;  /* 0x0031f00401007387 */ /* 0x0001e40000100a00 */
[----:B0-----:R-:W-:Y:S02]  /*2e0b0*/  HMMA.16816.F32 R4, R44, R8, R36 ;  /* 0x000000082c04723c */ /* 0x001fe40000001824 */
[----:B------:R-:W2:Y:S04]  /*2e0c0*/  LDL.LU.64 R36, [R1+0xda0] ;  /* 0x000da00001247983 */ /* 0x000ea80000300a00 */
[----:B------:R-:W2:-:S13]  /*2e0d0*/  LDL.LU.64 R38, [R1+0xda8] ;  /* 0x000da80001267983 */ /* 0x000e9a0000300a00 */
[----:B------:R0:W-:Y:S04]  /*2e0e0*/  STL.64 [R1+0x1c0], R4 ;  /* 0x0001c00401007387 */ /* 0x0001e80000100a00 */
[----:B------:R1:W-:Y:S04]  /*2e0f0*/  STL.64 [R1+0x1c8], R6 ;  /* 0x0001c80601007387 */ /* 0x0003e80000100a00 */
[----:B0-----:R-:W3:Y:S04]  /*2e100*/  LDL.LU.64 R4, [R1+0xd20] ;  /* 0x000d200001047983 */ /* 0x001ee80000300a00 */
[----:B-1----:R-:W3:Y:S04]  /*2e110*/  LDL.LU.64 R6, [R1+0xd28] ;  /* 0x000d280001067983 */ /* 0x002ee80000300a00 */
[----:B------:R-:W3:Y:S04]  /*2e120*/  LDL.LU.64 R44, [R1+0xbb0] ;  /* 0x000bb000012c7983 */ /* 0x000ee80000300a00 */
[----:B------:R-:W3:Y:S04]  /*2e130*/  LDL.LU.64 R46, [R1+0xbb8] ;  /* 0x000bb800012e7983 */ /* 0x000ee80000300a00 */
[----:B------:R-:W3:Y:S04]  /*2e140*/  LDL.LU.64 R52, [R1+0xaf0] ;  /* 0x000af00001347983 */ /* 0x000ee80000300a00 */
[----:B------:R-:W3:Y:S04]  /*2e150*/  LDL.LU.64 R54, [R1+0xaf8] ;  /* 0x000af80001367983 */ /* 0x000ee80000300a00 */
[----:B------:R-:W3:Y:S01]  /*2e160*/  LDL.64 R56, [R1+0xc0] ;  /* 0x0000c00001387983 */ /* 0x000ee20000100a00 */
[----:B------:R-:W-:-:S02]  /*2e170*/  IMAD.MOV.U32 R12, RZ, RZ, R2 ;  /* 0x000000ffff0c7224 */ /* 0x000fc400078e0002 */
[----:B------:R-:W-:Y:S01]  /*2e180*/  IMAD.MOV.U32 R13, RZ, RZ, R0 ;  /* 0x000000ffff0d7224 */ /* 0x000fe200078e0000 */
[C---:B--2---:R-:W-:Y:S01]  /*2e190*/  HMMA.16816.F32 R36, R48.reuse, R40, R36 ;  /* 0x000000283024723c */ /* 0x044fe20000001824 */
[----:B---3--:R0:W-:Y:S04]  /*2e1a0*/  STL.64 [R1+0x3250], R56 ;  /* 0x0032503801007387 */ /* 0x0081e80000100a00 */
[----:B0-----:R-:W2:Y:S04]  /*2e1b0*/  LDL.64 R56, [R1+0xd0] ;  /* 0x0000d00001387983 */ /* 0x001ea80000100a00 */
[----:B------:R-:W-:Y:S04]  /*2e1c0*/  STL.64 [R1+0x3220], R10 ;  /* 0x0032200a01007387 */ /* 0x000fe80000100a00 */
[----:B------:R0:W-:Y:S04]  /*2e1d0*/  STL.64 [R1+0x3218], R8 ;  /* 0x0032180801007387 */ /* 0x0001e80000100a00 */
[----:B0-----:R-:W3:Y:S04]  /*2e1e0*/  LDL.LU.64 R8, [R1+0xc30] ;  /* 0x000c300001087983 */ /* 0x001ee80000300a00 */
[----:B------:R-:W3:Y:S04]  /*2e1f0*/  LDL.LU.64 R10, [R1+0xc38] ;  /* 0x000c3800010a7983 */ /* 0x000ee80000300a00 */
[----:B------:R0:W-:Y:S04]  /*2e200*/  STL.64 [R1+0x3228], R12 ;  /* 0x0032280c01007387 */ /* 0x0001e80000100a00 */
[----:B0-----:R-:W4:Y:S04]  /*2e210*/  LDL.LU.64 R12, [R1+0xca0] ;  /* 0x000ca000010c7983 */ /* 0x001f280000300a00 */
[----:B------:R-:W4:Y:S04]  /*2e220*/  LDL.LU.64 R14, [R1+0xca8] ;  /* 0x000ca800010e7983 */ /* 0x000f280000300a00 */
[----:B------:R-:W-:Y:S04]  /*2e230*/  STL.64 [R1+0x400], R36 ;  /* 0x0004002401007387 */ /* 0x000fe80000100a00 */
[----:B------:R0:W-:Y:S04]  /*2e240*/  STL.64 [R1+0x408], R38 ;  /* 0x0004082601007387 */ /* 0x0001e80000100a00 */
[----:B0-----:R-:W2:Y:S04]  /*2e250*/  LDL.LU R39, [R1+0x3270] ;  /* 0x0032700001277983 */ /* 0x001ea80000300800 */
[----:B------:R-:W2:Y:S04]  /*2e260*/  LDL.LU.64 R36, [R1+0x3268] ;  /* 0x0032680001247983 */ /* 0x000ea80000300a00 */
[----:B------:R-:W-:Y:S04]  /*2e270*/  STL.64 [R1+0x3248], R42 ;  /* 0x0032482a01007387 */ /* 0x000fe80000100a00 */
[----:B------:R2:W-:Y:S01]  /*2e280*/  STL.64 [R1+0x3240], R40 ;  /* 0x0032402801007387 */ /* 0x0005e20000100a00 */
[----:B------:R-:W0:Y:S01]  /*2e290*/  S2R R59, SR_TID.X ;  /* 0x00000000003b7919 */ /* 0x000e220000002100 */
[C---:B----4-:R-:W-:Y:S08]  /*2e2a0*/  HMMA.16816.F32 R12, R48.reuse, R32, R12 ;  /* 0x00000020300c723c */ /* 0x050ff0000000180c */
[----:B--2---:R-:W-:Y:S01]  /*2e2b0*/  HMMA.16816.F32 R40, R48, R36, R4 ;  /* 0x000000243028723c */ /* 0x004fe20000001804 */
[----:B------:R-:W2:-:S15]  /*2e2c0*/  LDL.LU.64 R4, [R1+0xa70] ;  /* 0x000a700001047983 */ /* 0x000e9e0000300a00 */
[----:B------:R-:W-:-:S03]  /*2e2d0*/  NOP ;  /* 0x0000000000007918 */ /* 0x000fc60000000000 */
[----:B------:R-:W-:Y:S04]  /*2e2e0*/  STL.64 [R1+0x3f0], R40 ;  /* 0x0003f02801007387 */ /* 0x000fe80000100a00 */
[----:B------:R-:W-:Y:S04]  /*2e2f0*/  STL.64 [R1+0x3f8], R42 ;  /* 0x0003f82a01007387 */ /* 0x000fe80000100a00 */
[----:B------:R-:W2:Y:S04]  /*2e300*/  LDL.LU.64 R6, [R1+0xa78] ;  /* 0x000a780001067983 */ /* 0x000ea80000300a00 */
[----:B------:R-:W-:Y:S04]  /*2e310*/  STL [R1+0x3260], R39 ;  /* 0x0032602701007387 */ /* 0x000fe80000100800 */
[----:B------:R3:W-:Y:S04]  /*2e320*/  STL.64 [R1+0x3258], R36 ;  /* 0x0032582401007387 */ /* 0x0007e80000100a00 */
[----:B------:R-:W-:Y:S04]  /*2e330*/  STL.64 [R1+0x3e0], R12 ;  /* 0x0003e00c01007387 */ /* 0x000fe80000100a00 */
[----:B------:R1:W-:Y:S01]  /*2e340*/  STL.64 [R1+0x3e8], R14 ;  /* 0x0003e80e01007387 */ /* 0x0003e20000100a00 */
[C---:B---3--:R-:W-:Y:S08]  /*2e350*/  HMMA.16816.F32 R36, R48.reuse, R28, R8 ;  /* 0x0000001c3024723c */ /* 0x048ff00000001808 */
[----:B-1----:R-:W-:Y:S11]  /*2e360*/  HMMA.16816.F32 R12, R48, R24, R44 ;  /* 0x00000018300c723c */ /* 0x002ff6000000182c */
[----:B------:R1:W-:Y:S04]  /*2e370*/  STL.64 [R1+0x3d0], R36 ;  /* 0x0003d02401007387 */ /* 0x0003e80000100a00 */
[----:B------:R3:W-:Y:S04]  /*2e380*/  STL.64 [R1+0x3d8], R38 ;  /* 0x0003d82601007387 */ /* 0x0007e80000100a00 */
[----:B-1----:R-:W4:Y:S04]  /*2e390*/  LDL.LU.64 R36, [R1+0xa00] ;  /* 0x000a000001247983 */ /* 0x002f280000300a00 */
[----:B------:R1:W-:Y:S04]  /*2e3a0*/  STL.64 [R1+0x3c0], R12 ;  /* 0x0003c00c01007387 */ /* 0x0003e80000100a00 */
[----:B------:R1:W-:Y:S04]  /*2e3b0*/  STL.64 [R1+0x3c8], R14 ;  /* 0x0003c80e01007387 */ /* 0x0003e80000100a00 */
[----:B---3--:R-:W4:Y:S01]  /*2e3c0*/  LDL.LU.64 R38, [R1+0xa08] ;  /* 0x000a080001267983 */ /* 0x008f220000300a00 */
[C---:B0-----:R-:W-:Y:S01]  /*2e3d0*/  LOP3.LUT R0, R59.reuse, 0x7, RZ, 0xc0, !PT ;  /* 0x000000073b007812 */ /* 0x041fe200078ec0ff */
[----:B------:R-:W-:-:S04]  /*2e3e0*/  IMAD.SHL.U32 R2, R59, 0x2, RZ ;  /* 0x000000023b027824 */ /* 0x000fc800078e00ff */
[----:B------:R-:W-:Y:S02]  /*2e3f0*/  IMAD R0, R0, 0x110, RZ ;  /* 0x0000011000007824 */ /* 0x000fe400078e02ff */
[----:B------:R-:W-:-:S03]  /*2e400*/  IMAD.SHL.U32 R59, R59, 0x80, RZ ;  /* 0x000000803b3b7824 */ /* 0x000fc600078e00ff */
[----:B------:R-:W-:-:S04]  /*2e410*/  LOP3.LUT R0, R0, 0x10, R2, 0x78, !PT ;  /* 0x0000001000007812 */ /* 0x000fc800078e7802 */
[----:B------:R-:W-:-:S04]  /*2e420*/  LOP3.LUT R0, R0, 0x800, R59, 0xf8, !PT ;  /* 0x0000080000007812 */ /* 0x000fc800078ef83b */
[----:B------:R-:W-:-:S05]  /*2e430*/  LOP3.LUT R0, R0, 0x40, RZ, 0x3c, !PT ;  /* 0x0000004000007812 */ /* 0x000fca00078e3cff */
[----:B------:R-:W0:Y:S01]  /*2e440*/  LDSM.16.MT88.4 R44, [R0+UR5] ;  /* 0x00000005002c783b */ /* 0x000e220008004200 */
[----:B------:R-:W-:-:S15]  /*2e450*/  HMMA.16816.F32 R8, R48, R16, R52 ;  /* 0x000000103008723c */ /* 0x000fde0000001834 */
[----:B------:R-:W-:-:S04]  /*2e460*/  NOP ;  /* 0x0000000000007918 */ /* 0x000fc80000000000 */
[----:B------:R3:W-:Y:S04]  /*2e470*/  STL.64 [R1+0x3b0], R8 ;  /* 0x0003b00801007387 */ /* 0x0007e80000100a00 */
[----:B------:R0:W-:Y:S04]  /*2e480*/  STL.64 [R1+0x3b8], R10 ;  /* 0x0003b80a01007387 */ /* 0x0001e80000100a00 */
[----:B------:R-:W4:Y:S04]  /*2e490*/  LDL.LU.64 R40, [R1+0x980] ;  /* 0x0009800001287983 */ /* 0x000f280000300a00 */
[----:B------:R-:W4:Y:S04]  /*2e4a0*/  LDL.LU.64 R42, [R1+0x988] ;  /* 0x00098800012a7983 */ /* 0x000f280000300a00 */
[----:B-1----:R-:W4:Y:S04]  /*2e4b0*/  LDL.LU.64 R12, [R1+0x6b0] ;  /* 0x0006b000010c7983 */ /* 0x002f280000300a00 */
[----:B------:R-:W4:Y:S04]  /*2e4c0*/  LDL.LU.64 R14, [R1+0x6b8] ;  /* 0x0006b800010e7983 */ /* 0x000f280000300a00 */
[----:B0-----:R-:W-:Y:S04]  /*2e4d0*/  STL.64 [R1+0x3158], R46 ;  /* 0x0031582e01007387 */ /* 0x001fe80000100a00 */
[----:B------:R-:W-:Y:S04]  /*2e4e0*/  STL.64 [R1+0x3150], R44 ;  /* 0x0031502c01007387 */ /* 0x000fe80000100a00 */
[----:B---3--:R-:W3:Y:S04]  /*2e4f0*/  LDL.LU.64 R8, [R1+0x6a0] ;  /* 0x0006a00001087983 */ /* 0x008ee80000300a00 */
[----:B------:R-:W3:Y:S01]  /*2e500*/  LDL.LU.64 R10, [R1+0x6a8] ;  /* 0x0006a800010a7983 */ /* 0x000ee20000300a00 */
[----:B------:R-:W-:-:S02]  /*2e510*/  IMAD.MOV.U32 R3, RZ, RZ, R56 ;  /* 0x000000ffff037224 */ /* 0x000fc400078e0038 */
[----:B------:R-:W-:Y:S01]  /*2e520*/  IMAD.MOV.U32 R2, RZ, RZ, R57 ;  /* 0x000000ffff027224 */ /* 0x000fe200078e0039 */
[----:B--2---:R-:W-:-:S15]  /*2e530*/  HMMA.16816.F32 R4, R48, R20, R4 ;  /* 0x000000143004723c */ /* 0x004fde0000001804 */
[----:B------:R-:W-:-:S04]  /*2e540*/  NOP ;  /* 0x0000000000007918 */ /* 0x000fc80000000000 */
[----:B------:R0:W-:Y:S04]  /*2e550*/  STL.64 [R1+0x710], R4 ;  /* 0x0007100401007387 */ /* 0x0001e80000100a00 */
[----:B------:R1:W-:Y:S04]  /*2e560*/  STL.64 [R1+0x718], R6 ;  /* 0x0007180601007387 */ /* 0x0003e80000100a00 */
[----:B------:R-:W2:Y:S04]  /*2e570*/  LDL.LU.64 R52, [R1+0x690] ;  /* 0x0006900001347983 */ /* 0x000ea80000300a00 */
[----:B------:R-:W2:Y:S04]  /*2e580*/  LDL.LU.64 R54, [R1+0x698] ;  /* 0x0006980001367983 */ /* 0x000ea80000300a00 */
[----:B0-----:R-:W2:Y:S04]  /*2e590*/  LDL.LU.64 R4, [R1+0x680] ;  /* 0x0006800001047983 */ /* 0x001ea80000300a00 */
[----:B-1----:R-:W2:Y:S04]  /*2e5a0*/  LDL.LU.64 R6, [R1+0x688] ;  /* 0x0006880001067983 */ /* 0x002ea80000300a00 */
[----:B------:R-:W2:Y:S04]  /*2e5b0*/  LDL.LU.64 R44, [R1+0x670] ;  /* 0x00067000012c7983 */ /* 0x000ea80000300a00 */
[----:B------:R-:W2:Y:S01]  /*2e5c0*/  LDL.LU.64 R46, [R1+0x678] ;  /* 0x00067800012e7983 */ /* 0x000ea20000300a00 */
[----:B----4-:R-:W-:-:S15]  /*2e5d0*/  HMMA.16816.F32 R36, R48, R56, R36 ;  /* 0x000000383024723c */ /* 0x010fde0000001824 */
[----:B------:R-:W-:-:S04]  /*2e5e0*/  NOP ;  /* 0x0000000000007918 */ /* 0x000fc80000000000 */
[----:B------:R-:W-:Y:S04]  /*2e5f0*/  STL.64 [R1+0x700], R36 ;  /* 0x0007002401007387 */ /* 0x000fe80000100a00 */
[----:B------:R0:W-:Y:S04]  /*2e600*/  STL.64 [R1+0x708], R38 ;  /* 0x0007082601007387 */ /* 0x0001e80000100a00 */
[----:B0-----:R-:W4:Y:S04]  /*2e610*/  LDL.LU R39, [R1+0x3260] ;  /* 0x0032600001277983 */ /* 0x001f280000300800 */
[----:B------:R-:W2:Y:S04]  /*2e620*/  LDL.LU.64 R36, [R1+0x3258] ;  /* 0x0032580001247983 */ /* 0x000ea80000300a00 */
[----:B------:R-:W2:Y:S02]  /*2e630*/  LDL.LU.64 R56, [R1+0x3250] ;  /* 0x0032500001387983 */ /* 0x000ea40000300a00 */
[----:B--2---:R-:W-:Y:S01]  /*2e640*/  HMMA.16816.F32 R40, R48, R56, R40 ;  /* 0x000000383028723c */ /* 0x004fe20000001828 */
[----:B------:R-:W-:-:S02]  /*2e650*/  IMAD.MOV.U32 R38, RZ, RZ, R56 ;  /* 0x000000ffff267224 */ /* 0x000fc400078e0038 */
[----:B------:R-:W-:-:S15]  /*2e660*/  IMAD.MOV.U32 R22, RZ, RZ, R57 ;  /* 0x000000ffff167224 */ /* 0x000fde00078e0039 */
[----:B------:R-:W-:Y:S01]  /*2e670*/  NOP ;  /* 0x0000000000007918 */ /* 0x000fe20000000000 */
[----:B------:R-:W-:Y:S04]  /*2e680*/  STL.64 [R1+0x6f0], R40 ;  /* 0x0006f02801007387 */ /* 0x000fe80000100a00 */
[----:B------:R0:W-:Y:S04]  /*2e690*/  STL.64 [R1+0x6f8], R42 ;  /* 0x0006f82a01007387 */ /* 0x0001e80000100a00 */
[----:B0-----:R-:W2:Y:S04]  /*2e6a0*/  LDL.LU.64 R42, [R1+0x3248] ;  /* 0x00324800012a7983 */ /* 0x001ea80000300a00 */
[----:B------:R-:W2:Y:S04]  /*2e6b0*/  LDL.LU.64 R40, [R1+0x3240] ;  /* 0x0032400001287983 */ /* 0x000ea80000300a00 */
[----:B------:R-:W2:Y:S04]  /*2e6c0*/  LDL.LU R58, [R1+0x3238] ;  /* 0x00323800013a7983 */ /* 0x000ea80000300800 */
[----:B------:R-:W2:Y:S02]  /*2e6d0*/  LDL.LU.64 R56, [R1+0x3230] ;  /* 0x0032300001387983 */ /* 0x000ea40000300a00 */
[----:B--2---:R-:W-:-:S15]  /*2e6e0*/  HMMA.16816.F32 R12, R48, R56, R12 ;  /* 0x00000038300c723c */ /* 0x004fde000000180c */
[----:B------:R-:W-:-:S04]  /*2e6f0*/  NOP ;  /* 0x0000000000007918 */ /* 0x000fc80000000000 */
[----:B------:R0:W-:Y:S04]  /*2e700*/  STL.64 [R1+0x6e0], R12 ;  /* 0x0006e00c01007387 */ /* 0x0001e80000100a00 */
[----:B------:R-:W-:Y:S04]  /*2e710*/  STL.64 [R1+0x6e8], R14 ;  /* 0x0006e80e01007387 */ /* 0x000fe80000100a00 */
[----:B0-----:R-:W3:Y:S04]  /*2e720*/  LDL.LU.64 R12, [R1+0x3228] ;  /* 0x00322800010c7983 */ /* 0x001ee80000300a00 */
[----:B------:R-:W-:Y:S04]  /*2e730*/  STL [R1+0x31b8], R58 ;  /* 0x0031b83a01007387 */ /* 0x000fe80000100800 */
[----:B------:R0:W-:Y:S04]  /*2e740*/  STL.64 [R1+0x31b0], R56 ;  /* 0x0031b03801007387 */ /* 0x0001e80000100a00 */
[----:B0-----:R-:W2:Y:S04]  /*2e750*/  LDL.LU.64 R56, [R1+0x660] ;  /* 0x0006600001387983 */ /* 0x001ea80000300a00 */
[----:B------:R-:W2:Y:S01]  /*2e760*/  LDL.LU.64 R58, [R1+0x668] ;  /* 0x00066800013a7983 */ /* 0x000ea20000300a00 */
[----:B---3--:R-:W-:Y:S03]  /*2e770*/  HMMA.16816.F32 R12, R48, R12, R8 ;  /* 0x0000000c300c723c */ /* 0x008fe60000001808 */
[----:B------:R-:W3:Y:S04]  /*2e780*/  LDL.LU.64 R10, [R1+0x3220] ;  /* 0x00322000010a7983 */ /* 0x000ee80000300a00 */
[----:B------:R-:W2:-:S12]  /*2e790*/  LDL.LU.64 R8, [R1+0x3218] ;  /* 0x0032180001087983 */ /* 0x000e980000300a00 */
[----:B------:R0:W-:Y:S04]  /*2e7a0*/  STL.64 [R1+0x6d0], R12 ;  /* 0x0006d00c01007387 */ /* 0x0001e80000100a00 */
[----:B------:R-:W-:Y:S04]  /*2e7b0*/  STL.64 [R1+0x6d8], R14 ;  /* 0x0006d80e01007387 */ /* 0x000fe80000100a00 */
[----:B0-----:R-:W2:Y:S02]  /*2e7c0*/  LDL.LU.64 R12, [R1+0x3210] ;  /* 0x00321000010c7983 */ /* 0x001ea40000300a00 */
[----:B--2---:R-:W-:-:S15]  /*2e7d0*/  HMMA.16816.F32 R52, R48, R12, R52 ;  /* 0x0000000c3034723c */ /* 0x004fde0000001834 */
[----:B------:R-:W-:-:S04]  /*2e7e0*/  NOP ;  /* 0x0000000000007918 */ /* 0x000fc80000000000 */
[----:B------:R0:W-:Y:S04]  /*2e7f0*/  STL.64 [R1+0x6c0], R52 ;  /* 0x0006c03401007387 */ /* 0x0001e80000100a00 */
[----:B------:R1:W-:Y:S04]  /*2e800*/  STL.64 [R1+0x6c8], R54 ;  /* 0x0006c83601007387 */ /* 0x0003e80000100a00 */
[----:B0-----:R-:W2:Y:S01]  /*2e810*/  LDL.LU.64 R52, [R1+0x3208] ;  /* 0x0032080001347983 */ /* 0x001ea20000300a00 */
[----:B-1----:R-:W-:Y:S02]  /*2e820*/  IMAD.MOV.U32 R55, RZ, RZ, R12 ;  /* 0x000000ffff377224 */ /* 0x002fe400078e000c */
[----:B------:R-:W-:-:S02]  /*2e830*/  IMAD.MOV.U32 R54, RZ, RZ, R13 ;  /* 0x000000ffff367224 */ /* 0x000fc400078e000d */
[----:B------:R-:W3:Y:S01]  /*2e840*/  LDL.LU.64 R12, [R1+0x3200] ;  /* 0x00320000010c7983 */ /* 0x000ee20000300a00 */
[C---:B--2---:R-:W-:Y:S08]  /*2e850*/  HMMA.16816.F32 R44, R48.reuse, R52, R44 ;  /* 0x00000034302c723c */ /* 0x044ff0000000182c */
[----:B---3--:R-:W-:Y:S01]  /*2e860*/  HMMA.16816.F32 R12, R48, R12, R4 ;  /* 0x0000000c300c723c */ /* 0x008fe20000001804 */
[----:B------:R-:W2:Y:S04]  /*2e870*/  LDL.LU.64 R6, [R1+0x31f8] ;  /* 0x0031f80001067983 */ /* 0x000ea80000300a00 */
[----:B------:R-:W3:-:S14]  /*2e880*/  LDL.LU.64 R4, [R1+0x31f0] ;  /* 0x0031f00001047983 */ /* 0x000edc0000300a00 */
[----:B------:R-:W-:Y:S04]  /*2e890*/  STL.64 [R1+0x6b0], R12 ;  /* 0x0006b00c01007387 */ /* 0x000fe80000100a00 */
[----:B------:R0:W-:Y:S04]  /*2e8a0*/  STL.64 [R1+0x6b8], R14 ;  /* 0x0006b80e01007387 */ /* 0x0001e80000100a00 */
[----:B0-----:R-:W2:Y:S04]  /*2e8b0*/  LDL.LU.64 R14, [R1+0x31e8] ;  /* 0x0031e800010e7983 */ /* 0x001ea80000300a00 */
[----:B------:R-:W2:Y:S04]  /*2e8c0*/  LDL.LU.64 R12, [R1+0x31e0] ;  /* 0x0031e000010c7983 */ /* 0x000ea80000300a00 */
[----:B------:R0:W-:Y:S04]  /*2e8d0*/  STL.64 [R1+0x6a0], R44 ;  /* 0x0006a02c01007387 */ /* 0x0001e80000100a00 */
[----:B------:R1:W-:Y:S04]  /*2e8e0*/  STL.64 [R1+0x6a8], R46 ;  /* 0x0006a82e01007387 */ /* 0x0003e80000100a00 */
[----:B0-----:R-:W2:Y:S04]  /*2e8f0*/  LDL.LU.64 R44, [R1+0xd60] ;  /* 0x000d6000012c7983 */ /* 0x001ea80000300a00 */
[----:B-1----:R-:W2:Y:S04]  /*2e900*/  LDL.LU.64 R46, [R1+0xd68] ;  /* 0x000d6800012e7983 */ /* 0x002ea80000300a00 */
[----:B------:R0:W-:Y:S04]  /*2e910*/  STL.64 [R1+0x3160], R52 ;  /* 0x0031603401007387 */ /* 0x0001e80000100a00 */
[----:B0-----:R-:W2:Y:S01]  /*2e920*/  LDL.64 R52, [R1+0x80] ;  /* 0x0000800001347983 */ /* 0x001ea20000100a00 */
[----:B---3--:R-:W-:Y:S03]  /*2e930*/  HMMA.16816.F32 R56, R48, R4, R56 ;  /* 0x000000043038723c */ /* 0x008fe60000001838 */
[----:B--2---:R0:W-:-:S15]  /*2e940*/  STL.64 [R1+0x3178], R52 ;  /* 0x0031783401007387 */ /* 0x0041de0000100a00 */
[----:B------:R-:W-:Y:S01]  /*2e950*/  NOP ;  /* 0x0000000000007918 */ /* 0x000fe20000000000 */
[----:B------:R1:W-:Y:S04]  /*2e960*/  STL.64 [R1+0x690], R56 ;  /* 0x0006903801007387 */ /* 0x0003e80000100a00 */
[----:B------:R2:W-:Y:S01]  /*2e970*/  STL.64 [R1+0x698], R58 ;  /* 0x0006983a01007387 */ /* 0x0005e20000100a00 */
[----:B0-----:R-:W-:Y:S02]  /*2e980*/  IMAD.MOV.U32 R52, RZ, RZ, R55 ;  /* 0x000000ffff347224 */ /* 0x001fe400078e0037 */
[----:B------:R-:W-:Y:S01]  /*2e990*/  IMAD.MOV.U32 R53, RZ, RZ, R54 ;  /* 0x000000ffff357224 */ /* 0x000fe200078e0036 */
[----:B-1----:R-:W3:Y:S04]  /*2e9a0*/  LDL.LU.64 R56, [R1+0xce0] ;  /* 0x000ce00001387983 */ /* 0x002ee80000300a00 */
[----:B--2---:R-:W3:Y:S04]  /*2e9b0*/  LDL.LU.64 R58, [R1+0xce8] ;  /* 0x000ce800013a7983 */ /* 0x004ee80000300a00 */
[----:B------:R0:W-:Y:S04]  /*2e9c0*/  STL.64 [R1+0x3190], R52 ;  /* 0x0031903401007387 */ /* 0x0001e80000100a00 */
[----:B0-----:R-:W2:Y:S04]  /*2e9d0*/  LDL.64 R52, [R1+0xa0] ;  /* 0x0000a00001347983 */ /* 0x001ea80000100a00 */
[----:B--2---:R0:W-:Y:S04]  /*2e9e0*/  STL.64 [R1+0x31a8], R52 ;  /* 0x0031a83401007387 */ /* 0x0041e80000100a00 */
[----:B0-----:R-:W2:Y:S04]  /*2e9f0*/  LDL.LU.64 R52, [R1+0x270] ;  /* 0x0002700001347983 */ /* 0x001ea80000300a00 */
[----:B------:R-:W2:Y:S04]  /*2ea00*/  LDL.LU.64 R54, [R1+0x278] ;  /* 0x0002780001367983 */ /* 0x000ea80000300a00 */
[----:B------:R-:W-:Y:S04]  /*2ea10*/  STL.64 [R1+0x3170], R6 ;  /* 0x0031700601007387 */ /* 0x000fe80000100a00 */
[----:B------:R2:W-:Y:S04]  /*2ea20*/  STL.64 [R1+0x3168], R4 ;  /* 0x0031680401007387 */ /* 0x0005e80000100a00 */
[----:B------:R-:W-:Y:S04]  /*2ea30*/  STL.64 [R1+0x3188], R10 ;  /* 0x0031880a01007387 */ /* 0x000fe80000100a00 */
[----:B------:R-:W-:Y:S01]  /*2ea40*/  STL.64 [R1+0x3180], R8 ;  /* 0x0031800801007387 */ /* 0x000fe20000100a00 */
[----:B--2---:R-:W-:-:S15]  /*2ea50*/  HMMA.16816.F32 R4, R48, R8, R52 ;  /* 0x000000083004723c */ /* 0x004fde0000001834 */
[----:B------:R-:W-:-:S04]  /*2ea60*/  NOP ;  /* 0x0000000000007918 */ /* 0x000fc80000000000 */
[----:B------:R-:W-:Y:S04]  /*2ea70*/  STL.64 [R1+0x3a0], R4 ;  /* 0x0003a00401007387 */ /* 0x000fe80000100a00 */
[----:B------:R0:W-:Y:S04]  /*2ea80*/  STL.64 [R1+0x3a8], R6 ;  /* 0x0003a80601007387 */ /* 0x0001e80000100a00 */
[----:B------:R-:W2:Y:S04]  /*2ea90*/  LDL.LU.64 R48, [R1+0xc60] ;  /* 0x000c600001307983 */ /* 0x000ea80000300a00 */
[----:B------:R-:W2:Y:S01]  /*2eaa0*/  LDL.LU.64 R50, [R1+0xc68] ;  /* 0x000c680001327983 */ /* 0x000ea20000300a00 */
[----:B0-----:R-:W-:-:S15]  /*2eab0*/  HMMA.16816.F32 R4, R12, R40, R44 ;  /* 0x000000280c04723c */ /* 0x001fde000000182c */
[----:B------:R-:W-:-:S04]  /*2eac0*/  NOP ;  /* 0x0000000000007918 */ /* 0x000fc80000000000 */
[----:B------:R0:W-:Y:S04]  /*2ead0*/  STL.64 [R1+0x1b0], R4 ;  /* 0x0001b00401007387 */ /* 0x0001e80000100a00 */
[----:B------:R1:W-:Y:S04]  /*2eae0*/  STL.64 [R1+0x1b8], R6 ;  /* 0x0001b80601007387 */ /* 0x0003e80000100a00 */
[----:B------:R-:W2:Y:S04]  /*2eaf0*/  LDL.LU.64 R44, [R1+0xbe0] ;  /* 0x000be000012c7983 */ /* 0x000ea80000300a00 */
[----:B------:R-:W2:Y:S04]  /*2eb00*/  LDL.LU.64 R46, [R1+0xbe8] ;  /* 0x000be800012e7983 */ /* 0x000ea80000300a00 */
[----:B------:R-:W2:Y:S04]  /*2eb10*/  LDL.LU.64 R8, [R1+0xb70] ;  /* 0x000b700001087983 */ /* 0x000ea80000300a00 */
[----:B------:R-:W2:Y:S04]  /*2eb20*/  LDL.LU.64 R10, [R1+0xb78] ;  /* 0x000b7800010a7983 */ /* 0x000ea80000300a00 */
[----:B0-----:R-:W2:Y:S04]  /*2eb30*/  LDL.LU.64 R4, [R1+0xab0] ;  /* 0x000ab00001047983 */ /* 0x001ea80000300a00 */
[----:B-1----:R-:W2:Y:S04]  /*2eb40*/  LDL.LU.64 R6, [R1+0xab8] ;  /* 0x000ab80001067983 */ /* 0x002ea80000300a00 */
[----:B------:R-:W-:Y:S04]  /*2eb50*/  STL.64 [R1+0x31a0], R42 ;  /* 0x0031a02a01007387 */ /* 0x000fe80000100a00 */
[----:B------:R3:W-:Y:S02]  /*2eb60*/  STL.64 [R1+0x3198], R40 ;  /* 0x0031982801007387 */ /* 0x0007e40000100a00 */
[----:B---3--:R-:W-:Y:S02]  /*2eb70*/  HMMA.16816.F32 R40, R12, R36, R56 ;  /* 0x000000240c28723c */ /* 0x008fe40000001838 */
[----:B----4-:R-:W-:Y:S04]  /*2eb80*/  STL [R1+0x3148], R39 ;  /* 0x0031482701007387 */ /* 0x010fe80000100800 */
[----:B------:R0:W-:Y:S02]  /*2eb90*/  STL.64 [R1+0x3140], R36 ;  /* 0x0031402401007387 */ /* 0x0001e40000100a00 */
[----:B0-----:R-:W-:Y:S01]  /*2eba0*/  MOV R36, R38 ;  /* 0x0000002600247202 */ /* 0x001fe20000000f00 */
[----:B------:R-:W-:-:S10]  /*2ebb0*/  IMAD.MOV.U32 R37, RZ, RZ, R22 ;  /* 0x000000ffff257224 */ /* 0x000fd400078e0016 */
        /* <DEDUP_REMOVED lines=8> */
[C---:B--2---:R-:W-:Y:S03]  /*2ec40*/  HMMA.16816.F32 R36, R12.reuse, R32, R48 ;  /* 0x000000200c24723c */ /* 0x044fe60000001830 */
[----:B------:R-:W1:Y:S05]  /*2ec50*/  LDSM.16.MT88.4 R48, [R0+UR5+0x80] ;  /* 0x000080050030783b */ /* 0x000e6a0008004200 */
[C---:B0-----:R-:W-:Y:S08]  /*2ec60*/  HMMA.16816.F32 R32, R12.reuse, R28, R44 ;  /* 0x0000001c0c20723c */ /* 0x041ff0000000182c */
[C---:B------:R-:W-:Y:S03]  /*2ec70*/  HMMA.16816.F32 R8, R12.reuse, R24, R8 ;  /* 0x000000180c08723c */ /* 0x040fe60000001808 */
[----:B------:R0:W-:Y:S04]  /*2ec80*/  STL.64 [R1+0x190], R36 ;  /* 0x0001902401007387 */ /* 0x0001e80000100a00 */
[----:B------:R2:W-:Y:S04]  /*2ec90*/  STL.64 [R1+0x198], R38 ;  /* 0x0001982601007387 */ /* 0x0005e80000100a00 */
[----:B------:R3:W-:Y:S04]  /*2eca0*/  STL.64 [R1+0x180], R32 ;  /* 0x0001802001007387 */ /* 0x0007e80000100a00 */
[----:B------:R4:W-:Y:S04]  /*2ecb0*/  STL.64 [R1+0x188], R34 ;  /* 0x0001882201007387 */ /* 0x0009e80000100a00 */
[----:B0-----:R-:W4:Y:S04]  /*2ecc0*/  LDL.LU.64 R36, [R1+0xa30] ;  /* 0x000a300001247983 */ /* 0x001f280000300a00 */
[----:B------:R0:W-:Y:S04]  /*2ecd0*/  STL.64 [R1+0x170], R8 ;  /* 0x0001700801007387 */ /* 0x0001e80000100a00 */
[----:B------:R0:W-:Y:S04]  /*2ece0*/  STL.64 [R1+0x178], R10 ;  /* 0x0001780a01007387 */ /* 0x0001e80000100a00 */
[----:B--2---:R-:W2:Y:S01]  /*2ecf0*/  LDL.LU.64 R38, [R1+0xa38] ;  /* 0x000a380001267983 */ /* 0x004ea20000300a00 */
[----:B------:R-:W-:-:S15]  /*2ed00*/  HMMA.16816.F32 R4, R12, R16, R4 ;  /* 0x000000100c04723c */ /* 0x000fde0000001804 */
[----:B------:R-:W-:-:S04]  /*2ed10*/  NOP ;  /* 0x0000000000007918 */ /* 0x000fc80000000000 */
[----:B------:R0:W-:Y:S04]  /*2ed20*/  STL.64 [R1+0x160], R4 ;  /* 0x0001600401007387 */ /* 0x0001e80000100a00 */
[----:B------:R0:W-:Y:S04]  /*2ed30*/  STL.64 [R1+0x168], R6 ;  /* 0x0001680601007387 */ /* 0x0001e80000100a00 */
[----:B---3--:R-:W3:Y:S04]  /*2ed40*/  LDL.LU.64 R32, [R1+0x9b0] ;  /* 0x0009b00001207983 */ /* 0x008ee80000300a00 */
[----:B----4-:R-:W3:Y:S04]  /*2ed50*/  LDL.LU.64 R34, [R1+0x9b8] ;  /* 0x0009b80001227983 */ /* 0x010ee80000300a00 */
[----:B------:R-:W4:Y:S04]  /*2ed60*/  LDL.LU.64 R56, [R1+0x950] ;  /* 0x0009500001387983 */ /* 0x000f280000300a00 */
[----:B------:R-:W4:Y:S04]  /*2ed70*/  LDL.LU.64 R58, [R1+0x958] ;  /* 0x00095800013a7983 */ /* 0x000f280000300a00 */
[----:B------:R-:W3:Y:S04]  /*2ed80*/  LDL.LU.64 R52, [R1+0x4d0] ;  /* 0x0004d00001347983 */ /* 0x000ee80000300a00 */
[----:B------:R-:W3:Y:S04]  /*2ed90*/  LDL.LU.64 R54, [R1+0x4d8] ;  /* 0x0004d80001367983 */ /* 0x000ee80000300a00 */
[----:B------:R-:W3:Y:S04]  /*2eda0*/  LDL.LU.64 R40, [R1+0x4b0] ;  /* 0x0004b00001287983 */ /* 0x000ee80000300a00 */
[----:B------:R-:W3:Y:S04]  /*2edb0*/  LDL.LU.64 R42, [R1+0x4b8] ;  /* 0x0004b800012a7983 */ /* 0x000ee80000300a00 */
[----:B0-----:R-:W3:Y:S04]  /*2edc0*/  LDL.LU.64 R8, [R1+0x4a0] ;  /* 0x0004a00001087983 */ /* 0x001ee80000300a00 */
[----:B------:R-:W3:Y:S04]  /*2edd0*/  LDL.LU.64 R10, [R1+0x4a8] ;  /* 0x0004a800010a7983 */ /* 0x000ee80000300a00 */
[----:B------:R-:W3:Y:S04]  /*2ede0*/  LDL.LU.64 R4, [R1+0x490] ;  /* 0x0004900001047983 */ /* 0x000ee80000300a00 */
[----:B------:R-:W3:Y:S04]  /*2edf0*/  LDL.LU.64 R6, [R1+0x498] ;  /* 0x0004980001067983 */ /* 0x000ee80000300a00 */
[----:B------:R-:W3:Y:S04]  /*2ee00*/  LDL.LU.64 R44, [R1+0x480] ;  /* 0x00048000012c7983 */ /* 0x000ee80000300a00 */
[----:B------:R-:W3:Y:S04]  /*2ee10*/  LDL.LU.64 R46, [R1+0x488] ;  /* 0x00048800012e7983 */ /* 0x000ee80000300a00 */
[----:B-1----:R-:W-:Y:S04]  /*2ee20*/  STL.64 [R1+0x30b8], R50 ;  /* 0x0030b83201007387 */ /* 0x002fe80000100a00 */
[----:B------:R0:W-:Y:S04]  /*2ee30*/  STL.64 [R1+0x30b0], R48 ;  /* 0x0030b03001007387 */ /* 0x0001e80000100a00 */
[----:B0-----:R-:W3:Y:S04]  /*2ee40*/  LDL.LU.64 R48, [R1+0x2d0] ;  /* 0x0002d00001307983 */ /* 0x001ee80000300a00 */
[----:B------:R-:W3:Y:S01]  /*2ee50*/  LDL.LU.64 R50, [R1+0x2d8] ;  /* 0x0002d80001327983 */ /* 0x000ee20000300a00 */
[----:B--2---:R-:W-:-:S15]  /*2ee60*/  HMMA.16816.F32 R36, R12, R20, R36 ;  /* 0x000000140c24723c */ /* 0x004fde0000001824 */
[----:B------:R-:W-:-:S04]  /*2ee70*/  NOP ;  /* 0x0000000000007918 */ /* 0x000fc80000000000 */
[----:B------:R0:W-:Y:S04]  /*2ee80*/  STL.64 [R1+0x150], R36 ;  /* 0x0001502401007387 */ /* 0x0001e80000100a00 */
[----:B------:R3:W-:Y:S04]  /*2ee90*/  STL.64 [R1+0x158], R38 ;  /* 0x0001582601007387 */ /* 0x0007e80000100a00 */
[----:B0-----:R-:W3:Y:S02]  /*2eea0*/  LDL.LU.64 R36, [R1+0x31d8] ;  /* 0x0031d80001247983 */ /* 0x001ee40000300a00 */
[----:B---3--:R-:W-:Y:S02]  /*2eeb0*/  HMMA.16816.F32 R36, R12, R36, R32 ;  /* 0x000000240c24723c */ /* 0x008fe40000001820 */
[----:B------:R-:W2:Y:S04]  /*2eec0*/  LDL.LU.64 R34, [R1+0x31d0] ;  /* 0x0031d00001227983 */ /* 0x000ea80000300a00 */
[----:B------:R-:W3:-:S13]  /*2eed0*/  LDL.LU.64 R32, [R1+0x31c8] ;  /* 0x0031c80001207983 */ /* 0x000eda0000300a00 */
[----:B------:R0:W-:Y:S04]  /*2eee0*/  STL.64 [R1+0x140], R36 ;  /* 0x0001402401007387 */ /* 0x0001e80000100a00 */
[----:B------:R4:W-:Y:S04]  /*2eef0*/  STL.64 [R1+0x148], R38 ;  /* 0x0001482601007387 */ /* 0x0009e80000100a00 */
[----:B0-----:R-:W4:Y:S02]  /*2ef00*/  LDL.LU.64 R36, [R1+0x31c0] ;  /* 0x0031c00001247983 */ /* 0x001f240000300a00 */
[----:B----4-:R-:W-:Y:S02]  /*2ef10*/  HMMA.16816.F32 R36, R12, R36, R56 ;  /* 0x000000240c24723c */ /* 0x010fe40000001838 */
[----:B------:R-:W4:Y:S04]  /*2ef20*/  LDL.LU R58, [R1+0x31b8] ;  /* 0x0031b800013a7983 */ /* 0x000f280000300800 */
        /* <DEDUP_REMOVED lines=10> */
[----:B------:R-:W-:Y:S01]  /*2efd0*/  STL.64 [R1+0x3108], R56 ;  /* 0x0031083801007387 */ /* 0x000fe20000100a00 */
        /* <DEDUP_REMOVED lines=8> */
[----:B------:R-:W2:Y:S02]  /*2f060*/  LDL.LU.64 R52, [R1+0x3190] ;  /* 0x0031900001347983 */ /* 0x000ea40000300a00 */
[----:B--2---:R-:W-:Y:S02]  /*2f070*/  HMMA.16816.F32 R52, R12, R52, R8 ;  /* 0x000000340c34723c */ /* 0x004fe40000001808 */
[----:B------:R-:W2:Y:S04]  /*2f080*/  LDL.LU.64 R10, [R1+0x3188] ;  /* 0x00318800010a7983 */ /* 0x000ea80000300a00 */
[----:B------:R-:W3:-:S13]  /*2f090*/  LDL.LU.64 R8, [R1+0x3180] ;  /* 0x0031800001087983 */ /* 0x000eda0000300a00 */
[----:B------:R0:W-:Y:S04]  /*2f0a0*/  STL.64 [R1+0x100], R52 ;  /* 0x0001003401007387 */ /* 0x0001e80000100a00 */
[----:B------:R-:W-:Y:S04]  /*2f0b0*/  STL.64 [R1+0x108], R54 ;  /* 0x0001083601007387 */ /* 0x000fe80000100a00 */
[----:B0-----:R-:W2:Y:S02]  /*2f0c0*/  LDL.LU.64 R52, [R1+0x3178] ;  /* 0x0031780001347983 */ /* 0x001ea40000300a00 */
        /* <DEDUP_REMOVED lines=9> */
[C---:B--2---:R-:W-:Y:S08]  /*2f160*/  HMMA.16816.F32 R44, R12.reuse, R52, R44 ;  /* 0x000000340c2c723c */ /* 0x044ff0000000182c */
[C---:B------:R-:W-:Y:S11]  /*2f170*/  HMMA.16816.F32 R48, R12.reuse, R4, R48 ;  /* 0x000000040c30723c */ /* 0x040ff60000001830 */
[----:B------:R-:W-:Y:S04]  /*2f180*/  STL.64 [R1+0xe0], R44 ;  /* 0x0000e02c01007387 */ /* 0x000fe80000100a00 */
[----:B------:R0:W-:Y:S04]  /*2f190*/  STL.64 [R1+0xe8], R46 ;  /* 0x0000e82e01007387 */ /* 0x0001e80000100a00 */
[----:B0-----:R-:W2:Y:S04]  /*2f1a0*/  LDL.LU.64 R46, [R1+0x3158] ;  /* 0x00315800012e7983 */ /* 0x001ea80000300a00 */
[----:B------:R-:W2:Y:S04]  /*2f1b0*/  LDL.LU.64 R44, [R1+0x3150] ;  /* 0x00315000012c7983 */ /* 0x000ea80000300a00 */
[----:B------:R-:W-:Y:S04]  /*2f1c0*/  STL.64 [R1+0x30c0], R52 ;  /* 0x0030c03401007387 */ /* 0x000fe80000100a00 */
[----:B------:R-:W-:Y:S04]  /*2f1d0*/  STL.64 [R1+0x30d0], R6 ;  /* 0x0030d00601007387 */ /* 0x000fe80000100a00 */
[----:B------:R0:W-:Y:S04]  /*2f1e0*/  STL.64 [R1+0x30c8], R4 ;  /* 0x0030c80401007387 */ /* 0x0001e80000100a00 */
[----:B------:R-:W-:Y:S04]  /*2f1f0*/  STL.64 [R1+0x570], R48 ;  /* 0x0005703001007387 */ /* 0x000fe80000100a00 */
[----:B------:R-:W-:Y:S04]  /*2f200*/  STL.64 [R1+0x578], R50 ;  /* 0x0005783201007387 */ /* 0x000fe80000100a00 */
[----:B0-----:R-:W2:Y:S04]  /*2f210*/  LDL.64 R4, [R1+0x90] ;  /* 0x0000900001047983 */ /* 0x001ea80000100a00 */
[----:B--2---:R3:W-:Y:S02]  /*2f220*/  STL.64 [R1+0x30e8], R4 ;  /* 0x0030e80401007387 */ /* 0x0047e40000100a00 */
[----:B---3--:R-:W-:Y:S02]  /*2f230*/  HMMA.16816.F32 R4, R12, R8, R36 ;  /* 0x000000080c04723c */ /* 0x008fe40000001824 */
[----:B------:R-:W2:Y:S04]  /*2f240*/  LDL.LU.64 R36, [R1+0xdb0] ;  /* 0x000db00001247983 */ /* 0x000ea80000300a00 */
[----:B------:R-:W2:-:S13]  /*2f250*/  LDL.LU.64 R38, [R1+0xdb8] ;  /* 0x000db80001267983 */ /* 0x000e9a0000300a00 */
[----:B------:R0:W-:Y:S04]  /*2f260*/  STL.64 [R1+0x60], R4 ;  /* 0x0000600401007387 */ /* 0x0001e80000100a00 */
[----:B------:R-:W-:Y:S04]  /*2f270*/  STL.64 [R1+0x68], R6 ;  /* 0x0000680601007387 */ /* 0x000fe80000100a00 */
[----:B------:R-:W3:Y:S04]  /*2f280*/  LDL.LU.64 R52, [R1+0xc40] ;  /* 0x000c400001347983 */ /* 0x000ee80000300a00 */
[----:B------:R-:W3:Y:S04]  /*2f290*/  LDL.LU.64 R54, [R1+0xc48] ;  /* 0x000c480001367983 */ /* 0x000ee80000300a00 */
[----:B------:R-:W3:Y:S04]  /*2f2a0*/  LDL.LU.64 R48, [R1+0xbc0] ;  /* 0x000bc00001307983 */ /* 0x000ee80000300a00 */
[----:B------:R-:W3:Y:S04]  /*2f2b0*/  LDL.LU.64 R50, [R1+0xbc8] ;  /* 0x000bc80001327983 */ /* 0x000ee80000300a00 */
[----:B------:R-:W3:Y:S04]  /*2f2c0*/  LDL.LU.64 R12, [R1+0xb00] ;  /* 0x000b0000010c7983 */ /* 0x000ee80000300a00 */
[----:B------:R-:W3:Y:S04]  /*2f2d0*/  LDL.LU.64 R14, [R1+0xb08] ;  /* 0x000b0800010e7983 */ /* 0x000ee80000300a00 */
[----:B------:R-:W3:Y:S01]  /*2f2e0*/  LDL.64 R56, [R1+0xc0] ;  /* 0x0000c00001387983 */ /* 0x000ee20000100a00 */
[----:B0-----:R-:W-:-:S02]  /*2f2f0*/  IMAD.MOV.U32 R4, RZ, RZ, R22 ;  /* 0x000000ffff047224 */ /* 0x001fc400078e0016 */
[----:B------:R-:W-:Y:S01]  /*2f300*/  IMAD.MOV.U32 R5, RZ, RZ, R0 ;  /* 0x000000ffff057224 */ /* 0x000fe200078e0000 */
[----:B--2---:R-:W-:Y:S01]  /*2f310*/  HMMA.16816.F32 R36, R44, R40, R36 ;  /* 0x000000282c24723c */ /* 0x004fe20000001824 */
[----:B---3--:R-:W-:Y:S04]  /*2f320*/  STL.64 [R1+0x3120], R56 ;  /* 0x0031203801007387 */ /* 0x008fe80000100a00 */
[----:B------:R0:W-:Y:S04]  /*2f330*/  STL.64 [R1+0x3100], R4 ;  /* 0x0031000401007387 */ /* 0x0001e80000100a00 */
[----:B0-----:R-:W2:Y:S04]  /*2f340*/  LDL.LU.64 R4, [R1+0xcc0] ;  /* 0x000cc00001047983 */ /* 0x001ea80000300a00 */
[----:B------:R-:W2:Y:S04]  /*2f350*/  LDL.LU.64 R6, [R1+0xcc8] ;  /* 0x000cc80001067983 */ /* 0x000ea80000300a00 */
[----:B------:R-:W-:Y:S04]  /*2f360*/  STL.64 [R1+0x30e0], R10 ;  /* 0x0030e00a01007387 */ /* 0x000fe80000100a00 */
[----:B------:R0:W-:Y:S04]  /*2f370*/  STL.64 [R1+0x30d8], R8 ;  /* 0x0030d80801007387 */ /* 0x0001e80000100a00 */
[----:B0-----:R-:W3:Y:S04]  /*2f380*/  LDL.LU.64 R8, [R1+0xd30] ;  /* 0x000d300001087983 */ /* 0x001ee80000300a00 */
[----:B------:R-:W3:Y:S04]  /*2f390*/  LDL.LU.64 R10, [R1+0xd38] ;  /* 0x000d3800010a7983 */ /* 0x000ee80000300a00 */
[----:B------:R-:W-:Y:S04]  /*2f3a0*/  STL.64 [R1+0x390], R36 ;  /* 0x0003902401007387 */ /* 0x000fe80000100a00 */
[----:B------:R0:W-:Y:S04]  /*2f3b0*/  STL.64 [R1+0x398], R38 ;  /* 0x0003982601007387 */ /* 0x0001e80000100a00 */
[----:B0-----:R-:W3:Y:S04]  /*2f3c0*/  LDL.LU R39, [R1+0x3148] ;  /* 0x0031480001277983 */ /* 0x001ee80000300800 */
[----:B------:R-:W3:Y:S04]  /*2f3d0*/  LDL.LU.64 R36, [R1+0x3140] ;  /* 0x0031400001247983 */ /* 0x000ee80000300a00 */
[----:B------:R-:W3:Y:S01]  /*2f3e0*/  LDL.64 R56, [R1+0xd0] ;  /* 0x0000d00001387983 */ /* 0x000ee20000100a00 */
[----:B------:R-:W0:Y:S02]  /*2f3f0*/  S2R R59, SR_TID.X ;  /* 0x00000000003b7919 */ /* 0x000e240000002100 */
[----:B0-----:R-:W-:-:S05]  /*2f400*/  IMAD.SHL.U32 R59, R59, 0x2, RZ ;  /* 0x000000023b3b7824 */ /* 0x001fca00078e00ff */
[----:B----4-:R-:W-:Y:S01]  /*2f410*/  LOP3.LUT R0, R58, 0x10, R59, 0x78, !PT ;  /* 0x000000103a007812 */ /* 0x010fe200078e783b */
[C---:B--2---:R-:W-:Y:S08]  /*2f420*/  HMMA.16816.F32 R4, R44.reuse, R32, R4 ;  /* 0x000000202c04723c */ /* 0x044ff00000001804 */
[C---:B---3--:R-:W-:Y:S01]  /*2f430*/  HMMA.16816.F32 R8, R44.reuse, R36, R8 ;  /* 0x000000242c08723c */ /* 0x048fe20000001808 */
[----:B------:R-:W-:Y:S04]  /*2f440*/  STL.64 [R1+0x3138], R56 ;  /* 0x0031383801007387 */ /* 0x000fe80000100a00 */
[----:B------:R-:W-:Y:S04]  /*2f450*/  STL.64 [R1+0x30f8], R42 ;  /* 0x0030f82a01007387 */ /* 0x000fe80000100a00 */
[----:B------:R-:W-:Y:S04]  /*2f460*/  STL.64 [R1+0x30f0], R40 ;  /* 0x0030f02801007387 */ /* 0x000fe80000100a00 */
[----:B------:R-:W-:Y:S04]  /*2f470*/  STL [R1+0x3118], R39 ;  /* 0x0031182701007387 */ /* 0x000fe80000100800 */
[----:B------:R-:W-:Y:S04]  /*2f480*/  STL.64 [R1+0x3110], R36 ;  /* 0x0031102401007387 */ /* 0x000fe80000100a00 */
[----:B------:R-:W-:Y:S04]  /*2f490*/  STL.64 [R1+0x380], R8 ;  /* 0x0003800801007387 */ /* 0x000fe80000100a00 */
[----:B------:R-:W-:Y:S04]  /*2f4a0*/  STL.64 [R1+0x388], R10 ;  /* 0x0003880a01007387 */ /* 0x000fe80000100a00 */
[----:B------:R-:W-:Y:S04]  /*2f4b0*/  STL.64 [R1+0x3130], R34 ;  /* 0x0031302201007387 */ /* 0x000fe80000100a00 */
[----:B------:R0:W-:Y:S02]  /*2f4c0*/  STL.64 [R1+0x3128], R32 ;  /* 0x0031282001007387 */ /* 0x0001e40000100a00 */
[C---:B0-----:R-:W-:Y:S08]  /*2f4d0*/  HMMA.16816.F32 R32, R44.reuse, R28, R52 ;  /* 0x0000001c2c20723c */ /* 0x041ff00000001834 */
[----:B------:R-:W-:Y:S01]  /*2f4e0*/  HMMA.16816.F32 R8, R44, R24, R48 ;  /* 0x000000182c08723c */ /* 0x000fe20000001830 */
[----:B------:R-:W-:Y:S04]  /*2f4f0*/  STL.64 [R1+0x370], R4 ;  /* 0x0003700401007387 */ /* 0x000fe80000100a00 */
[----:B------:R0:W-:Y:S06]  /*2f500*/  STL.64 [R1+0x378], R6 ;  /* 0x0003780601007387 */ /* 0x0001ec0000100a00 */
[----:B------:R1:W-:Y:S04]  /*2f510*/  STL.64 [R1+0x360], R32 ;  /* 0x0003602001007387 */ /* 0x0003e80000100a00 */
[----:B------:R2:W-:Y:S04]  /*2f520*/  STL.64 [R1+0x368], R34 ;  /* 0x0003682201007387 */ /* 0x0005e80000100a00 */
[----:B------:R-:W3:Y:S04]  /*2f530*/  LDL.LU.64 R56, [R1+0xa90] ;  /* 0x000a900001387983 */ /* 0x000ee80000300a00 */
[----:B------:R-:W-:Y:S04]  /*2f540*/  STL.64 [R1+0x350], R8 ;  /* 0x0003500801007387 */ /* 0x000fe80000100a00 */
[----:B------:R-:W-:Y:S04]  /*2f550*/  STL.64 [R1+0x358], R10 ;  /* 0x0003580a01007387 */ /* 0x000fe80000100a00 */
[----:B------:R-:W3:Y:S01]  /*2f560*/  LDL.LU.64 R58, [R1+0xa98] ;  /* 0x000a9800013a7983 */ /* 0x000ee20000300a00 */
[----:B------:R-:W-:-:S04]  /*2f570*/  LOP3.LUT R0, R0, 0x800, R61, 0xf8, !PT ;  /* 0x0000080000007812 */ /* 0x000fc800078ef83d */
[----:B------:R-:W-:Y:S01]  /*2f580*/  LOP3.LUT R0, R0, 0x60, RZ, 0x3c, !PT ;  /* 0x0000006000007812 */ /* 0x000fe200078e3cff */
[----:B0-----:R-:W-:Y:S04]  /*2f590*/  HMMA.16816.F32 R4, R44, R16, R12 ;  /* 0x000000102c04723c */ /* 0x001fe8000000180c */
[----:B------:R-:W0:-:S15]  /*2f5a0*/  LDSM.16.MT88.4 R12, [R0+UR5] ;  /* 0x00000005000c783b */ /* 0x000e1e0008004200 */
[----:B------:R4:W-:Y:S04]  /*2f5b0*/  STL.64 [R1+0x340], R4 ;  /* 0x0003400401007387 */ /* 0x0009e80000100a00 */
[----:B------:R0:W-:Y:S04]  /*2f5c0*/  STL.64 [R1+0x348], R6 ;  /* 0x0003480601007387 */ /* 0x0001e80000100a00 */
[----:B-1----:R-:W3:Y:S04]  /*2f5d0*/  LDL.LU.64 R32, [R1+0xa10] ;  /* 0x000a100001207983 */ /* 0x002ee80000300a00 */
[----:B--2---:R-:W2:Y:S04]  /*2f5e0*/  LDL.LU.64 R34, [R1+0xa18] ;  /* 0x000a180001227983 */ /* 0x004ea80000300a00 */
[----:B------:R-:W2:Y:S04]  /*2f5f0*/  LDL.LU.64 R36, [R1+0x990] ;  /* 0x0009900001247983 */ /* 0x000ea80000300a00 */
[----:B------:R-:W2:Y:S04]  /*2f600*/  LDL.LU.64 R38, [R1+0x998] ;  /* 0x0009980001267983 */ /* 0x000ea80000300a00 */
[----:B----4-:R-:W4:Y:S04]  /*2f610*/  LDL.LU.64 R4, [R1+0x920] ;  /* 0x0009200001047983 */ /* 0x010f280000300a00 */
[----:B0-----:R-:W4:Y:S04]  /*2f620*/  LDL.LU.64 R6, [R1+0x928] ;  /* 0x0009280001067983 */ /* 0x001f280000300a00 */
[----:B------:R-:W2:Y:S04]  /*2f630*/  LDL.LU.64 R40, [R1+0x650] ;  /* 0x0006500001287983 */ /* 0x000ea80000300a00 */
[----:B------:R-:W2:Y:S04]  /*2f640*/  LDL.LU.64 R42, [R1+0x658] ;  /* 0x00065800012a7983 */ /* 0x000ea80000300a00 */
[----:B------:R-:W2:Y:S04]  /*2f650*/  LDL.LU.64 R8, [R1+0x640] ;  /* 0x0006400001087983 */ /* 0x000ea80000300a00 */
[----:B------:R-:W2:Y:S04]  /*2f660*/  LDL.LU.64 R10, [R1+0x648] ;  /* 0x00064800010a7983 */ /* 0x000ea80000300a00 */
[----:B------:R-:W-:Y:S04]  /*2f670*/  STL.64 [R1+0x3038], R14 ;  /* 0x0030380e01007387 */ /* 0x000fe80000100a00 */
[----:B------:R-:W-:Y:S04]  /*2f680*/  STL.64 [R1+0x3030], R12 ;  /* 0x0030300c01007387 */ /* 0x000fe80000100a00 */
[----:B------:R-:W2:Y:S04]  /*2f690*/  LDL.LU.64 R52, [R1+0x630] ;  /* 0x0006300001347983 */ /* 0x000ea80000300a00 */
[----:B------:R-:W2:Y:S04]  /*2f6a0*/  LDL.LU.64 R54, [R1+0x638] ;  /* 0x0006380001367983 */ /* 0x000ea80000300a00 */
[----:B------:R-:W2:Y:S04]  /*2f6b0*/  LDL.LU.64 R48, [R1+0x8c0] ;  /* 0x0008c00001307983 */ /* 0x000ea80000300a00 */
[----:B------:R-:W2:Y:S01]  /*2f6c0*/  LDL.LU.64 R50, [R1+0x8c8] ;  /* 0x0008c80001327983 */ /* 0x000ea20000300a00 */
[----:B---3--:R-:W-:-:S15]  /*2f6d0*/  HMMA.16816.F32 R56, R44, R20, R56 ;  /* 0x000000142c38723c */ /* 0x008fde0000001838 */
[----:B------:R-:W-:-:S04]  /*2f6e0*/  NOP ;  /* 0x0000000000007918 */ /* 0x000fc80000000000 */
[----:B------:R0:W-:Y:S04]  /*2f6f0*/  STL.64 [R1+0x330], R56 ;  /* 0x0003303801007387 */ /* 0x0001e80000100a00 */
[----:B------:R-:W-:Y:S04]  /*2f700*/  STL.64 [R1+0x338], R58 ;  /* 0x0003383a01007387 */ /* 0x000fe80000100a00 */
[----:B0-----:R-:W2:Y:S01]  /*2f710*/  LDL.LU.64 R56, [R1+0x3138] ;  /* 0x0031380001387983 */ /* 0x001ea20000300a00 */
[----:B------:R-:W-:Y:S02]  /*2f720*/  IMAD.MOV.U32 R12, RZ, RZ, R3 ;  /* 0x000000ffff0c7224 */ /* 0x000fe400078e0003 */
[----:B------:R-:W-:Y:S01]  /*2f730*/  IMAD.MOV.U32 R13, RZ, RZ, R2 ;  /* 0x000000ffff0d7224 */ /* 0x000fe200078e0002 */
[----:B--2---:R-:W-:Y:S01]  /*2f740*/  HMMA.16816.F32 R32, R44, R56, R32 ;  /* 0x000000382c20723c */ /* 0x004fe20000001820 */
[----:B------:R-:W-:-:S02]  /*2f750*/  IMAD.MOV.U32 R3, RZ, RZ, R56 ;  /* 0x000000ffff037224 */ /* 0x000fc400078e0038 */
[----:B------:R-:W-:-:S15]  /*2f760*/  IMAD.MOV.U32 R2, RZ, RZ, R57 ;  /* 0x000000ffff027224 */ /* 0x000fde00078e0039 */
[----:B------:R-:W-:Y:S01]  /*2f770*/  NOP ;  /* 0x0000000000007918 */ /* 0x000fe20000000000 */
[----:B------:R-:W-:Y:S04]  /*2f780*/  STL.64 [R1+0x680], R32 ;  /* 0x0006802001007387 */ /* 0x000fe80000100a00 */
[----:B------:R0:W-:Y:S04]  /*2f790*/  STL.64 [R1+0x688], R34 ;  /* 0x0006882201007387 */ /* 0x0001e80000100a00 */
[----:B0-----:R-:W2:Y:S04]  /*2f7a0*/  LDL.LU.64 R34, [R1+0x3130] ;  /* 0x0031300001227983 */ /* 0x001ea80000300a00 */
[----:B------:R-:W3:Y:S04]  /*2f7b0*/  LDL.LU.64 R32, [R1+0x3128] ;  /* 0x0031280001207983 */ /* 0x000ee80000300a00 */
[----:B------:R-:W2:Y:S02]  /*2f7c0*/  LDL.LU.64 R56, [R1+0x3120] ;  /* 0x0031200001387983 */ /* 0x000ea40000300a00 */
[----:B--2---:R-:W-:Y:S01]  /*2f7d0*/  HMMA.16816.F32 R36, R44, R56, R36 ;  /* 0x000000382c24723c */ /* 0x004fe20000001824 */
[----:B------:R-:W-:-:S02]  /*2f7e0*/  IMAD.MOV.U32 R15, RZ, RZ, R56 ;  /* 0x000000ffff0f7224 */ /* 0x000fc400078e0038 */
[----:B------:R-:W-:-:S15]  /*2f7f0*/  IMAD.MOV.U32 R14, RZ, RZ, R57 ;  /* 0x000000ffff0e7224 */ /* 0x000fde00078e0039 */
[----:B------:R-:W-:Y:S01]  /*2f800*/  NOP ;  /* 0x0000000000007918 */ /* 0x000fe20000000000 */
[----:B------:R-:W-:Y:S04]  /*2f810*/  STL.64 [R1+0x670], R36 ;  /* 0x0006702401007387 */ /* 0x000fe80000100a00 */
[----:B------:R0:W-:Y:S04]  /*2f820*/  STL.64 [R1+0x678], R38 ;  /* 0x0006782601007387 */ /* 0x0001e80000100a00 */
[----:B0-----:R-:W2:Y:S04]  /*2f830*/  LDL.LU R39, [R1+0x3118] ;  /* 0x0031180001277983 */ /* 0x001ea80000300800 */
[----:B------:R-:W2:Y:S04]  /*2f840*/  LDL.LU.64 R36, [R1+0x3110] ;  /* 0x0031100001247983 */ /* 0x000ea80000300a00 */
[----:B------:R-:W4:Y:S02]  /*2f850*/  LDL.LU.64 R56, [R1+0x3108] ;  /* 0x0031080001387983 */ /* 0x000f240000300a00 */
[----:B----4-:R-:W-:Y:S02]  /*2f860*/  HMMA.16816.F32 R56, R44, R56, R4 ;  /* 0x000000382c38723c */ /* 0x010fe40000001804 */
[----:B------:R-:W4:-:S15]  /*2f870*/  LDL.LU.64 R4, [R1+0x3100] ;  /* 0x0031000001047983 */ /* 0x000f1e0000300a00 */
[----:B------:R-:W-:Y:S02]  /*2f880*/  NOP ;  /* 0x0000000000007918 */ /* 0x000fe40000000000 */
[----:B------:R0:W-:Y:S04]  /*2f890*/  STL.64 [R1+0x660], R56 ;  /* 0x0006603801007387 */ /* 0x0001e80000100a00 */
[----:B------:R1:W-:Y:S04]  /*2f8a0*/  STL.64 [R1+0x668], R58 ;  /* 0x0006683a01007387 */ /* 0x0003e80000100a00 */
[----:B0-----:R-:W2:Y:S04]  /*2f8b0*/  LDL.LU.64 R56, [R1+0x250] ;  /* 0x0002500001387983 */ /* 0x001ea80000300a00 */
[----:B-1----:R-:W2:Y:S01]  /*2f8c0*/  LDL.LU.64 R58, [R1+0x258] ;  /* 0x00025800013a7983 */ /* 0x002ea20000300a00 */
[----:B----4-:R-:W-:Y:S03]  /*2f8d0*/  HMMA.16816.F32 R4, R44, R4, R40 ;  /* 0x000000042c04723c */ /* 0x010fe60000001828 */
[----:B------:R-:W4:Y:S04]  /*2f8e0*/  LDL.LU.64 R42, [R1+0x30f8] ;  /* 0x0030f800012a7983 */ /* 0x000f280000300a00 */
[----:B------:R-:W2:-:S12]  /*2f8f0*/  LDL.LU.64 R40, [R1+0x30f0] ;  /* 0x0030f00001287983 */ /* 0x000e980000300a00 */
[----:B------:R0:W-:Y:S04]  /*2f900*/  STL.64 [R1+0x650], R4 ;  /* 0x0006500401007387 */ /* 0x0001e80000100a00 */
[----:B------:R-:W-:Y:S04]  /*2f910*/  STL.64 [R1+0x658], R6 ;  /* 0x0006580601007387 */ /* 0x000fe80000100a00 */
[----:B0-----:R-:W2:Y:S01]  /*2f920*/  LDL.LU.64 R4, [R1+0x30e8] ;  /* 0x0030e80001047983 */ /* 0x001ea20000300a00 */
[C---:B------:R-:W-:Y:S08]  /*2f930*/  HMMA.16816.F32 R52, R44.reuse, R12, R52 ;  /* 0x0000000c2c34723c */ /* 0x040ff00000001834 */
        /* <DEDUP_REMOVED lines=8> */
[----:B------:R-:W2:Y:S04]  /*2f9c0*/  LDL.LU.64 R6, [R1+0x30d0] ;  /* 0x0030d00001067983 */ /* 0x000ea80000300a00 */
[----:B------:R-:W2:Y:S04]  /*2f9d0*/  LDL.LU.64 R4, [R1+0x30c8] ;  /* 0x0030c80001047983 */ /* 0x000ea80000300a00 */
[----:B------:R0:W-:Y:S04]  /*2f9e0*/  STL.64 [R1+0x630], R52 ;  /* 0x0006303401007387 */ /* 0x0001e80000100a00 */
[----:B------:R-:W-:Y:S04]  /*2f9f0*/  STL.64 [R1+0x638], R54 ;  /* 0x0006383601007387 */ /* 0x000fe80000100a00 */
[----:B0-----:R-:W2:Y:S04]  /*2fa00*/  LDL.LU.64 R52, [R1+0x30c0] ;  /* 0x0030c00001347983 */ /* 0x001ea80000300a00 */
[----:B------:R-:W-:Y:S01]  /*2fa10*/  STL.64 [R1+0x3048], R12 ;  /* 0x0030480c01007387 */ /* 0x000fe20000100a00 */
[----:B--2---:R-:W-:-:S15]  /*2fa20*/  HMMA.16816.F32 R48, R44, R52, R48 ;  /* 0x000000342c30723c */ /* 0x004fde0000001830 */
[----:B------:R-:W-:-:S04]  /*2fa30*/  NOP ;  /* 0x0000000000007918 */ /* 0x000fc80000000000 */
[----:B------:R-:W-:Y:S04]  /*2fa40*/  STL.64 [R1+0x620], R48 ;  /* 0x0006203001007387 */ /* 0x000fe80000100a00 */
[----:B------:R0:W-:Y:S04]  /*2fa50*/  STL.64 [R1+0x628], R50 ;  /* 0x0006283201007387 */ /* 0x0001e80000100a00 */
[----:B0-----:R-:W2:Y:S04]  /*2fa60*/  LDL.LU.64 R50, [R1+0x30b8] ;  /* 0x0030b80001327983 */ /* 0x001ea80000300a00 */
[----:B------:R-:W2:Y:S04]  /*2fa70*/  LDL.LU.64 R48, [R1+0x30b0] ;  /* 0x0030b00001307983 */ /* 0x000ea80000300a00 */
[----:B------:R0:W-:Y:S04]  /*2fa80*/  STL.64 [R1+0x3040], R52 ;  /* 0x0030403401007387 */ /* 0x0001e80000100a00 */
[----:B0-----:R-:W2:Y:S04]  /*2fa90*/  LDL.LU.64 R52, [R1+0x8b0] ;  /* 0x0008b00001347983 */ /* 0x001ea80000300a00 */
[----:B------:R-:W2:Y:S01]  /*2faa0*/  LDL.LU.64 R54, [R1+0x8b8] ;  /* 0x0008b80001367983 */ /* 0x000ea20000300a00 */
[----:B------:R-:W-:-:S02]  /*2fab0*/  IMAD.MOV.U32 R12, RZ, RZ, R38 ;  /* 0x000000ffff0c7224 */ /* 0x000fc400078e0026 */
[----:B------:R-:W-:Y:S01]  /*2fac0*/  IMAD.MOV.U32 R13, RZ, RZ, R22 ;  /* 0x000000ffff0d7224 */ /* 0x000fe200078e0016 */
[----:B------:R-:W-:Y:S04]  /*2fad0*/  STL.64 [R1+0x3058], R6 ;  /* 0x0030580601007387 */ /* 0x000fe80000100a00 */
[----:B------:R-:W-:Y:S01]  /*2fae0*/  STL.64 [R1+0x3050], R4 ;  /* 0x0030500401007387 */ /* 0x000fe20000100a00 */
[----:B--2---:R-:W-:-:S15]  /*2faf0*/  HMMA.16816.F32 R52, R44, R4, R52 ;  /* 0x000000042c34723c */ /* 0x004fde0000001834 */
[----:B------:R-:W-:-:S04]  /*2fb00*/  NOP ;  /* 0x0000000000007918 */ /* 0x000fc80000000000 */
[----:B------:R-:W-:Y:S04]  /*2fb10*/  STL.64 [R1+0x610], R52 ;  /* 0x0006103401007387 */ /* 0x000fe80000100a00 */
[----:B------:R-:W-:Y:S04]  /*2fb20*/  STL.64 [R1+0x618], R54 ;  /* 0x0006183601007387 */ /* 0x000fe80000100a00 */
[----:B------:R0:W-:Y:S04]  /*2fb30*/  STL.64 [R1+0x3060], R12 ;  /* 0x0030600c01007387 */ /* 0x0001e80000100a00 */
[----:B0-----:R-:W2:Y:S01]  /*2fb40*/  LDL.LU.64 R12, [R1+0xa0] ;  /* 0x0000a000010c7983 */ /* 0x001ea20000300a00 */
[----:B------:R-:W-:Y:S03]  /*2fb50*/  HMMA.16816.F32 R4, R44, R8, R56 ;  /* 0x000000082c04723c */ /* 0x000fe60000001838 */
[----:B--2---:R0:W-:Y:S04]  /*2fb60*/  STL.64 [R1+0x3078], R12 ;  /* 0x0030780c01007387 */ /* 0x0041e80000100a00 */
[----:B0-----:R-:W2:Y:S04]  /*2fb70*/  LDL.64 R12, [R1+0xb0] ;  /* 0x0000b000010c7983 */ /* 0x001ea80000100a00 */
[----:B--2---:R0:W-:Y:S08]  /*2fb80*/  STL.64 [R1+0x3090], R12 ;  /* 0x0030900c01007387 */ /* 0x0041f00000100a00 */
[----:B------:R1:W-:Y:S04]  /*2fb90*/  STL.64 [R1+0x320], R4 ;  /* 0x0003200401007387 */ /* 0x0003e80000100a00 */
[----:B------:R2:W-:Y:S04]  /*2fba0*/  STL.64 [R1+0x328], R6 ;  /* 0x0003280601007387 */ /* 0x0005e80000100a00 */
[----:B------:R-:W3:Y:S04]  /*2fbb0*/  LDL.LU.64 R56, [R1+0xc70] ;  /* 0x000c700001387983 */ /* 0x000ee80000300a00 */
[----:B------:R-:W3:Y:S04]  /*2fbc0*/  LDL.LU.64 R58, [R1+0xc78] ;  /* 0x000c7800013a7983 */ /* 0x000ee80000300a00 */
[----:B------:R-:W3:Y:S04]  /*2fbd0*/  LDL.LU.64 R52, [R1+0xc00] ;  /* 0x000c000001347983 */ /* 0x000ee80000300a00 */
[----:B------:R-:W3:Y:S04]  /*2fbe0*/  LDL.LU.64 R54, [R1+0xc08] ;  /* 0x000c080001367983 */ /* 0x000ee80000300a00 */
[----:B------:R-:W3:Y:S04]  /*2fbf0*/  LDL.LU.64 R44, [R1+0xb80] ;  /* 0x000b8000012c7983 */ /* 0x000ee80000300a00 */
[----:B------:R-:W3:Y:S01]  /*2fc00*/  LDL.LU.64 R46, [R1+0xb88] ;  /* 0x000b8800012e7983 */ /* 0x000ee20000300a00 */
[----:B0-----:R-:W-:-:S02]  /*2fc10*/  IMAD.MOV.U32 R12, RZ, RZ, R15 ;  /* 0x000000ffff0c7224 */ /* 0x001fc400078e000f */
[----:B------:R-:W-:Y:S01]  /*2fc20*/  IMAD.MOV.U32 R13, RZ, RZ, R14 ;  /* 0x000000ffff0d7224 */ /* 0x000fe200078e000e */
[----:B-1----:R-:W3:Y:S04]  /*2fc30*/  LDL.LU.64 R4, [R1+0xac0] ;  /* 0x000ac00001047983 */ /* 0x002ee80000300a00 */
[----:B--2---:R-:W2:Y:S04]  /*2fc40*/  LDL.LU.64 R6, [R1+0xac8] ;  /* 0x000ac80001067983 */ /* 0x004ea80000300a00 */
[----:B------:R0:W-:Y:S04]  /*2fc50*/  STL.64 [R1+0x30a8], R12 ;  /* 0x0030a80c01007387 */ /* 0x0001e80000100a00 */
[----:B0-----:R-:W2:Y:S04]  /*2fc60*/  LDL.LU.64 R12, [R1+0xcf0] ;  /* 0x000cf000010c7983 */ /* 0x001ea80000300a00 */
[----:B------:R-:W2:Y:S04]  /*2fc70*/  LDL.LU.64 R14, [R1+0xcf8] ;  /* 0x000cf800010e7983 */ /* 0x000ea80000300a00 */
[----:B------:R-:W-:Y:S04]  /*2fc80*/  STL.64 [R1+0x3070], R10 ;  /* 0x0030700a01007387 */ /* 0x000fe80000100a00 */
[----:B------:R0:W-:Y:S04]  /*2fc90*/  STL.64 [R1+0x3068], R8 ;  /* 0x0030680801007387 */ /* 0x0001e80000100a00 */
[----:B0-----:R-:W2:Y:S04]  /*2fca0*/  LDL.LU.64 R8, [R1+0xd70] ;  /* 0x000d700001087983 */ /* 0x001ea80000300a00 */
[----:B------:R-:W2:Y:S04]  /*2fcb0*/  LDL.LU.64 R10, [R1+0xd78] ;  /* 0x000d7800010a7983 */ /* 0x000ea80000300a00 */
[----:B----4-:R-:W-:Y:S04]  /*2fcc0*/  STL.64 [R1+0x3088], R42 ;  /* 0x0030882a01007387 */ /* 0x010fe80000100a00 */
[----:B------:R-:W-:Y:S01]  /*2fcd0*/  STL.64 [R1+0x3080], R40 ;  /* 0x0030802801007387 */ /* 0x000fe20000100a00 */
[----:B--2---:R-:W-:-:S15]  /*2fce0*/  HMMA.16816.F32 R8, R48, R40, R8 ;  /* 0x000000283008723c */ /* 0x004fde0000001808 */
[----:B------:R-:W-:-:S04]  /*2fcf0*/  NOP ;  /* 0x0000000000007918 */ /* 0x000fc80000000000 */
[----:B------:R-:W-:Y:S04]  /*2fd00*/  STL.64 [R1+0x560], R8 ;  /* 0x0005600801007387 */ /* 0x000fe80000100a00 */
[----:B------:R0:W-:Y:S02]  /*2fd10*/  STL.64 [R1+0x568], R10 ;  /* 0x0005680a01007387 */ /* 0x0001e40000100a00 */
[----:B0-----:R-:W-:-:S15]  /*2fd20*/  HMMA.16816.F32 R8, R48, R36, R12 ;  /* 0x000000243008723c */ /* 0x001fde000000180c */
[----:B------:R-:W-:-:S04]  /*2fd30*/  NOP ;  /* 0x0000000000007918 */ /* 0x000fc80000000000 */
[----:B------:R-:W-:Y:S04]  /*2fd40*/  STL.64 [R1+0x550], R8 ;  /* 0x0005500801007387 */ /* 0x000fe80000100a00 */
[----:B------:R3:W-:Y:S01]  /*2fd50*/  STL [R1+0x558], R10 ;  /* 0x0005580a01007387 */ /* 0x0007e20000100800 */
[----:B------:R-:W-:Y:S02]  /*2fd60*/  IMAD.MOV.U32 R61, RZ, RZ, R11 ;  /* 0x000000ffff3d7224 */ /* 0x000fe400078e000b */
[C---:B---3--:R-:W-:Y:S01]  /*2fd70*/  HMMA.16816.F32 R8, R48.reuse, R32, R56 ;  /* 0x000000203008723c */ /* 0x048fe20000001838 */
[----:B------:R-:W-:Y:S04]  /*2fd80*/  STL [R1+0x30a0], R39 ;  /* 0x0030a02701007387 */ /* 0x000fe80000100800 */
[----:B------:R-:W-:Y:S04]  /*2fd90*/  STL.64 [R1+0x3098], R36 ;  /* 0x0030982401007387 */ /* 0x000fe80000100a00 */
[----:B------:R-:W-:Y:S04]  /*2fda0*/  STL.64 [R1+0x3028], R34 ;  /* 0x0030282201007387 */ /* 0x000fe80000100a00 */
[----:B------:R-:W-:Y:S01]  /*2fdb0*/  STL.64 [R1+0x3020], R32 ;  /* 0x0030202001007387 */ /* 0x000fe20000100a00 */
[C---:B------:R-:W-:Y:S05]  /*2fdc0*/  HMMA.16816.F32 R12, R48.reuse, R28, R52 ;  /* 0x0000001c300c723c */ /* 0x040fea0000001834 */
[----:B------:R-:W-:Y:S04]  /*2fdd0*/  STL.64 [R1+0x540], R8 ;  /* 0x0005400801007387 */ /* 0x000fe80000100a00 */
[----:B------:R0:W-:Y:S02]  /*2fde0*/  STL.64 [R1+0x548], R10 ;  /* 0x0005480a01007387 */ /* 0x0001e40000100a00 */
[C---:B0-----:R-:W-:Y:S08]  /*2fdf0*/  HMMA.16816.F32 R8, R48.reuse, R24, R44 ;  /* 0x000000183008723c */ /* 0x041ff0000000182c */
[----:B------:R0:W-:Y:S04]  /*2fe00*/  STL.64 [R1+0x530], R12 ;  /* 0x0005300c01007387 */ /* 0x0001e80000100a00 */
[----:B------:R1:W-:Y:S04]  /*2fe10*/  STL.64 [R1+0x538], R14 ;  /* 0x0005380e01007387 */ /* 0x0003e80000100a00 */
[----:B------:R-:W2:Y:S01]  /*2fe20*/  LDL.LU.64 R56, [R1+0xa50] ;  /* 0x000a500001387983 */ /* 0x000ea20000300a00 */
[----:B------:R-:W-:Y:S03]  /*2fe30*/  HMMA.16816.F32 R4, R48, R16, R4 ;  /* 0x000000103004723c */ /* 0x000fe60000001804 */
[----:B------:R-:W3:Y:S04]  /*2fe40*/  LDSM.16.MT88.4 R44, [R0+UR5+0x80] ;  /* 0x00008005002c783b */ /* 0x000ee80008004200 */
[----:B------:R4:W-:Y:S04]  /*2fe50*/  STL.64 [R1+0x520], R8 ;  /* 0x0005200801007387 */ /* 0x0009e80000100a00 */
[----:B------:R0:W-:Y:S04]  /*2fe60*/  STL.64 [R1+0x528], R10 ;  /* 0x0005280a01007387 */ /* 0x0001e80000100a00 */
[----:B------:R-:W2:Y:S04]  /*2fe70*/  LDL.LU.64 R58, [R1+0xa58] ;  /* 0x000a5800013a7983 */ /* 0x000ea80000300a00 */
[----:B------:R1:W-:Y:S04]  /*2fe80*/  STL.64 [R1+0x510], R4 ;  /* 0x0005100401007387 */ /* 0x0003e80000100a00 */
[----:B------:R3:W-:Y:S04]  /*2fe90*/  STL.64 [R1+0x518], R6 ;  /* 0x0005180601007387 */ /* 0x0007e80000100a00 */
[----:B0-----:R-:W2:Y:S04]  /*2fea0*/  LDL.LU.64 R12, [R1+0x9d0] ;  /* 0x0009d000010c7983 */ /* 0x001ea80000300a00 */
[----:B-1----:R-:W2:Y:S04]  /*2feb0*/  LDL.LU.64 R14, [R1+0x9d8] ;  /* 0x0009d800010e7983 */ /* 0x002ea80000300a00 */
[----:B------:R-:W2:Y:S04]  /*2fec0*/  LDL.LU.64 R36, [R1+0x960] ;  /* 0x0009600001247983 */ /* 0x000ea80000300a00 */
[----:B------:R-:W2:Y:S04]  /*2fed0*/  LDL.LU.64 R38, [R1+0x968] ;  /* 0x0009680001267983 */ /* 0x000ea80000300a00 */
[----:B------:R-:W2:Y:S04]  /*2fee0*/  LDL.LU.64 R40, [R1+0x2c0] ;  /* 0x0002c00001287983 */ /* 0x000ea80000300a00 */
[----:B------:R-:W2:Y:S04]  /*2fef0*/  LDL.LU.64 R42, [R1+0x2c8] ;  /* 0x0002c800012a7983 */ /* 0x000ea80000300a00 */
[----:B----4-:R-:W4:Y:S04]  /*2ff00*/  LDL.LU.64 R8, [R1+0x2b0] ;  /* 0x0002b00001087983 */ /* 0x010f280000300a00 */
[----:B------:R-:W4:Y:S04]  /*2ff10*/  LDL.LU.64 R10, [R1+0x2b8] ;  /* 0x0002b800010a7983 */ /* 0x000f280000300a00 */
[----:B------:R-:W4:Y:S04]  /*2ff20*/  LDL.LU.64 R4, [R1+0x2a0] ;  /* 0x0002a00001047983 */ /* 0x000f280000300a00 */
[----:B---3--:R-:W3:Y:S04]  /*2ff30*/  LDL.LU.64 R6, [R1+0x2a8] ;  /* 0x0002a80001067983 */ /* 0x008ee80000300a00 */
[----:B------:R-:W3:Y:S04]  /*2ff40*/  LDL.LU.64 R52, [R1+0x290] ;  /* 0x0002900001347983 */ /* 0x000ee80000300a00 */
[----:B------:R-:W3:Y:S01]  /*2ff50*/  LDL.LU.64 R54, [R1+0x298] ;  /* 0x0002980001367983 */ /* 0x000ee20000300a00 */
[----:B------:R-:W-:-:S02]  /*2ff60*/  IMAD.MOV.U32 R32, RZ, RZ, R3 ;  /* 0x000000ffff207224 */ /* 0x000fc400078e0003 */
[----:B------:R-:W-:Y:S01]  /*2ff70*/  IMAD.MOV.U32 R33, RZ, RZ, R2 ;  /* 0x000000ffff217224 */ /* 0x000fe200078e0002 */
[----:B------:R-:W-:Y:S04]  /*2ff80*/  STL.64 [R1+0x2fa8], R46 ;  /* 0x002fa82e01007387 */ /* 0x000fe80000100a00 */
[----:B------:R0:W-:Y:S04]  /*2ff90*/  STL.64 [R1+0x2fa0], R44 ;  /* 0x002fa02c01007387 */ /* 0x0001e80000100a00 */
[----:B0-----:R-:W3:Y:S04]  /*2ffa0*/  LDL.LU.64 R44, [R1+0x280] ;  /* 0x00028000012c7983 */ /* 0x001ee80000300a00 */
[----:B------:R-:W3:Y:S01]  /*2ffb0*/  LDL.LU.64 R46, [R1+0x288] ;  /* 0x00028800012e7983 */ /* 0x000ee20000300a00 */
[C---:B--2---:R-:W-:Y:S08]  /*2ffc0*/  HMMA.16816.F32 R56, R48.reuse, R20, R56 ;  /* 0x000000143038723c */ /* 0x044ff00000001838 */
[C---:B------:R-:W-:Y:S11]  /*2ffd0*/  HMMA.16816.F32 R32, R48.reuse, R32, R12 ;  /* 0x000000203020723c */ /* 0x040ff6000000180c */
[----:B------:R0:W-:Y:S04]  /*2ffe0*/  STL.64 [R1+0x500], R56 ;  /* 0x0005003801007387 */ /* 0x0001e80000100a00 */
[----:B------:R1:W-:Y:S04]  /*2fff0*/  STL.64 [R1+0x508], R58 ;  /* 0x0005083a01007387 */ /* 0x0003e80000100a00 */
[----:B0-----:R-:W2:Y:S04]  /*30000*/  LDL.LU.64 R56, [R1+0x260] ;  /* 0x0002600001387983 */ /* 0x001ea80000300a00 */
[----:B-1----:R-:W2:Y:S04]  /*30010*/  LDL.LU.64 R58, [R1+0x268] ;  /* 0x00026800013a7983 */ /* 0x002ea80000300a00 */
[----:B------:R-:W2:Y:S04]  /*30020*/  LDL.LU.64 R12, [R1+0x30a8] ;  /* 0x0030a800010c7983 */ /* 0x000ea80000300a00 */
[----:B------:R0:W-:Y:S04]  /*30030*/  STL.64 [R1+0x4f0], R32 ;  /* 0x0004f02001007387 */ /* 0x0001e80000100a00 */
[----:B------:R1:W-:Y:S04]  /*30040*/  STL.64 [R1+0x4f8], R34 ;  /* 0x0004f82201007387 */ /* 0x0003e80000100a00 */
[----:B0-----:R-:W3:Y:S04]  /*30050*/  LDL.LU.64 R32, [R1+0x230] ;  /* 0x0002300001207983 */ /* 0x001ee80000300a00 */
[----:B-1----:R-:W3:Y:S01]  /*30060*/  LDL.LU.64 R34, [R1+0x238] ;  /* 0x0002380001227983 */ /* 0x002ee20000300a00 */
[----:B--2---:R-:W-:Y:S03]  /*30070*/  HMMA.16816.F32 R12, R48, R12, R36 ;  /* 0x0000000c300c723c */ /* 0x004fe60000001824 */
[----:B------:R-:W2:Y:S04]  /*30080*/  LDL.LU R39, [R1+0x30a0] ;  /* 0x0030a00001277983 */ /* 0x000ea80000300800 */
[----:B------:R-:W2:-:S12]  /*30090*/  LDL.LU.64 R36, [R1+0x3098] ;  /* 0x0030980001247983 */ /* 0x000e980000300a00 */
[----:B------:R0:W-:Y:S04]  /*300a0*/  STL.64 [R1+0x4e0], R12 ;  /* 0x0004e00c01007387 */ /* 0x0001e80000100a00 */
[----:B------:R-:W-:Y:S04]  /*300b0*/  STL.64 [R1+0x4e8], R14 ;  /* 0x0004e80e01007387 */ /* 0x000fe80000100a00 */
[----:B0-----:R-:W2:Y:S02]  /*300c0*/  LDL.LU.64 R12, [R1+0x3090] ;  /* 0x00309000010c7983 */ /* 0x001ea40000300a00 */
[----:B--2---:R-:W-:Y:S01]  /*300d0*/  HMMA.16816.F32 R40, R48, R12, R40 ;  /* 0x0000000c3028723c */ /* 0x004fe20000001828 */
[----:B------:R-:W-:Y:S01]  /*300e0*/  MOV R22, R12 ;  /* 0x0000000c00167202 */ /* 0x000fe20000000f00 */
[----:B------:R-:W-:-:S15]  /*300f0*/  IMAD.MOV.U32 R3, RZ, RZ, R13 ;  /* 0x000000ffff037224 */ /* 0x000fde00078e000d */
[----:B------:R-:W-:Y:S02]  /*30100*/  NOP ;  /* 0x0000000000007918 */ /* 0x000fe40000000000 */
[----:B------:R-:W-:Y:S04]  /*30110*/  STL.64 [R1+0x4d0], R40 ;  /* 0x0004d02801007387 */ /* 0x000fe80000100a00 */
[----:B------:R0:W-:Y:S04]  /*30120*/  STL.64 [R1+0x4d8], R42 ;  /* 0x0004d82a01007387 */ /* 0x0001e80000100a00 */
[----:B0-----:R-:W2:Y:S04]  /*30130*/  LDL.LU.64 R42, [R1+0x3088] ;  /* 0x00308800012a7983 */ /* 0x001ea80000300a00 */
[----:B------:R-:W2:Y:S04]  /*30140*/  LDL.LU.64 R40, [R1+0x3080] ;  /* 0x0030800001287983 */ /* 0x000ea80000300a00 */
[----:B------:R-:W4:Y:S02]  /*30150*/  LDL.LU.64 R12, [R1+0x3078] ;  /* 0x00307800010c7983 */ /* 0x000f240000300a00 */
[----:B----4-:R-:W-:Y:S01]  /*30160*/  HMMA.16816.F32 R8, R48, R12, R8 ;  /* 0x0000000c3008723c */ /* 0x010fe20000001808 */
[----:B------:R-:W-:-:S02]  /*30170*/  IMAD.MOV.U32 R2, RZ, RZ, R12 ;  /* 0x000000ffff027224 */ /* 0x000fc400078e000c */
[----:B------:R-:W-:-:S15]  /*30180*/  IMAD.MOV.U32 R0, RZ, RZ, R13 ;  /* 0x000000ffff007224 */ /* 0x000fde00078e000d */
[----:B------:R-:W-:Y:S01]  /*30190*/  NOP ;  /* 0x0000000000007918 */ /* 0x000fe20000000000 */
[----:B------:R-:W-:Y:S04]  /*301a0*/  STL.64 [R1+0x4c0], R8 ;  /* 0x0004c00801007387 */ /* 0x000fe80000100a00 */
[----:B------:R0:W-:Y:S04]  /*301b0*/  STL.64 [R1+0x4c8], R10 ;  /* 0x0004c80a01007387 */ /* 0x0001e80000100a00 */
[----:B0-----:R-:W4:Y:S04]  /*301c0*/  LDL.LU.64 R10, [R1+0x3070] ;  /* 0x00307000010a7983 */ /* 0x001f280000300a00 */
[----:B------:R-:W2:Y:S04]  /*301d0*/  LDL.LU.64 R8, [R1+0x3068] ;  /* 0x0030680001087983 */ /* 0x000ea80000300a00 */
[----:B------:R-:W3:Y:S02]  /*301e0*/  LDL.LU.64 R12, [R1+0x3060] ;  /* 0x00306000010c7983 */ /* 0x000ee40000300a00 */
[----:B---3--:R-:W-:Y:S02]  /*301f0*/  HMMA.16816.F32 R12, R48, R12, R4 ;  /* 0x0000000c300c723c */ /* 0x008fe40000001804 */
[----:B------:R-:W3:Y:S04]  /*30200*/  LDL.LU.64 R6, [R1+0x3058] ;  /* 0x0030580001067983 */ /* 0x000ee80000300a00 */
[----:B------:R-:W2:-:S13]  /*30210*/  LDL.LU.64 R4, [R1+0x3050] ;  /* 0x0030500001047983 */ /* 0x000e9a0000300a00 */
[----:B------:R0:W-:Y:S04]  /*30220*/  STL.64 [R1+0x4b0], R12 ;  /* 0x0004b00c01007387 */ /* 0x0001e80000100a00 */
[----:B------:R1:W-:Y:S04]  /*30230*/  STL.64 [R1+0x4b8], R14 ;  /* 0x0004b80e01007387 */ /* 0x0003e80000100a00 */
[----:B0-----:R-:W1:Y:S02]  /*30240*/  LDL.LU.64 R12, [R1+0x3048] ;  /* 0x00304800010c7983 */ /* 0x001e640000300a00 */
[----:B-1----:R-:W-:Y:S02]  /*30250*/  HMMA.16816.F32 R12, R48, R12, R52 ;  /* 0x0000000c300c723c */ /* 0x002fe40000001834 */
[----:B------:R-:W2:-:S15]  /*30260*/  LDL.LU.64 R52, [R1+0x3040] ;  /* 0x0030400001347983 */ /* 0x000e9e0000300a00 */
[----:B------:R-:W-:Y:S02]  /*30270*/  NOP ;  /* 0x0000000000007918 */ /* 0x000fe40000000000 */
[----:B------:R-:W-:Y:S04]  /*30280*/  STL.64 [R1+0x4a0], R12 ;  /* 0x0004a00c01007387 */ /* 0x000fe80000100a00 */
[----:B------:R0:W-:Y:S04]  /*30290*/  STL.64 [R1+0x4a8], R14 ;  /* 0x0004a80e01007387 */ /* 0x0001e80000100a00 */
[----:B0-----:R-:W3:Y:S04]  /*302a0*/  LDL.LU.64 R14, [R1+0x3038] ;  /* 0x00303800010e7983 */ /* 0x001ee80000300a00 */
[----:B------:R-:W3:Y:S01]  /*302b0*/  LDL.LU.64 R12, [R1+0x3030] ;  /* 0x00303000010c7983 */ /* 0x000ee20000300a00 */
[----:B--2---:R-:W-:-:S15]  /*302c0*/  HMMA.16816.F32 R44, R48, R52, R44 ;  /* 0x00000034302c723c */ /* 0x004fde000000182c */
[----:B------:R-:W-:-:S04]  /*302d0*/  NOP ;  /* 0x0000000000007918 */ /* 0x000fc80000000000 */
[----:B------:R0:W-:Y:S04]  /*302e0*/  STL.64 [R1+0x490], R44 ;  /* 0x0004902c01007387 */ /* 0x0001e80000100a00 */
[----:B------:R1:W-:Y:S04]  /*302f0*/  STL.64 [R1+0x498], R46 ;  /* 0x0004982e01007387 */ /* 0x0003e80000100a00 */
[----:B0-----:R-:W2:Y:S04]  /*30300*/  LDL.LU.64 R44, [R1+0xd90] ;  /* 0x000d9000012c7983 */ /* 0x001ea80000300a00 */
[----:B-1----:R-:W2:Y:S04]  /*30310*/  LDL.LU.64 R46, [R1+0xd98] ;  /* 0x000d9800012e7983 */ /* 0x002ea80000300a00 */
[----:B------:R0:W-:Y:S04]  /*30320*/  STL.64 [R1+0x2fd0], R52 ;  /* 0x002fd03401007387 */ /* 0x0001e80000100a00 */
[----:B---3--:R-:W-:Y:S04]  /*30330*/  STL.64 [R1+0x2fc8], R6 ;  /* 0x002fc80601007387 */ /* 0x008fe80000100a00 */
[----:B------:R1:W-:Y:S01]  /*30340*/  STL.64 [R1+0x2fc0], R4 ;  /* 0x002fc00401007387 */ /* 0x0003e20000100a00 */
[C---:B0-----:R-:W-:Y:S08]  /*30350*/  HMMA.16816.F32 R52, R48.reuse, R4, R56 ;  /* 0x000000043034723c */ /* 0x041ff00000001838 */
[----:B-1----:R-:W-:Y:S11]  /*30360*/  HMMA.16816.F32 R4, R48, R8, R32 ;  /* 0x000000083004723c */ /* 0x002ff60000001820 */
[----:B------:R-:W-:Y:S04]  /*30370*/  STL.64 [R1+0x480], R52 ;  /* 0x0004803401007387 */ /* 0x000fe80000100a00 */
[----:B------:R-:W-:Y:S04]  /*30380*/  STL.64 [R1+0x488], R54 ;  /* 0x0004883601007387 */ /* 0x000fe80000100a00 */
[----:B------:R-:W3:Y:S04]  /*30390*/  LDL.LU.64 R32, [R1+0xd10] ;  /* 0x000d100001207983 */ /* 0x000ee80000300a00 */
[----:B------:R-:W3:Y:S04]  /*303a0*/  LDL.LU.64 R34, [R1+0xd18] ;  /* 0x000d180001227983 */ /* 0x000ee80000300a00 */
[----:B------:R0:W-:Y:S04]  /*303b0*/  STL.64 [R1+0x50], R4 ;  /* 0x0000500401007387 */ /* 0x0001e80000100a00 */
[----:B------:R-:W-:Y:S04]  /*303c0*/  STL.64 [R1+0x58], R6 ;  /* 0x0000580601007387 */ /* 0x000fe80000100a00 */
[----:B------:R-:W2:Y:S04]  /*303d0*/  LDL.LU.64 R56, [R1+0xc90] ;  /* 0x000c900001387983 */ /* 0x000ea80000300a00 */
[----:B------:R-:W2:Y:S04]  /*303e0*/  LDL.LU.64 R58, [R1+0xc98] ;  /* 0x000c9800013a7983 */ /* 0x000ea80000300a00 */
[----:B0-----:R-:W2:Y:S04]  /*303f0*/  LDL.LU.64 R4, [R1+0xd0] ;  /* 0x0000d00001047983 */ /* 0x001ea80000300a00 */
[----:B------:R-:W2:Y:S04]  /*30400*/  LDL.LU.64 R52, [R1+0x80] ;  /* 0x0000800001347983 */ /* 0x000ea80000300a00 */
[----:B--2---:R0:W-:Y:S04]  /*30410*/  STL.64 [R1+0x2fe8], R52 ;  /* 0x002fe83401007387 */ /* 0x0041e80000100a00 */
[----:B0-----:R-:W2:Y:S01]  /*30420*/  LDL.LU.64 R52, [R1+0x90] ;  /* 0x0000900001347983 */ /* 0x001ea20000300a00 */
[C---:B---3--:R-:W-:Y:S03]  /*30430*/  HMMA.16816.F32 R32, R12.reuse, R36, R32 ;  /* 0x000000240c20723c */ /* 0x048fe60000001820 */
[----:B--2---:R-:W-:Y:S04]  /*30440*/  STL.64 [R1+0x3000], R52 ;  /* 0x0030003401007387 */ /* 0x004fe80000100a00 */
[----:B----4-:R-:W-:Y:S04]  /*30450*/  STL.64 [R1+0x2fb8], R10 ;  /* 0x002fb80a01007387 */ /* 0x010fe80000100a00 */
[----:B------:R0:W-:Y:S04]  /*30460*/  STL.64 [R1+0x2fb0], R8 ;  /* 0x002fb00801007387 */ /* 0x0001e80000100a00 */
[----:B------:R-:W2:Y:S04]  /*30470*/  LDL.LU.64 R48, [R1+0xae0] ;  /* 0x000ae00001307983 */ /* 0x000ea80000300a00 */
[----:B------:R-:W2:Y:S01]  /*30480*/  LDL.LU.64 R50, [R1+0xae8] ;  /* 0x000ae80001327983 */ /* 0x000ea20000300a00 */
[----:B0-----:R-:W-:-:S15]  /*30490*/  HMMA.16816.F32 R8, R12, R40, R44 ;  /* 0x000000280c08723c */ /* 0x001fde000000182c */
[----:B------:R-:W-:-:S04]  /*304a0*/  NOP ;  /* 0x0000000000007918 */ /* 0x000fc80000000000 */
[----:B------:R0:W-:Y:S04]  /*304b0*/  STL.64 [R1+0x310], R8 ;  /* 0x0003100801007387 */ /* 0x0001e80000100a00 */
[----:B------:R-:W-:Y:S04]  /*304c0*/  STL.64 [R1+0x318], R10 ;  /* 0x0003180a01007387 */ /* 0x000fe80000100a00 */
[----:B------:R-:W3:Y:S04]  /*304d0*/  LDL.LU.64 R44, [R1+0xa40] ;  /* 0x000a4000012c7983 */ /* 0x000ee80000300a00 */
[----:B------:R-:W3:Y:S04]  /*304e0*/  LDL.LU.64 R46, [R1+0xa48] ;  /* 0x000a4800012e7983 */ /* 0x000ee80000300a00 */
[----:B0-----:R-:W4:Y:S04]  /*304f0*/  LDL.LU.64 R8, [R1+0xc0] ;  /* 0x0000c00001087983 */ /* 0x001f280000300a00 */
[----:B------:R-:W-:Y:S04]  /*30500*/  STL.64 [R1+0x2fe0], R42 ;  /* 0x002fe02a01007387 */ /* 0x000fe80000100a00 */
[----:B------:R0:W-:Y:S04]  /*30510*/  STL.64 [R1+0x2fd8], R40 ;  /* 0x002fd82801007387 */ /* 0x0001e80000100a00 */
[----:B0-----:R-:W2:Y:S04]  /*30520*/  LDL.LU.64 R40, [R1+0xc20] ;  /* 0x000c200001287983 */ /* 0x001ea80000300a00 */
[----:B------:R-:W2:Y:S04]  /*30530*/  LDL.LU.64 R42, [R1+0xc28] ;  /* 0x000c2800012a7983 */ /* 0x000ea80000300a00 */
[----:B------:R-:W-:Y:S04]  /*30540*/  STL.64 [R1+0x300], R32 ;  /* 0x0003002001007387 */ /* 0x000fe80000100a00 */
[----:B------:R0:W-:Y:S04]  /*30550*/  STL.64 [R1+0x308], R34 ;  /* 0x0003082201007387 */ /* 0x0001e80000100a00 */
[----:B0-----:R-:W2:Y:S04]  /*30560*/  LDL.LU.64 R34, [R1+0x3028] ;  /* 0x0030280001227983 */ /* 0x001ea80000300a00 */
[----:B------:R-:W2:Y:S02]  /*30570*/  LDL.LU.64 R32, [R1+0x3020] ;  /* 0x0030200001207983 */ /* 0x000ea40000300a00 */
[----:B--2---:R-:W-:-:S15]  /*30580*/  HMMA.16816.F32 R56, R12, R32, R56 ;  /* 0x000000200c38723c */ /* 0x004fde0000001838 */
[----:B------:R-:W-:-:S04]  /*30590*/  NOP ;  /* 0x0000000000007918 */ /* 0x000fc80000000000 */
[----:B------:R-:W-:Y:S04]  /*305a0*/  STL.64 [R1+0x2f0], R56 ;  /* 0x0002f03801007387 */ /* 0x000fe80000100a00 */
[----:B------:R0:W-:Y:S04]  /*305b0*/  STL.64 [R1+0x2f8], R58 ;  /* 0x0002f83a01007387 */ /* 0x0001e80000100a00 */
[----:B0-----:R-:W2:Y:S04]  /*305c0*/  LDL.LU R59, [R1+0x3018] ;  /* 0x00301800013b7983 */ /* 0x001ea80000300800 */
[----:B------:R-:W-:Y:S04]  /*305d0*/  STL.64 [R1+0x2ff8], R34 ;  /* 0x002ff82201007387 */ /* 0x000fe80000100a00 */
[----:B------:R0:W-:Y:S04]  /*305e0*/  STL.64 [R1+0x2ff0], R32 ;  /* 0x002ff02001007387 */ /* 0x0001e80000100a00 */
[----:B0-----:R-:W2:Y:S04]  /*305f0*/  LDL.LU.64 R32, [R1+0xba0] ;  /* 0x000ba00001207983 */ /* 0x001ea80000300a00 */
[----:B------:R-:W2:Y:S01]  /*30600*/  LDL.LU.64 R34, [R1+0xba8] ;  /* 0x000ba80001227983 */ /* 0x000ea20000300a00 */
[----:B------:R-:W-:-:S15]  /*30610*/  HMMA.16816.F32 R40, R12, R28, R40 ;  /* 0x0000001c0c28723c */ /* 0x000fde0000001828 */
[----:B------:R-:W-:-:S04]  /*30620*/  NOP ;  /* 0x0000000000007918 */ /* 0x000fc80000000000 */
[----:B------:R0:W-:Y:S04]  /*30630*/  STL.64 [R1+0x2e0], R40 ;  /* 0x0002e02801007387 */ /* 0x0001e80000100a00 */
[----:B------:R1:W-:Y:S04]  /*30640*/  STL.64 [R1+0x2e8], R42 ;  /* 0x0002e82a01007387 */ /* 0x0003e80000100a00 */
[----:B0-----:R-:W3:Y:S04]  /*30650*/  LDL.LU.64 R40, [R1+0x9f0] ;  /* 0x0009f00001287983 */ /* 0x001ee80000300a00 */
[----:B-1----:R-:W4:Y:S04]  /*30660*/  LDL.LU.64 R42, [R1+0x9f8] ;  /* 0x0009f800012a7983 */ /* 0x002f280000300a00 */
[----:B------:R-:W-:Y:S04]  /*30670*/  STL.64 [R1+0x3010], R30 ;  /* 0x0030101e01007387 */ /* 0x000fe80000100a00 */
[----:B------:R2:W-:Y:S02]  /*30680*/  STL.64 [R1+0x3008], R28 ;  /* 0x0030081c01007387 */ /* 0x0005e40000100a00 */
[C---:B--2---:R-:W-:Y:S08]  /*30690*/  HMMA.16816.F32 R28, R12.reuse, R24, R32 ;  /* 0x000000180c1c723c */ /* 0x044ff00000001820 */
[C---:B------:R-:W-:Y:S01]  /*306a0*/  HMMA.16816.F32 R32, R12.reuse, R16, R48 ;  /* 0x000000100c20723c */ /* 0x040fe20000001830 */
[----:B------:R-:W0:Y:S10]  /*306b0*/  LDSM.16.MT88.4 R48, [R59+UR5+0x1000] ;  /* 0x001000053b30783b */ /* 0x000e340008004200 */
[----:B------:R-:W-:Y:S04]  /*306c0*/  STL.64 [R1+0x2d0], R28 ;  /* 0x0002d01c01007387 */ /* 0x000fe80000100a00 */
[----:B------:R3:W-:Y:S02]  /*306d0*/  STL.64 [R1+0x2d8], R30 ;  /* 0x0002d81e01007387 */ /* 0x0007e40000100a00 */
[C---:B---3--:R-:W-:Y:S02]  /*306e0*/  HMMA.16816.F32 R28, R12.reuse, R20, R44 ;  /* 0x000000140c1c723c */ /* 0x048fe4000000182c */
[----:B------:R-:W-:Y:S04]  /*306f0*/  STL.64 [R1+0x2c0], R32 ;  /* 0x0002c02001007387 */ /* 0x000fe80000100a00 */
[----:B------:R-:W-:Y:S04]  /*30700*/  STL.64 [R1+0x2c8], R34 ;  /* 0x0002c82201007387 */ /* 0x000fe80000100a00 */
[----:B------:R-:W2:Y:S09]  /*30710*/  LDL.LU.64 R56, [R1+0x970] ;  /* 0x0009700001387983 */ /* 0x000eb20000300a00 */
[----:B------:R1:W-:Y:S04]  /*30720*/  STL.64 [R1+0x2b0], R28 ;  /* 0x0002b01c01007387 */ /* 0x0003e80000100a00 */
[----:B------:R3:W-:Y:S04]  /*30730*/  STL.64 [R1+0x2b8], R30 ;  /* 0x0002b81e01007387 */ /* 0x0007e80000100a00 */
[----:B------:R-:W2:Y:S04]  /*30740*/  LDL.LU.64 R58, [R1+0x978] ;  /* 0x00097800013a7983 */ /* 0x000ea80000300a00 */
[----:B-1----:R-:W2:Y:S04]  /*30750*/  LDL.LU.64 R28, [R1+0x8a0] ;  /* 0x0008a000011c7983 */ /* 0x002ea80000300a00 */
[----:B---3--:R-:W3:Y:S01]  /*30760*/  LDL.LU.64 R30, [R1+0x8a8] ;  /* 0x0008a800011e7983 */ /* 0x008ee20000300a00 */
[----:B----4-:R-:W-:Y:S01]  /*30770*/  HMMA.16816.F32 R40, R12, R4, R40 ;  /* 0x000000040c28723c */ /* 0x010fe20000001828 */
[----:B------:R-:W-:-:S02]  /*30780*/  IMAD.MOV.U32 R52, RZ, RZ, R22 ;  /* 0x000000ffff347224 */ /* 0x000fc400078e0016 */
[----:B------:R-:W-:Y:S01]  /*30790*/  IMAD.MOV.U32 R53, RZ, RZ, R3 ;  /* 0x000000ffff357224 */ /* 0x000fe200078e0003 */
[----:B------:R-:W4:Y:S04]  /*307a0*/  LDL.LU.64 R44, [R1+0x890] ;  /* 0x00089000012c7983 */ /* 0x000f280000300a00 */
[----:B------:R-:W4:Y:S04]  /*307b0*/  LDL.LU.64 R46, [R1+0x898] ;  /* 0x00089800012e7983 */ /* 0x000f280000300a00 */
[----:B0-----:R-:W-:Y:S04]  /*307c0*/  STL.64 [R1+0x2f38], R50 ;  /* 0x002f383201007387 */ /* 0x001fe80000100a00 */
[----:B------:R-:W-:Y:S04]  /*307d0*/  STL.64 [R1+0x2f30], R48 ;  /* 0x002f303001007387 */ /* 0x000fe80000100a00 */
[----:B------:R-:W4:Y:S04]  /*307e0*/  LDL.LU.64 R32, [R1+0x880] ;  /* 0x0008800001207983 */ /* 0x000f280000300a00 */
[----:B------:R-:W4:Y:S01]  /*307f0*/  LDL.LU.64 R34, [R1+0x888] ;  /* 0x0008880001227983 */ /* 0x000f220000300a00 */
[----:B------:R-:W-:-:S02]  /*30800*/  IMAD.MOV.U32 R38, RZ, RZ, R4 ;  /* 0x000000ffff267224 */ /* 0x000fc400078e0004 */
[----:B------:R-:W-:Y:S01]  /*30810*/  IMAD.MOV.U32 R60, RZ, RZ, R5 ;  /* 0x000000ffff3c7224 */ /* 0x000fe200078e0005 */
[----:B------:R0:W-:Y:S04]  /*30820*/  STL.64 [R1+0x2a0], R40 ;  /* 0x0002a02801007387 */ /* 0x0001e80000100a00 */
[----:B------:R1:W-:Y:S04]  /*30830*/  STL.64 [R1+0x2a8], R42 ;  /* 0x0002a82a01007387 */ /* 0x0003e80000100a00 */
[----:B0-----:R-:W4:Y:S04]  /*30840*/  LDL.LU.64 R40, [R1+0x870] ;  /* 0x0008700001287983 */ /* 0x001f280000300a00 */
[----:B-1----:R-:W4:Y:S04]  /*30850*/  LDL.LU.64 R42, [R1+0x878] ;  /* 0x00087800012a7983 */ /* 0x002f280000300a00 */
[----:B------:R-:W4:Y:S04]  /*30860*/  LDL.LU.64 R4, [R1+0x860] ;  /* 0x0008600001047983 */ /* 0x000f280000300a00 */
[----:B------:R-:W4:Y:S01]  /*30870*/  LDL.LU.64 R6, [R1+0x868] ;  /* 0x0008680001067983 */ /* 0x000f220000300a00 */
[C---:B--2---:R-:W-:Y:S08]  /*30880*/  HMMA.16816.F32 R56, R12.reuse, R8, R56 ;  /* 0x000000080c38723c */ /* 0x044ff00000001838 */
[----:B---3--:R-:W-:Y:S11]  /*30890*/  HMMA.16816.F32 R52, R12, R52, R28 ;  /* 0x000000340c34723c */ /* 0x008ff6000000181c */
[----:B------:R0:W-:Y:S04]  /*308a0*/  STL.64 [R1+0x290], R56 ;  /* 0x0002903801007387 */ /* 0x0001e80000100a00 */
[----:B------:R-:W-:Y:S01]  /*308b0*/  STL.64 [R1+0x298], R58 ;  /* 0x0002983a01007387 */ /* 0x000fe20000100a00 */
[----:B0-----:R-:W-:-:S02]  /*308c0*/  IMAD.MOV.U32 R57, RZ, RZ, R8 ;  /* 0x000000ffff397224 */ /* 0x001fc400078e0008 */
[----:B------:R-:W-:Y:S02]  /*308d0*/  IMAD.MOV.U32 R56, RZ, RZ, R9 ;  /* 0x000000ffff387224 */ /* 0x000fe400078e0009 */
[----:B------:R-:W2:Y:S04]  /*308e0*/  LDL.LU.64 R8, [R1+0x850] ;  /* 0x0008500001087983 */ /* 0x000ea80000300a00 */
[----:B------:R-:W2:Y:S04]  /*308f0*/  LDL.LU.64 R10, [R1+0x858] ;  /* 0x00085800010a7983 */ /* 0x000ea80000300a00 */
[----:B------:R-:W3:Y:S04]  /*30900*/  LDL.LU.64 R30, [R1+0x3010] ;  /* 0x00301000011e7983 */ /* 0x000ee80000300a00 */
[----:B------:R-:W2:Y:S04]  /*30910*/  LDL.LU.64 R28, [R1+0x3008] ;  /* 0x00300800011c7983 */ /* 0x000ea80000300a00 */
[----:B------:R0:W-:Y:S04]  /*30920*/  STL.64 [R1+0x280], R52 ;  /* 0x0002803401007387 */ /* 0x0001e80000100a00 */
[----:B------:R-:W-:Y:S04]  /*30930*/  STL.64 [R1+0x288], R54 ;  /* 0x0002883601007387 */ /* 0x000fe80000100a00 */
[----:B0-----:R-:W2:Y:S01]  /*30940*/  LDL.LU.64 R52, [R1+0x3000] ;  /* 0x0030000001347983 */ /* 0x001ea20000300a00 */
[----:B------:R-:W-:-:S02]  /*30950*/  IMAD.MOV.U32 R48, RZ, RZ, R2 ;  /* 0x000000ffff307224 */ /* 0x000fc400078e0002 */
[----:B------:R-:W-:-:S07]  /*30960*/  IMAD.MOV.U32 R49, RZ, RZ, R0 ;  /* 0x000000ffff317224 */ /* 0x000fce00078e0000 */
[----:B----4-:R-:W-:-:S15]  /*30970*/  HMMA.16816.F32 R44, R12, R48, R44 ;  /* 0x000000300c2c723c */ /* 0x010fde000000182c */
[----:B------:R-:W-:-:S04]  /*30980*/  NOP ;  /* 0x0000000000007918 */ /* 0x000fc80000000000 */
[----:B------:R0:W-:Y:S04]  /*30990*/  STL.64 [R1+0x270], R44 ;  /* 0x0002702c01007387 */ /* 0x0001e80000100a00 */
[----:B------:R1:W-:Y:S04]  /*309a0*/  STL.64 [R1+0x278], R46 ;  /* 0x0002782e01007387 */ /* 0x0003e80000100a00 */
[----:B0-----:R-:W4:Y:S04]  /*309b0*/  LDL.LU.64 R44, [R1+0x7b0] ;  /* 0x0007b000012c7983 */ /* 0x001f280000300a00 */
[----:B-1----:R-:W4:Y:S01]  /*309c0*/  LDL.LU.64 R46, [R1+0x7b8] ;  /* 0x0007b800012e7983 */ /* 0x002f220000300a00 */
        /* <DEDUP_REMOVED lines=18> */
[----:B--2---:R-:W-:-:S15]  /*30af0*/  HMMA.16816.F32 R4, R12, R52, R4 ;  /* 0x000000340c04723c */ /* 0x004fde0000001804 */
[----:B------:R-:W-:-:S04]  /*30b00*/  NOP ;  /* 0x0000000000007918 */ /* 0x000fc80000000000 */
[----:B------:R-:W-:Y:S04]  /*30b10*/  STL.64 [R1+0x240], R4 ;  /* 0x0002400401007387 */ /* 0x000fe80000100a00 */
[----:B------:R0:W-:Y:S04]  /*30b20*/  STL.64 [R1+0x248], R6 ;  /* 0x0002480601007387 */ /* 0x0001e80000100a00 */
[----:B0-----:R-:W2:Y:S04]  /*30b30*/  LDL.LU.64 R6, [R1+0x2fc8] ;  /* 0x002fc80001067983 */ /* 0x001ea80000300a00 */
[----:B------:R-:W2:Y:S01]  /*30b40*/  LDL.LU.64 R4, [R1+0x2fc0] ;  /* 0x002fc00001047983 */ /* 0x000ea20000300a00 */
[----:B------:R-:W-:-:S02]  /*30b50*/  IMAD.MOV.U32 R51, RZ, RZ, R52 ;  /* 0x000000ffff337224 */ /* 0x000fc400078e0034 */
[----:B------:R-:W-:Y:S02]  /*30b60*/  IMAD.MOV.U32 R50, RZ, RZ, R53 ;  /* 0x000000ffff327224 */ /* 0x000fe400078e0035 */
[----:B------:R-:W3:Y:S04]  /*30b70*/  LDL.LU.64 R52, [R1+0xa80] ;  /* 0x000a800001347983 */ /* 0x000ee80000300a00 */
[----:B------:R-:W3:Y:S01]  /*30b80*/  LDL.LU.64 R54, [R1+0xa88] ;  /* 0x000a880001367983 */ /* 0x000ee20000300a00 */
[----:B--2---:R-:W-:-:S15]  /*30b90*/  HMMA.16816.F32 R8, R12, R4, R8 ;  /* 0x000000040c08723c */ /* 0x004fde0000001808 */
[----:B------:R-:W-:-:S04]  /*30ba0*/  NOP ;  /* 0x0000000000007918 */ /* 0x000fc80000000000 */
[----:B------:R-:W-:Y:S04]  /*30bb0*/  STL.64 [R1+0x230], R8 ;  /* 0x0002300801007387 */ /* 0x000fe80000100a00 */
[----:B------:R0:W-:Y:S04]  /*30bc0*/  STL.64 [R1+0x238], R10 ;  /* 0x0002380a01007387 */ /* 0x0001e80000100a00 */
[----:B0-----:R-:W2:Y:S04]  /*30bd0*/  LDL.LU.64 R10, [R1+0x2fb8] ;  /* 0x002fb800010a7983 */ /* 0x001ea80000300a00 */
[----:B------:R-:W4:Y:S04]  /*30be0*/  LDL.LU.64 R8, [R1+0x2fb0] ;  /* 0x002fb00001087983 */ /* 0x000f280000300a00 */
[----:B------:R-:W-:Y:S04]  /*30bf0*/  STL.64 [R1+0x2f58], R6 ;  /* 0x002f580601007387 */ /* 0x000fe80000100a00 */
[----:B------:R0:W-:Y:S04]  /*30c00*/  STL.64 [R1+0x2f50], R4 ;  /* 0x002f500401007387 */ /* 0x0001e80000100a00 */
[----:B0-----:R-:W2:Y:S04]  /*30c10*/  LDL.LU.64 R4, [R1+0xb60] ;  /* 0x000b600001047983 */ /* 0x001ea80000300a00 */
[----:B------:R-:W2:Y:S01]  /*30c20*/  LDL.LU.64 R6, [R1+0xb68] ;  /* 0x000b680001067983 */ /* 0x000ea20000300a00 */
[----:B----4-:R-:W-:Y:S03]  /*30c30*/  HMMA.16816.F32 R12, R12, R8, R44 ;  /* 0x000000080c0c723c */ /* 0x010fe6000000182c */
[----:B------:R-:W4:Y:S04]  /*30c40*/  LDL.LU.64 R46, [R1+0x2fa8] ;  /* 0x002fa800012e7983 */ /* 0x000f280000300a00 */
[----:B------:R-:W4:-:S12]  /*30c50*/  LDL.LU.64 R44, [R1+0x2fa0] ;  /* 0x002fa000012c7983 */ /* 0x000f180000300a00 */
[----:B------:R0:W-:Y:S04]  /*30c60*/  STL.64 [R1+0x40], R12 ;  /* 0x0000400c01007387 */ /* 0x0001e80000100a00 */
[----:B------:R1:W-:Y:S04]  /*30c70*/  STL.64 [R1+0x48], R14 ;  /* 0x0000480e01007387 */ /* 0x0003e80000100a00 */
[----:B0-----:R-:W4:Y:S04]  /*30c80*/  LDL.LU.64 R12, [R1+0xd50] ;  /* 0x000d5000010c7983 */ /* 0x001f280000300a00 */
[----:B-1----:R-:W4:Y:S04]  /*30c90*/  LDL.LU.64 R14, [R1+0xd58] ;  /* 0x000d5800010e7983 */ /* 0x002f280000300a00 */
[----:B--2---:R-:W-:Y:S04]  /*30ca0*/  STL.64 [R1+0x2f48], R10 ;  /* 0x002f480a01007387 */ /* 0x004fe80000100a00 */
[----:B------:R0:W-:Y:S04]  /*30cb0*/  STL.64 [R1+0x2f40], R8 ;  /* 0x002f400801007387 */ /* 0x0001e80000100a00 */
[----:B0-----:R-:W2:Y:S04]  /*30cc0*/  LDL.LU.64 R8, [R1+0xbf0] ;  /* 0x000bf00001087983 */ /* 0x001ea80000300a00 */
[----:B------:R-:W2:Y:S01]  /*30cd0*/  LDL.LU.64 R10, [R1+0xbf8] ;  /* 0x000bf800010a7983 */ /* 0x000ea20000300a00 */
[----:B----4-:R-:W-:-:S15]  /*30ce0*/  HMMA.16816.F32 R12, R44, R40, R12 ;  /* 0x000000282c0c723c */ /* 0x010fde000000180c */
[----:B------:R-:W-:-:S04]  /*30cf0*/  NOP ;  /* 0x0000000000007918 */ /* 0x000fc80000000000 */
[----:B------:R0:W-:Y:S04]  /*30d00*/  STL.64 [R1+0x30], R12 ;  /* 0x0000300c01007387 */ /* 0x0001e80000100a00 */
[----:B------:R1:W-:Y:S04]  /*30d10*/  STL.64 [R1+0x38], R14 ;  /* 0x0000380e01007387 */ /* 0x0003e80000100a00 */
[----:B0-----:R-:W4:Y:S04]  /*30d20*/  LDL.LU.64 R12, [R1+0x9c0] ;  /* 0x0009c000010c7983 */ /* 0x001f280000300a00 */
[----:B-1----:R-:W4:Y:S04]  /*30d30*/  LDL.LU.64 R14, [R1+0x9c8] ;  /* 0x0009c800010e7983 */ /* 0x002f280000300a00 */
[----:B------:R0:W-:Y:S04]  /*30d40*/  STL.64 [R1+0x2f68], R42 ;  /* 0x002f682a01007387 */ /* 0x0001e80000100a00 */
[----:B------:R-:W2:Y:S04]  /*30d50*/  LDL.LU.64 R40, [R1+0xcb0] ;  /* 0x000cb00001287983 */ /* 0x000ea80000300a00 */
[----:B0-----:R-:W2:Y:S01]  /*30d60*/  LDL.LU.64 R42, [R1+0xcb8] ;  /* 0x000cb800012a7983 */ /* 0x001ea20000300a00 */
[C---:B------:R-:W-:Y:S08]  /*30d70*/  HMMA.16816.F32 R4, R44.reuse, R28, R4 ;  /* 0x0000001c2c04723c */ /* 0x040ff00000001804 */
[----:B--2---:R-:W-:-:S15]  /*30d80*/  HMMA.16816.F32 R40, R44, R36, R40 ;  /* 0x000000242c28723c */ /* 0x004fde0000001828 */
[----:B------:R-:W-:-:S04]  /*30d90*/  NOP ;  /* 0x0000000000007918 */ /* 0x000fc80000000000 */
[----:B------:R-:W-:Y:S04]  /*30da0*/  STL.64 [R1+0x20], R40 ;  /* 0x0000202801007387 */ /* 0x000fe80000100a00 */
[----:B------:R0:W-:Y:S02]  /*30db0*/  STL.64 [R1+0x28], R42 ;  /* 0x0000282a01007387 */ /* 0x0001e40000100a00 */
[----:B0-----:R-:W-:Y:S01]  /*30dc0*/  HMMA.16816.F32 R40, R44, R32, R8 ;  /* 0x000000202c28723c */ /* 0x001fe20000001808 */
[----:B------:R-:W-:Y:S02]  /*30dd0*/  IMAD.MOV.U32 R8, RZ, RZ, R57 ;  /* 0x000000ffff087224 */ /* 0x000fe400078e0039 */
[----:B------:R-:W-:-:S05]  /*30de0*/  IMAD.MOV.U32 R9, RZ, RZ, R56 ;  /* 0x000000ffff097224 */ /* 0x000fca00078e0038 */
[C---:B---3--:R-:W-:Y:S08]  /*30df0*/  HMMA.16816.F32 R56, R44.reuse, R24, R52 ;  /* 0x000000182c38723c */ /* 0x048ff00000001834 */
[----:B----4-:R-:W-:Y:S03]  /*30e00*/  HMMA.16816.F32 R52, R44, R16, R12 ;  /* 0x000000102c34723c */ /* 0x010fe6000000180c */
[----:B------:R-:W-:Y:S04]  /*30e10*/  STL.64 [R1+0x10], R40 ;  /* 0x0000102801007387 */ /* 0x000fe80000100a00 */
[----:B------:R-:W-:Y:S04]  /*30e20*/  STL.64 [R1+0x18], R42 ;  /* 0x0000182a01007387 */ /* 0x000fe80000100a00 */
[----:B------:R-:W-:Y:S04]  /*30e30*/  STL.64 [R1], R4 ;  /* 0x0000000401007387 */ /* 0x000fe80000100a00 */
[----:B------:R-:W-:Y:S04]  /*30e40*/  STL.64 [R1+0x8], R6 ;  /* 0x0000080601007387 */ /* 0x000fe80000100a00 */
[----:B------:R0:W-:Y:S04]  /*30e50*/  STL.64 [R1+0x2f60], R30 ;  /* 0x002f601e01007387 */ /* 0x0001e80000100a00 */
[----:B------:R-:W2:Y:S04]  /*30e60*/  LDL.LU.64 R28, [R1+0x940] ;  /* 0x00094000011c7983 */ /* 0x000ea80000300a00 */
[----:B0-----:R-:W2:Y:S04]  /*30e70*/  LDL.LU.64 R30, [R1+0x948] ;  /* 0x00094800011e7983 */ /* 0x001ea80000300a00 */
[----:B------:R-:W3:Y:S04]  /*30e80*/  LDL.LU.64 R4, [R1+0x7c0] ;  /* 0x0007c00001047983 */ /* 0x000ee80000300a00 */
[----:B------:R-:W3:Y:S04]  /*30e90*/  LDL.LU.64 R6, [R1+0x7c8] ;  /* 0x0007c80001067983 */ /* 0x000ee80000300a00 */
[----:B------:R-:W-:Y:S04]  /*30ea0*/  STL.64 [R1+0x29f8], R58 ;  /* 0x0029f83a01007387 */ /* 0x000fe80000100a00 */
[----:B------:R0:W-:Y:S04]  /*30eb0*/  STL.64 [R1+0x29f0], R56 ;  /* 0x0029f03801007387 */ /* 0x0001e80000100a00 */
[----:B0-----:R-:W4:Y:S04]  /*30ec0*/  LDL.LU.64 R56, [R1+0xb0] ;  /* 0x0000b00001387983 */ /* 0x001f280000300a00 */
[----:B------:R-:W4:Y:S04]  /*30ed0*/  LDL.LU.64 R58, [R1+0xb8] ;  /* 0x0000b800013a7983 */ /* 0x000f280000300a00 */
[----:B------:R-:W-:Y:S04]  /*30ee0*/  STL.64 [R1+0x2f70], R18 ;  /* 0x002f701201007387 */ /* 0x000fe80000100a00 */
[----:B------:R-:W-:Y:S04]  /*30ef0*/  STL.64 [R1+0x2a08], R54 ;  /* 0x002a083601007387 */ /* 0x000fe80000100a00 */
[----:B------:R0:W-:Y:S02]  /*30f00*/  STL.64 [R1+0x2a00], R52 ;  /* 0x002a003401007387 */ /* 0x0001e40000100a00 */
[----:B0-----:R-:W-:-:S02]  /*30f10*/  IMAD.MOV.U32 R52, RZ, RZ, R38 ;  /* 0x000000ffff347224 */ /* 0x001fc400078e0026 */
[----:B------:R-:W-:Y:S01]  /*30f20*/  IMAD.MOV.U32 R53, RZ, RZ, R60 ;  /* 0x000000ffff357224 */ /* 0x000fe200078e003c */
[----:B------:R-:W4:Y:S04]  /*30f30*/  LDL.LU R38, [R1+0x2f9c] ;  /* 0x002f9c0001267983 */ /* 0x000f280000300800 */
[----:B------:R-:W4:Y:S04]  /*30f40*/  LDL.LU R60, [R1+0x2f98] ;  /* 0x002f9800013c7983 */ /* 0x000f280000300800 */
[----:B------:R-:W4:Y:S04]  /*30f50*/  LDL R54, [R1+0xd8] ;  /* 0x0000d80001367983 */ /* 0x000f280000100800 */
[----:B------:R-:W4:Y:S04]  /*30f60*/  LDL R55, [R1+0xdc] ;  /* 0x0000dc0001377983 */ /* 0x000f280000100800 */
[----:B------:R-:W4:Y:S04]  /*30f70*/  LDL.LU.64 R16, [R1+0x7d0] ;  /* 0x0007d00001107983 */ /* 0x000f280000300a00 */
[----:B------:R-:W4:Y:S01]  /*30f80*/  LDL.LU.64 R18, [R1+0x7d8] ;  /* 0x0007d80001127983 */ /* 0x000f220000300a00 */
[----:B------:R-:W0:Y:S01]  /*30f90*/  S2R R15, SR_TID.X ;  /* 0x00000000000f7919 */ /* 0x000e220000002100 */
[----:B------:R-:W1:Y:S01]  /*30fa0*/  S2R R14, SR_TID.X ;  /* 0x00000000000e7919 */ /* 0x000e620000002100 */
[----:B0-----:R-:W-:Y:S01]  /*30fb0*/  LOP3.LUT R15, R15, 0x7, RZ, 0xc0, !PT ;  /* 0x000000070f0f7812 */ /* 0x001fe200078ec0ff */
[----:B-1----:R-:W-:-:S04]  /*30fc0*/  IMAD.SHL.U32 R13, R14, 0x2, RZ ;  /* 0x000000020e0d7824 */ /* 0x002fc800078e00ff */
[----:B------:R-:W-:Y:S02]  /*30fd0*/  IMAD R15, R15, 0x110, RZ ;  /* 0x000001100f0f7824 */ /* 0x000fe400078e02ff */
[----:B------:R-:W-:-:S03]  /*30fe0*/  IMAD.SHL.U32 R14, R14, 0x80, RZ ;  /* 0x000000800e0e7824 */ /* 0x000fc600078e00ff */
[----:B------:R-:W-:-:S04]  /*30ff0*/  LOP3.LUT R15, R15, 0x10, R13, 0x78, !PT ;  /* 0x000000100f0f7812 */ /* 0x000fc800078e780d */
[----:B------:R-:W-:-:S06]  /*31000*/  LOP3.LUT R15, R15, 0x800, R14, 0xf8, !PT ;  /* 0x000008000f0f7812 */ /* 0x000fcc00078ef80e */
[----:B------:R-:W0:Y:S04]  /*31010*/  LDSM.16.MT88.4 R12, [R15+UR5+0x1080] ;  /* 0x001080050f0c783b */ /* 0x000e280008004200 */
[----:B0-----:R-:W-:Y:S01]  /*31020*/  STL.64 [R1+0x2e50], R14 ;  /* 0x002e500e01007387 */ /* 0x001fe20000100a00 */
[C---:B--2---:R-:W-:Y:S08]  /*31030*/  HMMA.16816.F32 R28, R44.reuse, R20, R28 ;  /* 0x000000142c1c723c */ /* 0x044ff0000000181c */
[----:B---3--:R-:W-:Y:S11]  /*31040*/  HMMA.16816.F32 R4, R44, R52, R4 ;  /* 0x000000342c04723c */ /* 0x008ff60000001804 */
[----:B------:R-:W-:Y:S04]  /*31050*/  STL.64 [R1+0x7b0], R28 ;  /* 0x0007b01c01007387 */ /* 0x000fe80000100a00 */
[----:B------:R-:W-:Y:S04]  /*31060*/  STL.64 [R1+0x7b8], R30 ;  /* 0x0007b81e01007387 */ /* 0x000fe80000100a00 */
[----:B------:R-:W-:Y:S01]  /*31070*/  IMAD.MOV.U32 R20, RZ, RZ, R7 ;  /* 0x000000ffff147224 */ /* 0x000fe200078e0007 */
[----:B------:R0:W-:Y:S01]  /*31080*/  STL.64 [R1+0x2e48], R12 ;  /* 0x002e480c01007387 */ /* 0x0001e20000100a00 */
[----:B------:R-:W-:-:S02]  /*31090*/  IMAD.MOV.U32 R25, RZ, RZ, R4 ;  /* 0x000000ffff197224 */ /* 0x000fc400078e0004 */
[----:B------:R-:W-:Y:S01]  /*310a0*/  IMAD.MOV.U32 R24, RZ, RZ, R5 ;  /* 0x000000ffff187224 */ /* 0x000fe200078e0005 */
[----:B------:R-:W-:Y:S01]  /*310b0*/  MOV R21, R6 ;  /* 0x0000000600157202 */ /* 0x000fe20000000f00 */
[----:B------:R-:W2:Y:S04]  /*310c0*/  LDL.LU.64 R4, [R1+0x7e0] ;  /* 0x0007e00001047983 */ /* 0x000ea80000300a00 */
[----:B------:R-:W2:Y:S01]  /*310d0*/  LDL.LU.64 R6, [R1+0x7e8] ;  /* 0x0007e80001067983 */ /* 0x000ea20000300a00 */
[----:B----4-:R-:W-:Y:S03]  /*310e0*/  HMMA.16816.F32 R8, R44, R8, R16 ;  /* 0x000000082c08723c */ /* 0x010fe60000001810 */
[----:B------:R1:W-:Y:S04]  /*310f0*/  STL.64 [R1+0x2f18], R54 ;  /* 0x002f183601007387 */ /* 0x0003e80000100a00 */
[----:B------:R-:W-:Y:S04]  /*31100*/  STL [R1+0x29e8], R20 ;  /* 0x0029e81401007387 */ /* 0x000fe80000100800 */
[----:B------:R-:W-:Y:S04]  /*31110*/  STL [R1+0x29e4], R21 ;  /* 0x0029e41501007387 */ /* 0x000fe80000100800 */
[----:B------:R-:W-:Y:S04]  /*31120*/  STL [R1+0x29e0], R24 ;  /* 0x0029e01801007387 */ /* 0x000fe80000100800 */
[----:B------:R-:W-:Y:S01]  /*31130*/  STL [R1+0x29dc], R25 ;  /* 0x0029dc1901007387 */ /* 0x000fe20000100800 */
[----:B------:R-:W-:-:S02]  /*31140*/  IMAD.MOV.U32 R37, RZ, RZ, R8 ;  /* 0x000000ffff257224 */ /* 0x000fc400078e0008 */
[----:B------:R-:W-:Y:S02]  /*31150*/  IMAD.MOV.U32 R36, RZ, RZ, R9 ;  /* 0x000000ffff247224 */ /* 0x000fe400078e0009 */
[----:B------:R-:W-:Y:S02]  /*31160*/  IMAD.MOV.U32 R33, RZ, RZ, R10 ;  /* 0x000000ffff217224 */ /* 0x000fe400078e000a */
[----:B------:R-:W-:Y:S01]  /*31170*/  IMAD.MOV.U32 R32, RZ, RZ, R11 ;  /* 0x000000ffff207224 */ /* 0x000fe200078e000b */
[----:B------:R-:W3:Y:S04]  /*31180*/  LDL.LU.64 R8, [R1+0x7f0] ;  /* 0x0007f00001087983 */ /* 0x000ee80000300a00 */
[----:B------:R-:W3:Y:S04]  /*31190*/  LDL.LU.64 R10, [R1+0x7f8] ;  /* 0x0007f800010a7983 */ /* 0x000ee80000300a00 */
[----:B------:R-:W-:Y:S04]  /*311a0*/  STL.64 [R1+0x2f80], R38 ;  /* 0x002f802601007387 */ /* 0x000fe80000100a00 */
[----:B------:R4:W-:Y:S01]  /*311b0*/  STL.64 [R1+0x2f78], R36 ;  /* 0x002f782401007387 */ /* 0x0009e20000100a00 */
[----:B------:R-:W-:-:S02]  /*311c0*/  IMAD.MOV.U32 R40, RZ, RZ, R22 ;  /* 0x000000ffff287224 */ /* 0x000fc400078e0016 */
[----:B------:R-:W-:Y:S01]  /*311d0*/  IMAD.MOV.U32 R41, RZ, RZ, R0 ;  /* 0x000000ffff297224 */ /* 0x000fe200078e0000 */
[----:B------:R-:W3:Y:S04]  /*311e0*/  LDL.LU R22, [R1+0x2f94] ;  /* 0x002f940001167983 */ /* 0x000ee80000300800 */
[----:B------:R-:W3:Y:S01]  /*311f0*/  LDL.LU R0, [R1+0x2f90] ;  /* 0x002f900001007983 */ /* 0x000ee20000300800 */
[----:B0-----:R-:W-:Y:S02]  /*31200*/  IMAD.MOV.U32 R12, RZ, RZ, R2 ;  /* 0x000000ffff0c7224 */ /* 0x001fe400078e0002 */
[----:B------:R-:W-:Y:S01]  /*31210*/  IMAD.MOV.U32 R13, RZ, RZ, R3 ;  /* 0x000000ffff0d7224 */ /* 0x000fe200078e0003 */
[----:B------:R-:W3:Y:S04]  /*31220*/  LDL.LU R2, [R1+0x2f8c] ;  /* 0x002f8c0001027983 */ /* 0x000ee80000300800 */
[----:B------:R-:W3:Y:S04]  /*31230*/  LDL.LU R3, [R1+0x2f88] ;  /* 0x002f880001037983 */ /* 0x000ee80000300800 */
[----:B------:R-:W3:Y:S04]  /*31240*/  LDL.LU R52, [R1+0x470] ;  /* 0x0004700001347983 */ /* 0x000ee80000300800 */
[----:B------:R-:W3:Y:S04]  /*31250*/  LDL.LU R53, [R1+0x474] ;  /* 0x0004740001357983 */ /* 0x000ee80000300800 */
[----:B-1----:R-:W3:Y:S04]  /*31260*/  LDL.LU R54, [R1+0x478] ;  /* 0x0004780001367983 */ /* 0x002ee80000300800 */
[----:B------:R-:W3:Y:S04]  /*31270*/  LDL.LU R55, [R1+0x47c] ;  /* 0x00047c0001377983 */ /* 0x000ee80000300800 */
[----:B----4-:R-:W4:Y:S04]  /*31280*/  LDL.LU.64 R36, [R1+0x800] ;  /* 0x0008000001247983 */ /* 0x010f280000300a00 */
[----:B------:R-:W4:Y:S04]  /*31290*/  LDL.LU.64 R38, [R1+0x808] ;  /* 0x0008080001267983 */ /* 0x000f280000300a00 */
[----:B------:R0:W-:Y:S01]  /*312a0*/  STL.64 [R1+0x2ed8], R58 ;  /* 0x002ed83a01007387 */ /* 0x0001e20000100a00 */
[C---:B--2---:R-:W-:Y:S03]  /*312b0*/  HMMA.16816.F32 R4, R44.reuse, R56, R4 ;  /* 0x000000382c04723c */ /* 0x044fe60000001804 */
[----:B------:R-:W2:Y:S05]  /*312c0*/  LDL.LU R56, [R1+0x460] ;  /* 0x0004600001387983 */ /* 0x000eaa0000300800 */
[----:B---3--:R-:W-:-:S15]  /*312d0*/  HMMA.16816.F32 R8, R44, R48, R8 ;  /* 0x000000302c08723c */ /* 0x008fde0000001808 */
[----:B------:R-:W-:-:S04]  /*312e0*/  NOP ;  /* 0x0000000000007918 */ /* 0x000fc80000000000 */
[----:B------:R1:W-:Y:S04]  /*312f0*/  STL [R1+0x7f0], R8 ;  /* 0x0007f00801007387 */ /* 0x0003e80000100800 */
[----:B------:R-:W3:Y:S04]  /*31300*/  LDL.LU.64 R16, [R1+0x810] ;  /* 0x0008100001107983 */ /* 0x000ee80000300a00 */
[----:B------:R-:W3:Y:S04]  /*31310*/  LDL.LU.64 R18, [R1+0x818] ;  /* 0x0008180001127983 */ /* 0x000ee80000300a00 */
[----:B------:R-:W2:Y:S04]  /*31320*/  LDL.LU.64 R28, [R1+0x820] ;  /* 0x00082000011c7983 */ /* 0x000ea80000300a00 */
[----:B------:R-:W2:Y:S01]  /*31330*/  LDL.LU.64 R30, [R1+0x828] ;  /* 0x00082800011e7983 */ /* 0x000ea20000300a00 */
[----:B----4-:R-:W-:Y:S01]  /*31340*/  HMMA.16816.F32 R12, R44, R12, R36 ;  /* 0x0000000c2c0c723c */ /* 0x010fe20000001824 */
[----:B------:R-:W-:-:S02]  /*31350*/  IMAD.MOV.U32 R20, RZ, RZ, R4 ;  /* 0x000000ffff147224 */ /* 0x000fc400078e0004 */
[----:B------:R-:W-:Y:S02]  /*31360*/  IMAD.MOV.U32 R21, RZ, RZ, R5 ;  /* 0x000000ffff157224 */ /* 0x000fe400078e0005 */
[----:B------:R-:W-:Y:S02]  /*31370*/  IMAD.MOV.U32 R4, RZ, RZ, R51 ;  /* 0x000000ffff047224 */ /* 0x000fe400078e0033 */
[----:B------:R-:W-:Y:S02]  /*31380*/  IMAD.MOV.U32 R5, RZ, RZ, R50 ;  /* 0x000000ffff057224 */ /* 0x000fe400078e0032 */
[----:B------:R-:W-:Y:S02]  /*31390*/  IMAD.MOV.U32 R57, RZ, RZ, R3 ;  /* 0x000000ffff397224 */ /* 0x000fe400078e0003 */
[----:B0-----:R-:W-:Y:S02]  /*313a0*/  IMAD.MOV.U32 R58, RZ, RZ, R2 ;  /* 0x000000ffff3a7224 */ /* 0x001fe400078e0002 */
[----:B------:R-:W-:-:S02]  /*313b0*/  IMAD.MOV.U32 R59, RZ, RZ, R0 ;  /* 0x000000ffff3b7224 */ /* 0x000fc400078e0000 */
[----:B------:R-:W-:Y:S02]  /*313c0*/  IMAD.MOV.U32 R3, RZ, RZ, R9 ;  /* 0x000000ffff037224 */ /* 0x000fe400078e0009 */
[----:B------:R-:W-:Y:S02]  /*313d0*/  IMAD.MOV.U32 R2, RZ, RZ, R10 ;  /* 0x000000ffff027224 */ /* 0x000fe400078e000a */
[----:B------:R-:W-:Y:S01]  /*313e0*/  IMAD.MOV.U32 R0, RZ, RZ, R11 ;  /* 0x000000ffff007224 */ /* 0x000fe200078e000b */
[----:B-1----:R-:W4:Y:S01]  /*313f0*/  LDL.LU.64 R8, [R1+0x840] ;  /* 0x0008400001087983 */ /* 0x002f220000300a00 */
[----:B------:R-:W-:Y:S02]  /*31400*/  IMAD.MOV.U32 R24, RZ, RZ, R6 ;  /* 0x000000ffff187224 */ /* 0x000fe400078e0006 */
[----:B------:R-:W-:Y:S01]  /*31410*/  IMAD.MOV.U32 R25, RZ, RZ, R7 ;  /* 0x000000ffff197224 */ /* 0x000fe200078e0007 */
[----:B------:R-:W4:Y:S04]  /*31420*/  LDL.LU.64 R10, [R1+0x848] ;  /* 0x00084800010a7983 */ /* 0x000f280000300a00 */
[----:B------:R-:W4:Y:S04]  /*31430*/  LDL.LU.64 R48, [R1+0x830] ;  /* 0x0008300001307983 */ /* 0x000f280000300a00 */
[----:B------:R-:W4:Y:S04]  /*31440*/  LDL.LU.64 R50, [R1+0x838] ;  /* 0x0008380001327983 */ /* 0x000f280000300a00 */
[----:B------:R-:W-:Y:S04]  /*31450*/  STL [R1+0x29c8], R2 ;  /* 0x0029c80201007387 */ /* 0x000fe80000100800 */
[----:B------:R-:W-:Y:S04]  /*31460*/  STL [R1+0x29c4], R3 ;  /* 0x0029c40301007387 */ /* 0x000fe80000100800 */
[----:B------:R-:W-:Y:S04]  /*31470*/  STL [R1+0x29c0], R0 ;  /* 0x0029c00001007387 */ /* 0x000fe80000100800 */
[----:B------:R-:W4:Y:S04]  /*31480*/  LDL.LU.64 R38, [R1+0x2f80] ;  /* 0x002f800001267983 */ /* 0x000f280000300a00 */
[----:B------:R-:W4:Y:S04]  /*31490*/  LDL.LU.64 R36, [R1+0x2f78] ;  /* 0x002f780001247983 */ /* 0x000f280000300a00 */
[----:B------:R0:W-:Y:S04]  /*314a0*/  STL.64 [R1+0x800], R12 ;  /* 0x0008000c01007387 */ /* 0x0001e80000100a00 */
[----:B------:R1:W-:Y:S04]  /*314b0*/  STL.64 [R1+0x808], R14 ;  /* 0x0008080e01007387 */ /* 0x0003e80000100a00 */
[----:B0-----:R-:W4:Y:S04]  /*314c0*/  LDL.LU R12, [R1+0x450] ;  /* 0x00045000010c7983 */ /* 0x001f280000300800 */
[----:B------:R-:W4:Y:S04]  /*314d0*/  LDL.LU R13, [R1+0x454] ;  /* 0x00045400010d7983 */ /* 0x000f280000300800 */
[----:B-1----:R-:W4:Y:S04]  /*314e0*/  LDL.LU R14, [R1+0x458] ;  /* 0x00045800010e7983 */ /* 0x002f280000300800 */
[----:B------:R-:W4:Y:S01]  /*314f0*/  LDL.LU R15, [R1+0x45c] ;  /* 0x00045c00010f7983 */ /* 0x000f220000300800 */
[C---:B---3--:R-:W-:Y:S08]  /*31500*/  HMMA.16816.F32 R40, R44.reuse, R40, R16 ;  /* 0x000000282c28723c */ /* 0x048ff00000001810 */
[----:B--2---:R-:W-:Y:S01]  /*31510*/  HMMA.16816.F32 R4, R44, R4, R28 ;  /* 0x000000042c04723c */ /* 0x004fe2000000181c */
[----:B------:R-:W2:Y:S10]  /*31520*/  LDL.LU.64 R18, [R1+0x2f70] ;  /* 0x002f700001127983 */ /* 0x000eb40000300a00 */
[----:B------:R-:W-:-:S02]  /*31530*/  IMAD.MOV.U32 R0, RZ, RZ, R41 ;  /* 0x000000ffff007224 */ /* 0x000fc400078e0029 */
[----:B------:R-:W-:Y:S01]  /*31540*/  IMAD.MOV.U32 R3, RZ, RZ, R40 ;  /* 0x000000ffff037224 */ /* 0x000fe200078e0028 */
[----:B------:R0:W-:Y:S04]  /*31550*/  STL.64 [R1+0x818], R42 ;  /* 0x0008182a01007387 */ /* 0x0001e80000100a00 */
[----:B0-----:R-:W3:Y:S04]  /*31560*/  LDL.LU.64 R42, [R1+0x2f68] ;  /* 0x002f6800012a7983 */ /* 0x001ee80000300a00 */
[----:B------:R-:W-:Y:S04]  /*31570*/  STL [R1+0x29d4], R0 ;  /* 0x0029d40001007387 */ /* 0x000fe80000100800 */
[----:B------:R-:W-:Y:S04]  /*31580*/  STL [R1+0x29d0], R3 ;  /* 0x0029d00301007387 */ /* 0x000fe80000100800 */
[----:B------:R-:W2:Y:S04]  /*31590*/  LDL.LU.64 R30, [R1+0x2f60] ;  /* 0x002f6000011e7983 */ /* 0x000ea80000300a00 */
[----:B------:R-:W-:Y:S04]  /*315a0*/  STL.64 [R1+0x820], R4 ;  /* 0x0008200401007387 */ /* 0x000fe80000100a00 */
[----:B------:R0:W-:Y:S04]  /*315b0*/  STL.64 [R1+0x828], R6 ;  /* 0x0008280601007387 */ /* 0x0001e80000100a00 */
[----:B0-----:R-:W2:Y:S04]  /*315c0*/  LDL.LU.64 R6, [R1+0x2f58] ;  /* 0x002f580001067983 */ /* 0x001ea80000300a00 */
[----:B------:R-:W4:Y:S02]  /*315d0*/  LDL.LU.64 R4, [R1+0x2f50] ;  /* 0x002f500001047983 */ /* 0x000f240000300a00 */
[----:B----4-:R-:W-:-:S15]  /*315e0*/  HMMA.16816.F32 R8, R44, R4, R8 ;  /* 0x000000042c08723c */ /* 0x010fde0000001808 */
[----:B------:R-:W-:-:S04]  /*315f0*/  NOP ;  /* 0x0000000000007918 */ /* 0x000fc80000000000 */
[----:B------:R-:W-:Y:S04]  /*31600*/  STL.64 [R1+0x8b0], R8 ;  /* 0x0008b00801007387 */ /* 0x000fe80000100a00 */
[----:B------:R0:W-:Y:S04]  /*31610*/  STL.64 [R1+0x8b8], R10 ;  /* 0x0008b80a01007387 */ /* 0x0001e80000100a00 */
[----:B0-----:R-:W4:Y:S04]  /*31620*/  LDL.LU.64 R10, [R1+0x2f48] ;  /* 0x002f4800010a7983 */ /* 0x001f280000300a00 */
[----:B------:R-:W2:Y:S02]  /*31630*/  LDL.LU.64 R8, [R1+0x2f40] ;  /* 0x002f400001087983 */ /* 0x000ea40000300a00 */
[----:B--2---:R-:W-:Y:S02]  /*31640*/  HMMA.16816.F32 R44, R44, R8, R48 ;  /* 0x000000082c2c723c */ /* 0x004fe40000001830 */
[----:B------:R-:W3:Y:S04]  /*31650*/  LDL.LU.64 R50, [R1+0x2f38] ;  /* 0x002f380001327983 */ /* 0x000ee80000300a00 */
[----:B------:R-:W3:-:S13]  /*31660*/  LDL.LU.64 R48, [R1+0x2f30] ;  /* 0x002f300001307983 */ /* 0x000eda0000300a00 */
[----:B------:R0:W-:Y:S04]  /*31670*/  STL.64 [R1+0x8a0], R44 ;  /* 0x0008a02c01007387 */ /* 0x0001e80000100a00 */
[----:B------:R1:W-:Y:S01]  /*31680*/  STL.64 [R1+0x8a8], R46 ;  /* 0x0008a82e01007387 */ /* 0x0003e20000100a00 */
[----:B0-----:R-:W-:Y:S02]  /*31690*/  IMAD.MOV.U32 R44, RZ, RZ, R60 ;  /* 0x000000ffff2c7224 */ /* 0x001fe400078e003c */
[----:B------:R-:W-:Y:S01]  /*316a0*/  IMAD.MOV.U32 R45, RZ, RZ, R38 ;  /* 0x000000ffff2d7224 */ /* 0x000fe200078e0026 */
[----:B------:R-:W2:Y:S04]  /*316b0*/  LDL.LU R60, [R1+0x2f2c] ;  /* 0x002f2c00013c7983 */ /* 0x000ea80000300800 */
[----:B------:R-:W2:Y:S01]  /*316c0*/  LDL.LU R38, [R1+0x2f28] ;  /* 0x002f280001267983 */ /* 0x000ea20000300800 */
[----:B-1----:R-:W-:-:S03]  /*316d0*/  MOV R46, R39 ;  /* 0x00000027002e7202 */ /* 0x002fc60000000f00 */
[----:B------:R-:W2:Y:S01]  /*316e0*/  LDL.LU R39, [R1+0x2f24] ;  /* 0x002f240001277983 */ /* 0x000ea20000300800 */
[----:B------:R-:W-:-:S03]  /*316f0*/  IMAD.MOV.U32 R47, RZ, RZ, R27 ;  /* 0x000000ffff2f7224 */ /* 0x000fc600078e001b */
[----:B------:R-:W4:Y:S01]  /*31700*/  LDL.LU R27, [R1+0x2f20] ;  /* 0x002f2000011b7983 */ /* 0x000f220000300800 */
[----:B---3--:R-:W-:-:S15]  /*31710*/  HMMA.16816.F32 R52, R48, R42, R52 ;  /* 0x0000002a3034723c */ /* 0x008fde0000001834 */
[----:B------:R-:W-:-:S04]  /*31720*/  NOP ;  /* 0x0000000000007918 */ /* 0x000fc80000000000 */
[----:B------:R-:W-:Y:S01]  /*31730*/  STL.64 [R1+0x890], R52 ;  /* 0x0008903401007387 */ /* 0x000fe20000100a00 */
[----:B--2---:R-:W-:Y:S03]  /*31740*/  HMMA.16816.F32 R56, R48, R38, R56 ;  /* 0x000000263038723c */ /* 0x004fe60000001838 */
[----:B------:R0:W-:Y:S04]  /*31750*/  STL.64 [R1+0x898], R54 ;  /* 0x0008983601007387 */ /* 0x0001e80000100a00 */
[----:B0-----:R-:W2:-:S12]  /*31760*/  LDL.LU.64 R54, [R1+0x2f18] ;  /* 0x002f180001367983 */ /* 0x001e980000300a00 */
[----:B------:R0:W-:Y:S04]  /*31770*/  STL.64 [R1+0x880], R56 ;  /* 0x0008803801007387 */ /* 0x0001e80000100a00 */
[----:B------:R1:W-:Y:S01]  /*31780*/  STL.64 [R1+0x888], R58 ;  /* 0x0008883a01007387 */ /* 0x0003e20000100a00 */
[----:B0-----:R-:W-:Y:S02]  /*31790*/  IMAD.MOV.U32 R56, RZ, RZ, R26 ;  /* 0x000000ffff387224 */ /* 0x001fe400078e001a */
[----:B------:R-:W-:Y:S01]  /*317a0*/  IMAD.MOV.U32 R57, RZ, RZ, R31 ;  /* 0x000000ffff397224 */ /* 0x000fe200078e001f */
[----:B------:R-:W3:Y:S04]  /*317b0*/  LDL.LU R26, [R1+0x2f14] ;  /* 0x002f1400011a7983 */ /* 0x000ee80000300800 */
[----:B------:R-:W2:Y:S01]  /*317c0*/  LDL.LU R31, [R1+0x2f10] ;  /* 0x002f1000011f7983 */ /* 0x000ea20000300800 */
[----:B-1----:R-:W-:-:S02]  /*317d0*/  IMAD.MOV.U32 R58, RZ, RZ, R34 ;  /* 0x000000ffff3a7224 */ /* 0x002fc400078e0022 */
[----:B------:R-:W-:Y:S01]  /*317e0*/  IMAD.MOV.U32 R59, RZ, RZ, R35 ;  /* 0x000000ffff3b7224 */ /* 0x000fe200078e0023 */
[----:B------:R-:W2:Y:S04]  /*317f0*/  LDL.LU R34, [R1+0x2f0c] ;  /* 0x002f0c0001227983 */ /* 0x000ea80000300800 */
[----:B------:R-:W2:Y:S04]  /*31800*/  LDL.LU R35, [R1+0x2f08] ;  /* 0x002f080001237983 */ /* 0x000ea80000300800 */
[----:B------:R4:W-:Y:S04]  /*31810*/  STL.64 [R1+0x2e40], R38 ;  /* 0x002e402601007387 */ /* 0x0009e80000100a00 */
[----:B------:R0:W-:Y:S01]  /*31820*/  STL.64 [R1+0x2e38], R36 ;  /* 0x002e382401007387 */ /* 0x0001e20000100a00 */
[----:B----4-:R-:W-:-:S03]  /*31830*/  IMAD.MOV.U32 R38, RZ, RZ, R11 ;  /* 0x000000ffff267224 */ /* 0x010fc600078e000b */
[----:B0-----:R-:W4:Y:S01]  /*31840*/  LDL.LU R36, [R1+0x430] ;  /* 0x0004300001247983 */ /* 0x001f220000300800 */
[----:B------:R-:W-:-:S03]  /*31850*/  IMAD.MOV.U32 R37, RZ, RZ, R10 ;  /* 0x000000ffff257224 */ /* 0x000fc600078e000a */
[----:B------:R-:W3:Y:S04]  /*31860*/  LDL.LU R10, [R1+0x2f04] ;  /* 0x002f0400010a7983 */ /* 0x000ee80000300800 */
[----:B------:R-:W3:Y:S01]  /*31870*/  LDL.LU R11, [R1+0x2f00] ;  /* 0x002f0000010b7983 */ /* 0x000ee20000300800 */
[----:B------:R-:W-:-:S03]  /*31880*/  IMAD.MOV.U32 R39, RZ, RZ, R22 ;  /* 0x000000ffff277224 */ /* 0x000fc600078e0016 */
[----:B------:R-:W3:Y:S01]  /*31890*/  LDL.LU R22, [R1+0x2efc] ;  /* 0x002efc0001167983 */ /* 0x000ee20000300800 */
[----:B--2---:R-:W-:-:S15]  /*318a0*/  HMMA.16816.F32 R12, R48, R34, R12 ;  /* 0x00000022300c723c */ /* 0x004fde000000180c */
[----:B------:R-:W-:-:S04]  /*318b0*/  NOP ;  /* 0x0000000000007918 */ /* 0x000fc80000000000 */
[----:B------:R0:W-:Y:S04]  /*318c0*/  STL.64 [R1+0x860], R12 ;  /* 0x0008600c01007387 */ /* 0x0001e80000100a00 */
[----:B------:R1:W-:Y:S01]  /*318d0*/  STL.64 [R1+0x868], R14 ;  /* 0x0008680e01007387 */ /* 0x0003e20000100a00 */
[----:B0-----:R-:W-:Y:S02]  /*318e0*/  IMAD.MOV.U32 R12, RZ, RZ, R23 ;  /* 0x000000ffff0c7224 */ /* 0x001fe400078e0017 */
[----:B------:R-:W-:Y:S01]  /*318f0*/  IMAD.MOV.U32 R13, RZ, RZ, R18 ;  /* 0x000000ffff0d7224 */ /* 0x000fe200078e0012 */
[----:B------:R-:W2:Y:S04]  /*31900*/  LDL.LU R23, [R1+0x2ef8] ;  /* 0x002ef80001177983 */ /* 0x000ea80000300800 */
[----:B------:R-:W2:Y:S01]  /*31910*/  LDL.LU R18, [R1+0x2ef4] ;  /* 0x002ef40001127983 */ /* 0x000ea20000300800 */
[----:B-1----:R-:W-:-:S02]  /*31920*/  IMAD.MOV.U32 R14, RZ, RZ, R19 ;  /* 0x000000ffff0e7224 */ /* 0x002fc400078e0013 */
[----:B------:R-:W-:Y:S01]  /*31930*/  IMAD.MOV.U32 R15, RZ, RZ, R30 ;  /* 0x000000ffff0f7224 */ /* 0x000fe200078e001e */
[----:B------:R-:W2:Y:S04]  /*31940*/  LDL.LU R19, [R1+0x2ef0] ;  /* 0x002ef00001137983 */ /* 0x000ea80000300800 */
[----:B------:R-:W2:Y:S04]  /*31950*/  LDL.LU R30, [R1+0x2eec] ;  /* 0x002eec00011e7983 */ /* 0x000ea80000300800 */
[----:B------:R-:W-:Y:S04]  /*31960*/  STL.64 [R1+0x2e30], R34 ;  /* 0x002e302201007387 */ /* 0x000fe80000100a00 */
[----:B------:R0:W-:Y:S02]  /*31970*/  STL.64 [R1+0x2e28], R32 ;  /* 0x002e282001007387 */ /* 0x0001e40000100a00 */
[----:B0-----:R-:W-:-:S02]  /*31980*/  IMAD.MOV.U32 R32, RZ, RZ, R31 ;  /* 0x000000ffff207224 */ /* 0x001fc400078e001f */
[----:B------:R-:W2:Y:S01]  /*31990*/  LDL.LU R31, [R1+0x2ee8] ;  /* 0x002ee800011f7983 */ /* 0x000ea20000300800 */
[----:B---3--:R-:W-:-:S03]  /*319a0*/  IMAD.MOV.U32 R33, RZ, RZ, R26 ;  /* 0x000000ffff217224 */ /* 0x008fc600078e001a */
[----:B------:R-:W4:Y:S01]  /*319b0*/  LDL.LU R26, [R1+0x2ee4] ;  /* 0x002ee400011a7983 */ /* 0x000f220000300800 */
[----:B------:R-:W-:-:S03]  /*319c0*/  IMAD.MOV.U32 R34, RZ, RZ, R27 ;  /* 0x000000ffff227224 */ /* 0x000fc600078e001b */
[----:B------:R-:W4:Y:S01]  /*319d0*/  LDL.LU R27, [R1+0x2ee0] ;  /* 0x002ee000011b7983 */ /* 0x000f220000300800 */
[----:B------:R-:W0:Y:S01]  /*319e0*/  S2R R41, SR_TID.X ;  /* 0x0000000000297919 */ /* 0x000e220000002100 */
[----:B------:R-:W1:Y:S01]  /*319f0*/  S2R R29, SR_TID.X ;  /* 0x00000000001d7919 */ /* 0x000e620000002100 */
[----:B------:R-:W3:Y:S01]  /*31a00*/  S2R R17, SR_TID.X ;  /* 0x0000000000117919 */ /* 0x000ee20000002100 */
[----:B------:R-:W-:Y:S01]  /*31a10*/  IMAD.MOV.U32 R35, RZ, RZ, R60 ;  /* 0x000000ffff237224 */ /* 0x000fe200078e003c */
[----:B------:R-:W-:Y:S01]  /*31a20*/  STL.64 [R1+0x2e60], R42 ;  /* 0x002e602a01007387 */ /* 0x000fe20000100a00 */
[----:B0-----:R-:W-:Y:S01]  /*31a30*/  LOP3.LUT R28, R41, 0x7, RZ, 0xc0, !PT ;  /* 0x00000007291c7812 */ /* 0x001fe200078ec0ff */
[----:B-1----:R-:W-:-:S04]  /*31a40*/  IMAD.SHL.U32 R40, R29, 0x80, RZ ;  /* 0x000000801d287824 */ /* 0x002fc800078e00ff */
[----:B------:R-:W-:-:S05]  /*31a50*/  IMAD R41, R28, 0x110, RZ ;  /* 0x000001101c297824 */ /* 0x000fca00078e02ff */
[----:B------:R-:W-:Y:S01]  /*31a60*/  STL.64 [R1+0x2e58], R40 ;  /* 0x002e582801007387 */ /* 0x000fe20000100a00 */
[----:B---3--:R-:W-:-:S05]  /*31a70*/  IMAD.SHL.U32 R16, R17, 0x2, RZ ;  /* 0x0000000211107824 */ /* 0x008fca00078e00ff */
[----:B------:R-:W-:-:S04]  /*31a80*/  LOP3.LUT R9, R41, 0x10, R16, 0x78, !PT ;  /* 0x0000001029097812 */ /* 0x000fc800078e7810 */
[----:B------:R-:W-:-:S04]  /*31a90*/  LOP3.LUT R9, R9, 0x800, R40, 0xf8, !PT ;  /* 0x0000080009097812 */ /* 0x000fc800078ef828 */
[----:B------:R-:W-:Y:S01]  /*31aa0*/  LOP3.LUT R9, R9, 0x20, RZ, 0x3c, !PT ;  /* 0x0000002009097812 */ /* 0x000fe200078e3cff */
[C---:B--2---:R-:W-:Y:S01]  /*31ab0*/  HMMA.16816.F32 R32, R48.reuse, R30, R32 ;  /* 0x0000001e3020723c */ /* 0x044fe20000001820 */
[----:B------:R-:W-:Y:S04]  /*31ac0*/  STL.64 [R1+0x2e70], R30 ;  /* 0x002e701e01007387 */ /* 0x000fe80000100a00 */
[----:B------:R4:W-:Y:S03]  /*31ad0*/  STL.64 [R1+0x2e68], R28 ;  /* 0x002e681c01007387 */ /* 0x0009e60000100a00 */
[C---:B----4-:R-:W-:Y:S11]  /*31ae0*/  HMMA.16816.F32 R28, R48.reuse, R26, R36 ;  /* 0x0000001a301c723c */ /* 0x050ff60000001824 */
[----:B------:R-:W-:Y:S04]  /*31af0*/  STL.64 [R1+0x850], R32 ;  /* 0x0008502001007387 */ /* 0x000fe80000100a00 */
[----:B------:R-:W-:Y:S04]  /*31b00*/  STL.64 [R1+0x858], R34 ;  /* 0x0008582201007387 */ /* 0x000fe80000100a00 */
[----:B------:R-:W-:Y:S04]  /*31b10*/  STL.64 [R1+0x2e80], R26 ;  /* 0x002e801a01007387 */ /* 0x000fe80000100a00 */
[----:B------:R-:W-:Y:S04]  /*31b20*/  STL.64 [R1+0x2e78], R24 ;  /* 0x002e781801007387 */ /* 0x000fe80000100a00 */
[----:B------:R-:W-:Y:S04]  /*31b30*/  STL.64 [R1+0x840], R28 ;  /* 0x0008401c01007387 */ /* 0x000fe80000100a00 */
[----:B------:R0:W-:Y:S02]  /*31b40*/  STL.64 [R1+0x848], R30 ;  /* 0x0008481e01007387 */ /* 0x0001e40000100a00 */
[C---:B0-----:R-:W-:Y:S02]  /*31b50*/  HMMA.16816.F32 R28, R48.reuse, R18, R44 ;  /* 0x00000012301c723c */ /* 0x041fe4000000182c */
[----:B------:R-:W0:Y:S06]  /*31b60*/  LDSM.16.MT88.4 R44, [R9+UR5+0x1000] ;  /* 0x00100005092c783b */ /* 0x000e2c0008004200 */
[----:B------:R-:W-:Y:S11]  /*31b70*/  HMMA.16816.F32 R24, R48, R22, R56 ;  /* 0x000000163018723c */ /* 0x000ff60000001838 */
[----:B------:R-:W-:-:S02]  /*31b80*/  IMAD.MOV.U32 R5, RZ, RZ, R29 ;  /* 0x000000ffff057224 */ /* 0x000fc400078e001d */
[----:B------:R-:W-:Y:S01]  /*31b90*/  IMAD.MOV.U32 R4, RZ, RZ, R28 ;  /* 0x000000ffff047224 */ /* 0x000fe200078e001c */
[----:B------:R-:W-:Y:S04]  /*31ba0*/  STL.64 [R1+0x838], R30 ;  /* 0x0008381e01007387 */ /* 0x000fe80000100a00 */
[----:B------:R-:W-:Y:S04]  /*31bb0*/  STL.64 [R1+0x2e90], R18 ;  /* 0x002e901201007387 */ /* 0x000fe80000100a00 */
[----:B------:R-:W-:Y:S04]  /*31bc0*/  STL.64 [R1+0x2e88], R16 ;  /* 0x002e881001007387 */ /* 0x000fe80000100a00 */
[----:B------:R-:W-:Y:S04]  /*31bd0*/  STL [R1+0x296c], R5 ;  /* 0x00296c0501007387 */ /* 0x000fe80000100800 */
[----:B------:R-:W-:Y:S04]  /*31be0*/  STL [R1+0x2968], R4 ;  /* 0x0029680401007387 */ /* 0x000fe80000100800 */
[----:B------:R-:W-:Y:S04]  /*31bf0*/  STL.64 [R1+0x2eb0], R10 ;  /* 0x002eb00a01007387 */ /* 0x000fe80000100a00 */
[----:B------:R1:W-:Y:S02]  /*31c00*/  STL [R1+0x2ea8], R9 ;  /* 0x002ea80901007387 */ /* 0x0003e40000100800 */
[C---:B-1----:R-:W-:Y:S01]  /*31c10*/  HMMA.16816.F32 R8, R48.reuse, R54, R12 ;  /* 0x000000363008723c */ /* 0x042fe2000000180c */
[----:B------:R-:W-:Y:S01]  /*31c20*/  IMAD.MOV.U32 R60, RZ, RZ, R27 ;  /* 0x000000ffff3c7224 */ /* 0x000fe200078e001b */
[----:B0-----:R-:W-:Y:S04]  /*31c30*/  STL.64 [R1+0x2d78], R46 ;  /* 0x002d782e01007387 */ /* 0x001fe80000100a00 */
[----:B------:R-:W-:Y:S04]  /*31c40*/  STL.64 [R1+0x2d70], R44 ;  /* 0x002d702c01007387 */ /* 0x000fe80000100a00 */
[----:B------:R0:W-:Y:S04]  /*31c50*/  STL.64 [R1+0xb00], R24 ;  /* 0x000b001801007387 */ /* 0x0001e80000100a00 */
[----:B------:R1:W-:Y:S04]  /*31c60*/  STL [R1+0xb08], R26 ;  /* 0x000b081a01007387 */ /* 0x0003e80000100800 */
[----:B------:R-:W-:Y:S04]  /*31c70*/  STL.64 [R1+0x2ea0], R22 ;  /* 0x002ea01601007387 */ /* 0x000fe80000100a00 */
[----:B------:R-:W-:Y:S04]  /*31c80*/  STL.64 [R1+0x2e98], R20 ;  /* 0x002e981401007387 */ /* 0x000fe80000100a00 */
[----:B------:R-:W-:Y:S04]  /*31c90*/  STL [R1+0x2950], R60 ;  /* 0x0029503c01007387 */ /* 0x000fe80000100800 */
[----:B------:R-:W-:Y:S04]  /*31ca0*/  STL.64 [R1+0x2eb8], R54 ;  /* 0x002eb83601007387 */ /* 0x000fe80000100a00 */
[----:B------:R-:W2:Y:S04]  /*31cb0*/  LDL.LU R12, [R1+0x410] ;  /* 0x00041000010c7983 */ /* 0x000ea80000300800 */
[----:B------:R3:W-:Y:S04]  /*31cc0*/  STL.64 [R1+0xaf0], R8 ;  /* 0x000af00801007387 */ /* 0x0007e80000100a00 */
[----:B------:R4:W-:Y:S04]  /*31cd0*/  STL.64 [R1+0xaf8], R10 ;  /* 0x000af80a01007387 */ /* 0x0009e80000100a00 */
[----:B------:R-:W2:Y:S04]  /*31ce0*/  LDL.LU R13, [R1+0x414] ;  /* 0x00041400010d7983 */ /* 0x000ea80000300800 */
[----:B------:R-:W2:Y:S04]  /*31cf0*/  LDL.LU R14, [R1+0x418] ;  /* 0x00041800010e7983 */ /* 0x000ea80000300800 */
[----:B------:R-:W2:Y:S04]  /*31d00*/  LDL.LU R15, [R1+0x41c] ;  /* 0x00041c00010f7983 */ /* 0x000ea80000300800 */
[----:B------:R-:W3:Y:S04]  /*31d10*/  LDL.LU R36, [R1+0x780] ;  /* 0x0007800001247983 */ /* 0x000ee80000300800 */
[----:B------:R-:W3:Y:S04]  /*31d20*/  LDL.LU R37, [R1+0x784] ;  /* 0x0007840001257983 */ /* 0x000ee80000300800 */
[----:B------:R-:W3:Y:S04]  /*31d30*/  LDL.LU R38, [R1+0x788] ;  /* 0x0007880001267983 */ /* 0x000ee80000300800 */
[----:B------:R-:W3:Y:S04]  /*31d40*/  LDL.LU R39, [R1+0x78c] ;  /* 0x00078c0001277983 */ /* 0x000ee80000300800 */
[----:B------:R-:W3:Y:S04]  /*31d50*/  LDL.64 R58, [R1+0xc8] ;  /* 0x0000c800013a7983 */ /* 0x000ee80000100a00 */
[----:B------:R-:W3:Y:S04]  /*31d60*/  LDL.LU R32, [R1+0x770] ;  /* 0x0007700001207983 */ /* 0x000ee80000300800 */
[----:B------:R-:W4:Y:S04]  /*31d70*/  LDL.LU R33, [R1+0x774] ;  /* 0x0007740001217983 */ /* 0x000f280000300800 */
[----:B------:R-:W4:Y:S04]  /*31d80*/  LDL.LU R34, [R1+0x778] ;  /* 0x0007780001227983 */ /* 0x000f280000300800 */
[----:B------:R-:W4:Y:S04]  /*31d90*/  LDL.LU R35, [R1+0x77c] ;  /* 0x00077c0001237983 */ /* 0x000f280000300800 */
[----:B--2---:R-:W-:Y:S04]  /*31da0*/  STL.64 [R1+0x2ec8], R14 ;  /* 0x002ec80e01007387 */ /* 0x004fe80000100a00 */
[----:B------:R2:W-:Y:S04]  /*31db0*/  STL.64 [R1+0x2ec0], R12 ;  /* 0x002ec00c01007387 */ /* 0x0005e80000100a00 */
[----:B0-----:R-:W2:Y:S04]  /*31dc0*/  LDL.LU R24, [R1+0x730] ;  /* 0x0007300001187983 */ /* 0x001ea80000300800 */
[----:B------:R-:W2:Y:S04]  /*31dd0*/  LDL.LU R25, [R1+0x734] ;  /* 0x0007340001197983 */ /* 0x000ea80000300800 */
[----:B-1----:R-:W2:Y:S04]  /*31de0*/  LDL.LU R26, [R1+0x738] ;  /* 0x00073800011a7983 */ /* 0x002ea80000300800 */
[----:B------:R-:W2:Y:S04]  /*31df0*/  LDL.LU R27, [R1+0x73c] ;  /* 0x00073c00011b7983 */ /* 0x000ea80000300800 */
[----:B---3--:R-:W3:Y:S04]  /*31e00*/  LDL.LU R8, [R1+0x750] ;  /* 0x0007500001087983 */ /* 0x008ee80000300800 */
[----:B------:R-:W3:Y:S04]  /*31e10*/  LDL.LU R9, [R1+0x754] ;  /* 0x0007540001097983 */ /* 0x000ee80000300800 */
[----:B----4-:R-:W3:Y:S04]  /*31e20*/  LDL.LU R10, [R1+0x758] ;  /* 0x00075800010a7983 */ /* 0x010ee80000300800 */
[----:B------:R-:W3:Y:S04]  /*31e30*/  LDL.LU R11, [R1+0x75c] ;  /* 0x00075c00010b7983 */ /* 0x000ee80000300800 */
[----:B--2---:R-:W2:Y:S04]  /*31e40*/  LDL.LU R12, [R1+0x760] ;  /* 0x00076000010c7983 */ /* 0x004ea80000300800 */
[----:B------:R-:W2:Y:S04]  /*31e50*/  LDL.LU R13, [R1+0x764] ;  /* 0x00076400010d7983 */ /* 0x000ea80000300800 */
[----:B------:R-:W2:Y:S04]  /*31e60*/  LDL.LU R14, [R1+0x768] ;  /* 0x00076800010e7983 */ /* 0x000ea80000300800 */
[----:B------:R-:W2:Y:S04]  /*31e70*/  LDL.LU R15, [R1+0x76c] ;  /* 0x00076c00010f7983 */ /* 0x000ea80000300800 */
[----:B------:R-:W2:Y:S04]  /*31e80*/  LDL.64 R54, [R1+0xa8] ;  /* 0x0000a80001367983 */ /* 0x000ea80000100a00 */
[----:B------:R-:W3:Y:S04]  /*31e90*/  LDL.64 R22, [R1+0x98] ;  /* 0x0000980001167983 */ /* 0x000ee80000100a00 */
[----:B------:R-:W4:Y:S04]  /*31ea0*/  LDL.LU R44, [R1+0x740] ;  /* 0x00074000012c7983 */ /* 0x000f280000300800 */
[----:B------:R-:W4:Y:S04]  /*31eb0*/  LDL.LU R45, [R1+0x744] ;  /* 0x00074400012d7983 */ /* 0x000f280000300800 */
[----:B------:R-:W4:Y:S04]  /*31ec0*/  LDL.LU R46, [R1+0x748] ;  /* 0x00074800012e7983 */ /* 0x000f280000300800 */
[----:B------:R-:W4:Y:S04]  /*31ed0*/  LDL.LU R47, [R1+0x74c] ;  /* 0x00074c00012f7983 */ /* 0x000f280000300800 */
[----:B------:R-:W4:Y:S04]  /*31ee0*/  LDL.64 R18, [R1+0x88] ;  /* 0x0000880001127983 */ /* 0x000f280000100a00 */
[----:B------:R-:W2:Y:S04]  /*31ef0*/  LDL.64 R30, [R1+0x78] ;  /* 0x00007800011e7983 */ /* 0x000ea80000100a00 */
[----:B------:R-:W2:Y:S04]  /*31f00*/  LDL.LU R40, [R1+0x720] ;  /* 0x0007200001287983 */ /* 0x000ea80000300800 */
[----:B------:R-:W2:Y:S04]  /*31f10*/  LDL.LU R41, [R1+0x724] ;  /* 0x0007240001297983 */ /* 0x000ea80000300800 */
[----:B------:R-:W2:Y:S04]  /*31f20*/  LDL.LU R42, [R1+0x728] ;  /* 0x00072800012a7983 */ /* 0x000ea80000300800 */
[----:B------:R-:W2:Y:S01]  /*31f30*/  LDL.LU R43, [R1+0x72c] ;  /* 0x00072c00012b7983 */ /* 0x000ea20000300800 */
[----:B------:R-:W-:Y:S01]  /*31f40*/  HMMA.16816.F32 R36, R48, R58, R36 ;  /* 0x0000003a3024723c */ /* 0x000fe20000001824 */
[----:B------:R-:W-:-:S02]  /*31f50*/  IMAD.MOV.U32 R4, RZ, RZ, R58 ;  /* 0x000000ffff047224 */ /* 0x000fc400078e003a */
[----:B------:R-:W-:Y:S02]  /*31f60*/  IMAD.MOV.U32 R3, RZ, RZ, R59 ;  /* 0x000000ffff037224 */ /* 0x000fe400078e003b */
[----:B------:R-:W2:-:S14]  /*31f70*/  LDL.LU.64 R58, [R1+0x2ed8] ;  /* 0x002ed800013a7983 */ /* 0x000e9c0000300a00 */
[----:B------:R0:W-:Y:S04]  /*31f80*/  STL.64 [R1+0xae0], R36 ;  /* 0x000ae02401007387 */ /* 0x0001e80000100a00 */
[----:B------:R1:W-:Y:S01]  /*31f90*/  STL [R1+0xaec], R39 ;  /* 0x000aec2701007387 */ /* 0x0003e20000100800 */
[----:B------:R-:W-:-:S03]  /*31fa0*/  IMAD.MOV.U32 R60, RZ, RZ, R38 ;  /* 0x000000ffff3c7224 */ /* 0x000fc600078e0026 */
[----:B0-----:R-:W4:Y:S04]  /*31fb0*/  LDL.LU R36, [R1+0x220] ;  /* 0x0002200001247983 */ /* 0x001f280000300800 */
[----:B------:R-:W4:Y:S04]  /*31fc0*/  LDL.LU R37, [R1+0x224] ;  /* 0x0002240001257983 */ /* 0x000f280000300800 */
[----:B------:R-:W4:Y:S04]  /*31fd0*/  LDL.LU R38, [R1+0x228] ;  /* 0x0002280001267983 */ /* 0x000f280000300800 */
[----:B-1----:R-:W4:Y:S04]  /*31fe0*/  LDL.LU R39, [R1+0x22c] ;  /* 0x00022c0001277983 */ /* 0x002f280000300800 */
[----:B------:R-:W-:Y:S01]  /*31ff0*/  STL [R1+0x29cc], R60 ;  /* 0x0029cc3c01007387 */ /* 0x000fe20000100800 */
[C---:B--2---:R-:W-:Y:S08]  /*32000*/  HMMA.16816.F32 R32, R48.reuse, R58, R32 ;  /* 0x0000003a3020723c */ /* 0x044ff00000001820 */
[C---:B------:R-:W-:Y:S08]  /*32010*/  HMMA.16816.F32 R12, R48.reuse, R54, R12 ;  /* 0x00000036300c723c */ /* 0x040ff0000000180c */
[----:B---3--:R-:W-:Y:S03]  /*32020*/  HMMA.16816.F32 R8, R48, R22, R8 ;  /* 0x000000163008723c */ /* 0x008fe60000001808 */
[----:B------:R0:W-:Y:S04]  /*32030*/  STL.64 [R1+0xad0], R32 ;  /* 0x000ad02001007387 */ /* 0x0001e80000100a00 */
[----:B------:R1:W-:Y:S04]  /*32040*/  STL.64 [R1+0xad8], R34 ;  /* 0x000ad82201007387 */ /* 0x0003e80000100a00 */
[----:B0-----:R-:W2:Y:S04]  /*32050*/  LDL.LU R32, [R1+0x210] ;  /* 0x0002100001207983 */ /* 0x001ea80000300800 */
[----:B------:R-:W2:Y:S04]  /*32060*/  LDL.LU R33, [R1+0x214] ;  /* 0x0002140001217983 */ /* 0x000ea80000300800 */
[----:B-1----:R-:W2:Y:S04]  /*32070*/  LDL.LU R34, [R1+0x218] ;  /* 0x0002180001227983 */ /* 0x002ea80000300800 */
[----:B------:R-:W2:Y:S04]  /*32080*/  LDL.LU R35, [R1+0x21c] ;  /* 0x00021c0001237983 */ /* 0x000ea80000300800 */
[----:B------:R0:W-:Y:S04]  /*32090*/  STL.64 [R1+0x2e08], R58 ;  /* 0x002e083a01007387 */ /* 0x0001e80000100a00 */
[----:B------:R-:W3:Y:S04]  /*320a0*/  LDL.LU R56, [R1+0x1d0] ;  /* 0x0001d00001387983 */ /* 0x000ee80000300800 */
[----:B------:R-:W3:Y:S01]  /*320b0*/  LDL.LU R57, [R1+0x1d4] ;  /* 0x0001d40001397983 */ /* 0x000ee20000300800 */
[----:B0-----:R-:W-:Y:S01]  /*320c0*/  IMAD.MOV.U32 R58, RZ, RZ, R6 ;  /* 0x000000ffff3a7224 */ /* 0x001fe200078e0006 */
[----:B------:R-:W-:-:S02]  /*320d0*/  MOV R59, R7 ;  /* 0x00000007003b7202 */ /* 0x000fc40000000f00 */
[----:B------:R-:W2:Y:S04]  /*320e0*/  LDL.LU R6, [R1+0x2ed4] ;  /* 0x002ed40001067983 */ /* 0x000ea80000300800 */
[----:B------:R-:W2:Y:S04]  /*320f0*/  LDL.LU R7, [R1+0x2ed0] ;  /* 0x002ed00001077983 */ /* 0x000ea80000300800 */
[----:B------:R-:W-:Y:S04]  /*32100*/  STL.64 [R1+0xac0], R12 ;  /* 0x000ac00c01007387 */ /* 0x000fe80000100a00 */
[----:B------:R0:W-:Y:S01]  /*32110*/  STL.64 [R1+0xac8], R14 ;  /* 0x000ac80e01007387 */ /* 0x0001e20000100a00 */
[----:B------:R-:W-:-:S02]  /*32120*/  IMAD.MOV.U32 R2, RZ, RZ, R54 ;  /* 0x000000ffff027224 */ /* 0x000fc400078e0036 */
[----:B------:R-:W-:Y:S01]  /*32130*/  IMAD.MOV.U32 R0, RZ, RZ, R55 ;  /* 0x000000ffff007224 */ /* 0x000fe200078e0037 */
[----:B0-----:R-:W3:Y:S04]  /*32140*/  LDL.LU.64 R14, [R1+0x2ec8] ;  /* 0x002ec800010e7983 */ /* 0x001ee80000300a00 */
[----:B------:R-:W3:Y:S04]  /*32150*/  LDL.LU.64 R12, [R1+0x2ec0] ;  /* 0x002ec000010c7983 */ /* 0x000ee80000300a00 */
[----:B------:R-:W3:Y:S04]  /*32160*/  LDL.LU.64 R54, [R1+0x2eb8] ;  /* 0x002eb80001367983 */ /* 0x000ee80000300a00 */
[----:B------:R-:W-:Y:S04]  /*32170*/  STL.64 [R1+0xab0], R8 ;  /* 0x000ab00801007387 */ /* 0x000fe80000100a00 */
[----:B------:R0:W-:Y:S04]  /*32180*/  STL.64 [R1+0xab8], R10 ;  /* 0x000ab80a01007387 */ /* 0x0001e80000100a00 */
[----:B0-----:R-:W3:Y:S01]  /*32190*/  LDL.LU.64 R10, [R1+0x2eb0] ;  /* 0x002eb000010a7983 */ /* 0x001ee20000300a00 */
[C---:B----4-:R-:W-:Y:S08]  /*321a0*/  HMMA.16816.F32 R44, R48.reuse, R18, R44 ;  /* 0x00000012302c723c */ /* 0x050ff0000000182c */
[----:B------:R-:W-:Y:S01]  /*321b0*/  HMMA.16816.F32 R24, R48, R30, R24 ;  /* 0x0000001e3018723c */ /* 0x000fe20000001818 */
[----:B------:R-:W4:Y:S01]  /*321c0*/  LDL.LU R9, [R1+0x2ea8] ;  /* 0x002ea80001097983 */ /* 0x000f220000300800 */
[----:B------:R-:W-:-:S02]  /*321d0*/  IMAD.MOV.U32 R8, RZ, RZ, R22 ;  /* 0x000000ffff087224 */ /* 0x000fc400078e0016 */
[----:B------:R-:W-:Y:S02]  /*321e0*/  IMAD.MOV.U32 R5, RZ, RZ, R23 ;  /* 0x000000ffff057224 */ /* 0x000fe400078e0017 */
[----:B------:R-:W4:Y:S04]  /*321f0*/  LDL.LU.64 R22, [R1+0x2ea0] ;  /* 0x002ea00001167983 */ /* 0x000f280000300a00 */
[----:B------:R-:W4:Y:S04]  /*32200*/  LDL.LU.64 R20, [R1+0x2e98] ;  /* 0x002e980001147983 */ /* 0x000f280000300a00 */
[----:B------:R0:W-:Y:S04]  /*32210*/  STL.64 [R1+0xaa0], R44 ;  /* 0x000aa02c01007387 */ /* 0x0001e80000100a00 */
[----:B------:R1:W-:Y:S01]  /*32220*/  STL.64 [R1+0xaa8], R46 ;  /* 0x000aa82e01007387 */ /* 0x0003e20000100a00 */
[----:B0-----:R-:W-:-:S02]  /*32230*/  IMAD.MOV.U32 R45, RZ, RZ, R18 ;  /* 0x000000ffff2d7224 */ /* 0x001fc400078e0012 */
[----:B------:R-:W-:Y:S02]  /*32240*/  IMAD.MOV.U32 R44, RZ, RZ, R19 ;  /* 0x000000ffff2c7224 */ /* 0x000fe400078e0013 */
[----:B------:R-:W4:Y:S04]  /*32250*/  LDL.LU.64 R18, [R1+0x2e90] ;  /* 0x002e900001127983 */ /* 0x000f280000300a00 */
[----:B------:R-:W4:Y:S04]  /*32260*/  LDL.LU.64 R16, [R1+0x2e88] ;  /* 0x002e880001107983 */ /* 0x000f280000300a00 */
[----:B------:R-:W-:Y:S04]  /*32270*/  STL.64 [R1+0xa90], R24 ;  /* 0x000a901801007387 */ /* 0x000fe80000100a00 */
[----:B------:R0:W-:Y:S01]  /*32280*/  STL.64 [R1+0xa98], R26 ;  /* 0x000a981a01007387 */ /* 0x0001e20000100a00 */
[----:B-1----:R-:W-:-:S02]  /*32290*/  IMAD.MOV.U32 R47, RZ, RZ, R30 ;  /* 0x000000ffff2f7224 */ /* 0x002fc400078e001e */
[----:B------:R-:W-:Y:S01]  /*322a0*/  IMAD.MOV.U32 R46, RZ, RZ, R31 ;  /* 0x000000ffff2e7224 */ /* 0x000fe200078e001f */
[----:B0-----:R-:W4:Y:S04]  /*322b0*/  LDL.LU.64 R26, [R1+0x2e80] ;  /* 0x002e8000011a7983 */ /* 0x001f280000300a00 */
[----:B------:R-:W4:Y:S04]  /*322c0*/  LDL.LU.64 R24, [R1+0x2e78] ;  /* 0x002e780001187983 */ /* 0x000f280000300a00 */
[----:B------:R-:W4:Y:S04]  /*322d0*/  LDL.LU.64 R30, [R1+0x2e70] ;  /* 0x002e7000011e7983 */ /* 0x000f280000300a00 */
[----:B------:R-:W4:Y:S01]  /*322e0*/  LDL.LU.64 R28, [R1+0x2e68] ;  /* 0x002e6800011c7983 */ /* 0x000f220000300a00 */
[----:B--2---:R-:W-:-:S15]  /*322f0*/  HMMA.16816.F32 R40, R48, R6, R40 ;  /* 0x000000063028723c */ /* 0x004fde0000001828 */
[----:B------:R-:W-:-:S04]  /*32300*/  NOP ;  /* 0x0000000000007918 */ /* 0x000fc80000000000 */
[----:B------:R-:W-:Y:S04]  /*32310*/  STL.64 [R1+0xa80], R40 ;  /* 0x000a802801007387 */ /* 0x000fe80000100a00 */
[----:B------:R0:W-:Y:S01]  /*32320*/  STL.64 [R1+0xa88], R42 ;  /* 0x000a882a01007387 */ /* 0x0001e20000100a00 */
[----:B---3--:R-:W-:Y:S03]  /*32330*/  HMMA.16816.F32 R48, R48, R10, R12 ;  /* 0x0000000a3030723c */ /* 0x008fe6000000180c */
[----:B0-----:R-:W2:Y:S04]  /*32340*/  LDL.LU.64 R42, [R1+0x2e60] ;  /* 0x002e6000012a7983 */ /* 0x001ea80000300a00 */
[----:B------:R-:W3:Y:S04]  /*32350*/  LDL.LU.64 R40, [R1+0x2e58] ;  /* 0x002e580001287983 */ /* 0x000ee80000300a00 */
[----:B------:R-:W-:Y:S04]  /*32360*/  STL.64 [R1+0x2d90], R6 ;  /* 0x002d900601007387 */ /* 0x000fe80000100a00 */
[----:B------:R-:W2:Y:S04]  /*32370*/  LDL.LU.64 R14, [R1+0x2e50] ;  /* 0x002e5000010e7983 */ /* 0x000ea80000300a00 */
[----:B------:R-:W2:Y:S04]  /*32380*/  LDL.LU.64 R12, [R1+0x2e48] ;  /* 0x002e4800010c7983 */ /* 0x000ea80000300a00 */
[----:B------:R0:W-:Y:S04]  /*32390*/  STL.64 [R1+0x720], R48 ;  /* 0x0007203001007387 */ /* 0x0001e80000100a00 */
[----:B------:R1:W-:Y:S04]  /*323a0*/  STL.64 [R1+0x728], R50 ;  /* 0x0007283201007387 */ /* 0x0003e80000100a00 */
[----:B0-----:R-:W3:Y:S04]  /*323b0*/  LDL.LU R48, [R1+0x1e0] ;  /* 0x0001e00001307983 */ /* 0x001ee80000300800 */
[----:B------:R-:W3:Y:S04]  /*323c0*/  LDL.LU R49, [R1+0x1e4] ;  /* 0x0001e40001317983 */ /* 0x000ee80000300800 */
[----:B-1----:R-:W3:Y:S04]  /*323d0*/  LDL.LU R50, [R1+0x1e8] ;  /* 0x0001e80001327983 */ /* 0x002ee80000300800 */
[----:B------:R-:W3:Y:S01]  /*323e0*/  LDL.LU R51, [R1+0x1ec] ;  /* 0x0001ec0001337983 */ /* 0x000ee20000300800 */
[----:B--2---:R-:W-:-:S15]  /*323f0*/  HMMA.16816.F32 R36, R12, R42, R36 ;  /* 0x0000002a0c24723c */ /* 0x004fde0000001824 */
[----:B------:R-:W-:-:S04]  /*32400*/  NOP ;  /* 0x0000000000007918 */ /* 0x000fc80000000000 */
[----:B------:R-:W-:Y:S04]  /*32410*/  STL.64 [R1+0x430], R36 ;  /* 0x0004302401007387 */ /* 0x000fe80000100a00 */
[----:B------:R0:W-:Y:S04]  /*32420*/  STL.64 [R1+0x438], R38 ;  /* 0x0004382601007387 */ /* 0x0001e80000100a00 */
[----:B0-----:R-:W2:Y:S04]  /*32430*/  LDL.LU.64 R38, [R1+0x2e40] ;  /* 0x002e400001267983 */ /* 0x001ea80000300a00 */
[----:B------:R-:W4:Y:S04]  /*32440*/  LDL.LU.64 R36, [R1+0x2e38] ;  /* 0x002e380001247983 */ /* 0x000f280000300a00 */
[----:B------:R-:W-:Y:S04]  /*32450*/  STL.64 [R1+0x2d88], R42 ;  /* 0x002d882a01007387 */ /* 0x000fe80000100a00 */
[----:B---3--:R0:W-:Y:S04]  /*32460*/  STL.64 [R1+0x2d80], R40 ;  /* 0x002d802801007387 */ /* 0x0081e80000100a00 */
[----:B0-----:R-:W3:Y:S04]  /*32470*/  LDL.LU R40, [R1+0x1f0] ;  /* 0x0001f00001287983 */ /* 0x001ee80000300800 */
[----:B------:R-:W3:Y:S04]  /*32480*/  LDL.LU R41, [R1+0x1f4] ;  /* 0x0001f40001297983 */ /* 0x000ee80000300800 */
[----:B------:R-:W3:Y:S04]  /*32490*/  LDL.LU R42, [R1+0x1f8] ;  /* 0x0001f800012a7983 */ /* 0x000ee80000300800 */
[----:B------:R-:W3:Y:S01]  /*324a0*/  LDL.LU R43, [R1+0x1fc] ;  /* 0x0001fc00012b7983 */ /* 0x000ee20000300800 */
[----:B--2---:R-:W-:-:S15]  /*324b0*/  HMMA.16816.F32 R32, R12, R38, R32 ;  /* 0x000000260c20723c */ /* 0x004fde0000001820 */
[----:B------:R-:W-:-:S04]  /*324c0*/  NOP ;  /* 0x0000000000007918 */ /* 0x000fc80000000000 */
[----:B------:R-:W-:Y:S04]  /*324d0*/  STL.64 [R1+0x420], R32 ;  /* 0x0004202001007387 */ /* 0x000fe80000100a00 */
[----:B------:R0:W-:Y:S04]  /*324e0*/  STL.64 [R1+0x428], R34 ;  /* 0x0004282201007387 */ /* 0x0001e80000100a00 */
[----:B0-----:R-:W2:Y:S04]  /*324f0*/  LDL.LU.64 R34, [R1+0x2e30] ;  /* 0x002e300001227983 */ /* 0x001ea80000300a00 */
[----:B------:R-:W3:Y:S04]  /*32500*/  LDL.LU.64 R32, [R1+0x2e28] ;  /* 0x002e280001207983 */ /* 0x000ee80000300a00 */
[----:B------:R-:W-:Y:S04]  /*32510*/  STL.64 [R1+0x2da0], R38 ;  /* 0x002da02601007387 */ /* 0x000fe80000100a00 */
[----:B----4-:R0:W-:Y:S04]  /*32520*/  STL.64 [R1+0x2d98], R36 ;  /* 0x002d982401007387 */ /* 0x0101e80000100a00 */
[----:B0-----:R-:W4:Y:S04]  /*32530*/  LDL.LU R36, [R1+0x200] ;  /* 0x0002000001247983 */ /* 0x001f280000300800 */
[----:B------:R-:W4:Y:S04]  /*32540*/  LDL.LU R37, [R1+0x204] ;  /* 0x0002040001257983 */ /* 0x000f280000300800 */
[----:B------:R-:W4:Y:S04]  /*32550*/  LDL.LU R38, [R1+0x208] ;  /* 0x0002080001267983 */ /* 0x000f280000300800 */
[----:B------:R-:W4:Y:S01]  /*32560*/  LDL.LU R39, [R1+0x20c] ;  /* 0x00020c0001277983 */ /* 0x000f220000300800 */
[----:B------:R-:W-:-:S02]  /*32570*/  IMAD.MOV.U32 R6, RZ, RZ, R47 ;  /* 0x000000ffff067224 */ /* 0x000fc400078e002f */
[----:B------:R-:W-:Y:S01]  /*32580*/  IMAD.MOV.U32 R7, RZ, RZ, R46 ;  /* 0x000000ffff077224 */ /* 0x000fe200078e002e */
[----:B--2---:R-:W-:Y:S04]  /*32590*/  STL.64 [R1+0x2db0], R34 ;  /* 0x002db02201007387 */ /* 0x004fe80000100a00 */
[----:B---3--:R0:W-:Y:S01]  /*325a0*/  STL.64 [R1+0x2da8], R32 ;  /* 0x002da82001007387 */ /* 0x0081e20000100a00 */
[C---:B----4-:R-:W-:Y:S08]  /*325b0*/  HMMA.16816.F32 R36, R12.reuse, R34, R36 ;  /* 0x000000220c24723c */ /* 0x050ff00000001824 */
[C---:B0-----:R-:W-:Y:S11]  /*325c0*/  HMMA.16816.F32 R32, R12.reuse, R30, R40 ;  /* 0x0000001e0c20723c */ /* 0x041ff60000001828 */
[----:B------:R-:W-:Y:S04]  /*325d0*/  STL.64 [R1+0x410], R36 ;  /* 0x0004102401007387 */ /* 0x000fe80000100a00 */
[----:B------:R-:W-:Y:S04]  /*325e0*/  STL.64 [R1+0x418], R38 ;  /* 0x0004182601007387 */ /* 0x000fe80000100a00 */
[----:B------:R-:W-:Y:S04]  /*325f0*/  STL.64 [R1+0x2dc0], R30 ;  /* 0x002dc01e01007387 */ /* 0x000fe80000100a00 */
[----:B------:R0:W-:Y:S04]  /*32600*/  STL.64 [R1+0x2db8], R28 ;  /* 0x002db81c01007387 */ /* 0x0001e80000100a00 */
[----:B------:R-:W-:Y:S04]  /*32610*/  STL.64 [R1+0x220], R32 ;  /* 0x0002202001007387 */ /* 0x000fe80000100a00 */
[----:B------:R-:W-:Y:S04]  /*32620*/  STL.64 [R1+0x228], R34 ;  /* 0x0002282201007387 */ /* 0x000fe80000100a00 */
[----:B------:R-:W-:Y:S04]  /*32630*/  STL.64 [R1+0x2dd0], R26 ;  /* 0x002dd01a01007387 */ /* 0x000fe80000100a00 */
[----:B------:R1:W-:Y:S01]  /*32640*/  STL.64 [R1+0x2dc8], R24 ;  /* 0x002dc81801007387 */ /* 0x0003e20000100a00 */
[C---:B0-----:R-:W-:Y:S08]  /*32650*/  HMMA.16816.F32 R28, R12.reuse, R26, R48 ;  /* 0x0000001a0c1c723c */ /* 0x041ff00000001830 */
[----:B-1----:R-:W-:Y:S01]  /*32660*/  HMMA.16816.F32 R24, R12, R18, R56 ;  /* 0x000000120c18723c */ /* 0x002fe20000001838 */
[----:B------:R-:W-:-:S02]  /*32670*/  IMAD.MOV.U32 R34, RZ, RZ, R45 ;  /* 0x000000ffff227224 */ /* 0x000fc400078e002d */
[----:B------:R-:W-:Y:S01]  /*32680*/  IMAD.MOV.U32 R35, RZ, RZ, R44 ;  /* 0x000000ffff237224 */ /* 0x000fe200078e002c */
[----:B------:R-:W0:Y:S07]  /*32690*/  LDSM.16.MT88.4 R48, [R9+UR5+0x1080] ;  /* 0x001080050930783b */ /* 0x000e2e0008004200 */
[----:B------:R1:W-:Y:S04]  /*326a0*/  STL.64 [R1+0x210], R28 ;  /* 0x0002101c01007387 */ /* 0x0003e80000100a00 */
[----:B------:R2:W-:Y:S04]  /*326b0*/  STL.64 [R1+0x218], R30 ;  /* 0x0002181e01007387 */ /* 0x0005e80000100a00 */
[----:B------:R-:W-:Y:S04]  /*326c0*/  STL.64 [R1+0x2de0], R18 ;  /* 0x002de01201007387 */ /* 0x000fe80000100a00 */
[----:B------:R-:W-:Y:S04]  /*326d0*/  STL.64 [R1+0x2dd8], R16 ;  /* 0x002dd81001007387 */ /* 0x000fe80000100a00 */
[----:B------:R-:W-:Y:S04]  /*326e0*/  STL.64 [R1+0x200], R24 ;  /* 0x0002001801007387 */ /* 0x000fe80000100a00 */
[----:B------:R3:W-:Y:S04]  /*326f0*/  STL.64 [R1+0x208], R26 ;  /* 0x0002081a01007387 */ /* 0x0007e80000100a00 */
[----:B------:R-:W-:Y:S04]  /*32700*/  STL.64 [R1+0x2de8], R6 ;  /* 0x002de80601007387 */ /* 0x000fe80000100a00 */
[----:B------:R-:W4:Y:S04]  /*32710*/  LDL.LU R36, [R1+0x590] ;  /* 0x0005900001247983 */ /* 0x000f280000300800 */
[----:B------:R-:W4:Y:S04]  /*32720*/  LDL.LU R37, [R1+0x594] ;  /* 0x0005940001257983 */ /* 0x000f280000300800 */
[----:B------:R-:W2:Y:S04]  /*32730*/  LDL.LU R38, [R1+0x598] ;  /* 0x0005980001267983 */ /* 0x000ea80000300800 */
[----:B------:R-:W2:Y:S04]  /*32740*/  LDL.LU R39, [R1+0x59c] ;  /* 0x00059c0001277983 */ /* 0x000ea80000300800 */
[----:B--2---:R-:W-:Y:S04]  /*32750*/  STL.64 [R1+0x2df8], R38 ;  /* 0x002df82601007387 */ /* 0x004fe80000100a00 */
[----:B----4-:R-:W-:Y:S04]  /*32760*/  STL.64 [R1+0x2df0], R36 ;  /* 0x002df02401007387 */ /* 0x010fe80000100a00 */
[----:B------:R-:W-:Y:S04]  /*32770*/  STL.64 [R1+0x2e00], R34 ;  /* 0x002e002201007387 */ /* 0x000fe80000100a00 */
[----:B-1----:R-:W2:Y:S04]  /*32780*/  LDL.LU R28, [R1+0x5a0] ;  /* 0x0005a000011c7983 */ /* 0x002ea80000300800 */
[----:B------:R-:W2:Y:S04]  /*32790*/  LDL.LU R29, [R1+0x5a4] ;  /* 0x0005a400011d7983 */ /* 0x000ea80000300800 */
[----:B------:R-:W4:Y:S04]  /*327a0*/  LDL.LU R30, [R1+0x5a8] ;  /* 0x0005a800011e7983 */ /* 0x000f280000300800 */
[----:B------:R-:W4:Y:S01]  /*327b0*/  LDL.LU R31, [R1+0x5ac] ;  /* 0x0005ac00011f7983 */ /* 0x000f220000300800 */
[----:B---3--:R-:W-:-:S02]  /*327c0*/  IMAD.MOV.U32 R26, RZ, RZ, R8 ;  /* 0x000000ffff1a7224 */ /* 0x008fc400078e0008 */
[----:B------:R-:W-:Y:S01]  /*327d0*/  IMAD.MOV.U32 R27, RZ, RZ, R5 ;  /* 0x000000ffff1b7224 */ /* 0x000fe200078e0005 */
[----:B----4-:R-:W-:Y:S04]  /*327e0*/  STL.64 [R1+0x2e18], R30 ;  /* 0x002e181e01007387 */ /* 0x010fe80000100a00 */
[----:B--2---:R-:W-:Y:S04]  /*327f0*/  STL.64 [R1+0x2e10], R28 ;  /* 0x002e101c01007387 */ /* 0x004fe80000100a00 */
[----:B------:R1:W-:Y:S04]  /*32800*/  STL.64 [R1+0x2e20], R26 ;  /* 0x002e201a01007387 */ /* 0x0003e80000100a00 */
[----:B------:R-:W2:Y:S04]  /*32810*/  LDL.LU R16, [R1+0x5b0] ;  /* 0x0005b00001107983 */ /* 0x000ea80000300800 */
[----:B------:R-:W2:Y:S04]  /*32820*/  LDL.LU R17, [R1+0x5b4] ;  /* 0x0005b40001117983 */ /* 0x000ea80000300800 */
[----:B------:R-:W2:Y:S04]  /*32830*/  LDL.LU R18, [R1+0x5b8] ;  /* 0x0005b80001127983 */ /* 0x000ea80000300800 */
[----:B------:R-:W2:Y:S04]  /*32840*/  LDL.LU R19, [R1+0x5bc] ;  /* 0x0005bc0001137983 */ /* 0x000ea80000300800 */
[----:B------:R-:W3:Y:S04]  /*32850*/  LDL.LU R24, [R1+0x5f0] ;  /* 0x0005f00001187983 */ /* 0x000ee80000300800 */
[----:B------:R-:W3:Y:S04]  /*32860*/  LDL.LU R25, [R1+0x5f4] ;  /* 0x0005f40001197983 */ /* 0x000ee80000300800 */
[----:B-1----:R-:W3:Y:S04]  /*32870*/  LDL.LU R26, [R1+0x5f8] ;  /* 0x0005f800011a7983 */ /* 0x002ee80000300800 */
[----:B------:R-:W3:Y:S04]  /*32880*/  LDL.LU R27, [R1+0x5fc] ;  /* 0x0005fc00011b7983 */ /* 0x000ee80000300800 */
[----:B------:R-:W4:Y:S04]  /*32890*/  LDL.LU R28, [R1+0x5e0] ;  /* 0x0005e000011c7983 */ /* 0x000f280000300800 */
[----:B------:R-:W4:Y:S04]  /*328a0*/  LDL.LU R29, [R1+0x5e4] ;  /* 0x0005e400011d7983 */ /* 0x000f280000300800 */
[----:B------:R-:W4:Y:S04]  /*328b0*/  LDL.LU R30, [R1+0x5e8] ;  /* 0x0005e800011e7983 */ /* 0x000f280000300800 */
[----:B------:R-:W4:Y:S04]  /*328c0*/  LDL.LU R31, [R1+0x5ec] ;  /* 0x0005ec00011f7983 */ /* 0x000f280000300800 */
        /* <DEDUP_REMOVED lines=16> */
[----:B0-----:R-:W-:Y:S04]  /*329d0*/  STL.64 [R1+0x2cf0], R50 ;  /* 0x002cf03201007387 */ /* 0x001fe80000100a00 */
[----:B------:R0:W-:Y:S04]  /*329e0*/  STL.64 [R1+0x2ce8], R48 ;  /* 0x002ce83001007387 */ /* 0x0001e80000100a00 */
[----:B0-----:R-:W2:Y:S04]  /*329f0*/  LDL.LU R48, [R1+0x600] ;  /* 0x0006000001307983 */ /* 0x001ea80000300800 */
[----:B------:R-:W2:Y:S04]  /*32a00*/  LDL.LU R49, [R1+0x604] ;  /* 0x0006040001317983 */ /* 0x000ea80000300800 */
[----:B------:R-:W2:Y:S04]  /*32a10*/  LDL.LU R50, [R1+0x608] ;  /* 0x0006080001327983 */ /* 0x000ea80000300800 */
[----:B------:R-:W2:Y:S01]  /*32a20*/  LDL.LU R51, [R1+0x60c] ;  /* 0x00060c0001337983 */ /* 0x000ea20000300800 */
[----:B------:R-:W-:-:S02]  /*32a30*/  IMAD.MOV.U32 R58, RZ, RZ, R4 ;  /* 0x000000ffff3a7224 */ /* 0x000fc400078e0004 */
[----:B------:R-:W-:Y:S01]  /*32a40*/  IMAD.MOV.U32 R59, RZ, RZ, R3 ;  /* 0x000000ffff3b7224 */ /* 0x000fe200078e0003 */
[C---:B---3--:R-:W-:Y:S08]  /*32a50*/  HMMA.16816.F32 R24, R12.reuse, R54, R24 ;  /* 0x000000360c18723c */ /* 0x048ff00000001818 */
[C---:B----4-:R-:W-:Y:S08]  /*32a60*/  HMMA.16816.F32 R56, R12.reuse, R58, R28 ;  /* 0x0000003a0c38723c */ /* 0x050ff0000000181c */
[----:B--2---:R-:W-:Y:S03]  /*32a70*/  HMMA.16816.F32 R48, R12, R22, R48 ;  /* 0x000000160c30723c */ /* 0x004fe60000001830 */
[----:B------:R-:W-:-:S15]  /*32a80*/  IMAD.MOV.U32 R8, RZ, RZ, R27 ;  /* 0x000000ffff087224 */ /* 0x000fde00078e001b */
[----:B------:R-:W-:Y:S01]  /*32a90*/  NOP ;  /* 0x0000000000007918 */ /* 0x000fe20000000000 */
[----:B------:R0:W-:Y:S04]  /*32aa0*/  STL.64 [R1+0x8f0], R48 ;  /* 0x0008f03001007387 */ /* 0x0001e80000100a00 */
[----:B------:R1:W-:Y:S04]  /*32ab0*/  STL.64 [R1+0x8f8], R50 ;  /* 0x0008f83201007387 */ /* 0x0003e80000100a00 */
[----:B0-----:R-:W2:Y:S04]  /*32ac0*/  LDL.LU R48, [R1+0x3b0] ;  /* 0x0003b00001307983 */ /* 0x001ea80000300800 */
[----:B------:R-:W2:Y:S04]  /*32ad0*/  LDL.LU R49, [R1+0x3b4] ;  /* 0x0003b40001317983 */ /* 0x000ea80000300800 */
[----:B-1----:R-:W2:Y:S04]  /*32ae0*/  LDL.LU R50, [R1+0x3b8] ;  /* 0x0003b80001327983 */ /* 0x002ea80000300800 */
[----:B------:R-:W2:Y:S04]  /*32af0*/  LDL.LU R51, [R1+0x3bc] ;  /* 0x0003bc0001337983 */ /* 0x000ea80000300800 */
[----:B------:R-:W-:Y:S04]  /*32b00*/  STL.64 [R1+0x7a0], R24 ;  /* 0x0007a01801007387 */ /* 0x000fe80000100a00 */
[----:B------:R0:W-:Y:S04]  /*32b10*/  STL [R1+0x7a8], R26 ;  /* 0x0007a81a01007387 */ /* 0x0001e80000100800 */
[----:B0-----:R-:W3:Y:S04]  /*32b20*/  LDL.LU.64 R26, [R1+0x2e20] ;  /* 0x002e2000011a7983 */ /* 0x001ee80000300a00 */
[----:B------:R0:W-:Y:S04]  /*32b30*/  STL.64 [R1+0x2d68], R54 ;  /* 0x002d683601007387 */ /* 0x0001e80000100a00 */
[----:B------:R-:W4:Y:S04]  /*32b40*/  LDL.LU R52, [R1+0x3c0] ;  /* 0x0003c00001347983 */ /* 0x000f280000300800 */
[----:B------:R-:W4:Y:S04]  /*32b50*/  LDL.LU R53, [R1+0x3c4] ;  /* 0x0003c40001357983 */ /* 0x000f280000300800 */
[----:B0-----:R-:W4:Y:S04]  /*32b60*/  LDL.LU R54, [R1+0x3c8] ;  /* 0x0003c80001367983 */ /* 0x001f280000300800 */
[----:B------:R-:W4:Y:S04]  /*32b70*/  LDL.LU R55, [R1+0x3cc] ;  /* 0x0003cc0001377983 */ /* 0x000f280000300800 */
[----:B------:R-:W2:Y:S04]  /*32b80*/  LDL.LU.64 R30, [R1+0x2e18] ;  /* 0x002e1800011e7983 */ /* 0x000ea80000300a00 */
[----:B------:R-:W2:Y:S04]  /*32b90*/  LDL.LU.64 R28, [R1+0x2e10] ;  /* 0x002e1000011c7983 */ /* 0x000ea80000300a00 */
[----:B------:R-:W-:Y:S04]  /*32ba0*/  STL.64 [R1+0x790], R56 ;  /* 0x0007903801007387 */ /* 0x000fe80000100a00 */
[----:B------:R0:W-:Y:S04]  /*32bb0*/  STL.64 [R1+0x798], R58 ;  /* 0x0007983a01007387 */ /* 0x0001e80000100a00 */
[----:B0-----:R-:W2:Y:S01]  /*32bc0*/  LDL.LU.64 R58, [R1+0x2e08] ;  /* 0x002e0800013a7983 */ /* 0x001ea20000300a00 */
[----:B------:R-:W-:-:S02]  /*32bd0*/  IMAD.MOV.U32 R6, RZ, RZ, R2 ;  /* 0x000000ffff067224 */ /* 0x000fc400078e0002 */
[----:B------:R-:W-:-:S07]  /*32be0*/  IMAD.MOV.U32 R7, RZ, RZ, R0 ;  /* 0x000000ffff077224 */ /* 0x000fce00078e0000 */
[C---:B------:R-:W-:Y:S08]  /*32bf0*/  HMMA.16816.F32 R4, R12.reuse, R6, R36 ;  /* 0x000000060c04723c */ /* 0x040ff00000001824 */
[----:B--2---:R-:W-:-:S15]  /*32c00*/  HMMA.16816.F32 R32, R12, R58, R32 ;  /* 0x0000003a0c20723c */ /* 0x004fde0000001820 */
[----:B------:R-:W-:-:S04]  /*32c10*/  NOP ;  /* 0x0000000000007918 */ /* 0x000fc80000000000 */
[----:B------:R-:W-:Y:S04]  /*32c20*/  STL.64 [R1+0x780], R32 ;  /* 0x0007802001007387 */ /* 0x000fe80000100a00 */
[----:B------:R0:W-:Y:S04]  /*32c30*/  STL.64 [R1+0x788], R34 ;  /* 0x0007882201007387 */ /* 0x0001e80000100a00 */
[----:B0-----:R-:W2:Y:S04]  /*32c40*/  LDL.LU.64 R34, [R1+0x2e00] ;  /* 0x002e000001227983 */ /* 0x001ea80000300a00 */
[----:B------:R0:W-:Y:S04]  /*32c50*/  STL.64 [R1+0x2d58], R58 ;  /* 0x002d583a01007387 */ /* 0x0001e80000100a00 */
[----:B------:R-:W4:Y:S04]  /*32c60*/  LDL.LU R56, [R1+0x3d0] ;  /* 0x0003d00001387983 */ /* 0x000f280000300800 */
[----:B------:R-:W4:Y:S04]  /*32c70*/  LDL.LU R57, [R1+0x3d4] ;  /* 0x0003d40001397983 */ /* 0x000f280000300800 */
[----:B0-----:R-:W4:Y:S04]  /*32c80*/  LDL.LU R58, [R1+0x3d8] ;  /* 0x0003d800013a7983 */ /* 0x001f280000300800 */
[----:B------:R-:W4:Y:S04]  /*32c90*/  LDL.LU R59, [R1+0x3dc] ;  /* 0x0003dc00013b7983 */ /* 0x000f280000300800 */
[----:B------:R-:W4:Y:S04]  /*32ca0*/  LDL.LU.64 R38, [R1+0x2df8] ;  /* 0x002df80001267983 */ /* 0x000f280000300a00 */
[----:B------:R-:W4:Y:S04]  /*32cb0*/  LDL.LU.64 R36, [R1+0x2df0] ;  /* 0x002df00001247983 */ /* 0x000f280000300a00 */
[----:B------:R-:W-:Y:S04]  /*32cc0*/  STL.64 [R1+0x770], R4 ;  /* 0x0007700401007387 */ /* 0x000fe80000100a00 */
[----:B------:R0:W-:Y:S04]  /*32cd0*/  STL.64 [R1+0x778], R6 ;  /* 0x0007780601007387 */ /* 0x0001e80000100a00 */
[----:B0-----:R-:W4:Y:S01]  /*32ce0*/  LDL.LU.64 R6, [R1+0x2de8] ;  /* 0x002de80001067983 */ /* 0x001f220000300a00 */
[----:B---3--:R-:W-:Y:S03]  /*32cf0*/  HMMA.16816.F32 R24, R12, R26, R16 ;  /* 0x0000001a0c18723c */ /* 0x008fe60000001810 */
[----:B------:R-:W3:Y:S04]  /*32d00*/  LDL.LU.64 R18, [R1+0x2de0] ;  /* 0x002de00001127983 */ /* 0x000ee80000300a00 */
[----:B------:R-:W3:-:S12]  /*32d10*/  LDL.LU.64 R16, [R1+0x2dd8] ;  /* 0x002dd80001107983 */ /* 0x000ed80000300a00 */
[----:B------:R-:W-:Y:S04]  /*32d20*/  STL.64 [R1+0x760], R24 ;  /* 0x0007601801007387 */ /* 0x000fe80000100a00 */
[----:B------:R0:W-:Y:S04]  /*32d30*/  STL.64 [R1+0x768], R26 ;  /* 0x0007681a01007387 */ /* 0x0001e80000100a00 */
[----:B0-----:R-:W3:Y:S04]  /*32d40*/  LDL.LU.64 R26, [R1+0x2dd0] ;  /* 0x002dd000011a7983 */ /* 0x001ee80000300a00 */
[----:B------:R-:W3:Y:S01]  /*32d50*/  LDL.LU.64 R24, [R1+0x2dc8] ;  /* 0x002dc80001187983 */ /* 0x000ee20000300a00 */
[C---:B--2---:R-:W-:Y:S03]  /*32d60*/  HMMA.16816.F32 R32, R12.reuse, R34, R28 ;  /* 0x000000220c20723c */ /* 0x044fe6000000181c */
[----:B------:R-:W2:Y:S04]  /*32d70*/  LDL.LU.64 R30, [R1+0x2dc0] ;  /* 0x002dc000011e7983 */ /* 0x000ea80000300a00 */
[----:B------:R-:W2:Y:S01]  /*32d80*/  LDL.LU.64 R28, [R1+0x2db8] ;  /* 0x002db800011c7983 */ /* 0x000ea20000300a00 */
[C---:B----4-:R-:W-:Y:S11]  /*32d90*/  HMMA.16816.F32 R4, R12.reuse, R6, R36 ;  /* 0x000000060c04723c */ /* 0x050ff60000001824 */
[----:B------:R-:W-:Y:S04]  /*32da0*/  STL.64 [R1+0x750], R32 ;  /* 0x0007502001007387 */ /* 0x000fe80000100a00 */
[----:B------:R0:W-:Y:S04]  /*32db0*/  STL.64 [R1+0x758], R34 ;  /* 0x0007582201007387 */ /* 0x0001e80000100a00 */
[----:B0-----:R-:W4:Y:S04]  /*32dc0*/  LDL.LU.64 R34, [R1+0x2db0] ;  /* 0x002db00001227983 */ /* 0x001f280000300a00 */
[----:B------:R-:W2:Y:S04]  /*32dd0*/  LDL.LU.64 R32, [R1+0x2da8] ;  /* 0x002da80001207983 */ /* 0x000ea80000300a00 */
[----:B------:R-:W2:Y:S04]  /*32de0*/  LDL.LU.64 R38, [R1+0x2da0] ;  /* 0x002da00001267983 */ /* 0x000ea80000300a00 */
[----:B------:R-:W2:Y:S04]  /*32df0*/  LDL.LU.64 R36, [R1+0x2d98] ;  /* 0x002d980001247983 */ /* 0x000ea80000300a00 */
[----:B------:R-:W-:Y:S04]  /*32e00*/  STL.64 [R1+0x740], R4 ;  /* 0x0007400401007387 */ /* 0x000fe80000100a00 */
[----:B------:R0:W-:Y:S04]  /*32e10*/  STL.64 [R1+0x748], R6 ;  /* 0x0007480601007387 */ /* 0x0001e80000100a00 */
[----:B0-----:R-:W2:Y:S02]  /*32e20*/  LDL.LU.64 R6, [R1+0x2d90] ;  /* 0x002d900001067983 */ /* 0x001ea40000300a00 */
[C---:B--2---:R-:W-:Y:S08]  /*32e30*/  HMMA.16816.F32 R40, R12.reuse, R6, R40 ;  /* 0x000000060c28723c */ /* 0x044ff00000001828 */
[----:B------:R-:W-:Y:S11]  /*32e40*/  HMMA.16816.F32 R12, R12, R10, R44 ;  /* 0x0000000a0c0c723c */ /* 0x000ff6000000182c */
[----:B------:R-:W-:Y:S04]  /*32e50*/  STL.64 [R1+0x730], R40 ;  /* 0x0007302801007387 */ /* 0x000fe80000100a00 */
[----:B------:R0:W-:Y:S04]  /*32e60*/  STL.64 [R1+0x738], R42 ;  /* 0x0007382a01007387 */ /* 0x0001e80000100a00 */
[----:B0-----:R-:W2:Y:S04]  /*32e70*/  LDL.LU.64 R42, [R1+0x2d88] ;  /* 0x002d8800012a7983 */ /* 0x001ea80000300a00 */
[----:B------:R-:W3:Y:S04]  /*32e80*/  LDL.LU.64 R40, [R1+0x2d80] ;  /* 0x002d800001287983 */ /* 0x000ee80000300a00 */
[----:B------:R0:W-:Y:S04]  /*32e90*/  STL.64 [R1+0x2d60], R6 ;  /* 0x002d600601007387 */ /* 0x0001e80000100a00 */
[----:B------:R-:W4:Y:S04]  /*32ea0*/  LDL.LU R4, [R1+0x3e0] ;  /* 0x0003e00001047983 */ /* 0x000f280000300800 */
[----:B------:R-:W4:Y:S04]  /*32eb0*/  LDL.LU R5, [R1+0x3e4] ;  /* 0x0003e40001057983 */ /* 0x000f280000300800 */
[----:B0-----:R-:W4:Y:S04]  /*32ec0*/  LDL.LU R6, [R1+0x3e8] ;  /* 0x0003e80001067983 */ /* 0x001f280000300800 */
[----:B------:R-:W4:Y:S04]  /*32ed0*/  LDL.LU R7, [R1+0x3ec] ;  /* 0x0003ec0001077983 */ /* 0x000f280000300800 */
[----:B------:R-:W4:Y:S04]  /*32ee0*/  LDL.LU.64 R46, [R1+0x2d78] ;  /* 0x002d7800012e7983 */ /* 0x000f280000300a00 */
[----:B------:R-:W4:Y:S04]  /*32ef0*/  LDL.LU.64 R44, [R1+0x2d70] ;  /* 0x002d7000012c7983 */ /* 0x000f280000300a00 */
[----:B------:R0:W-:Y:S04]  /*32f00*/  STL.64 [R1+0x1f0], R12 ;  /* 0x0001f00c01007387 */ /* 0x0001e80000100a00 */
[----:B------:R1:W-:Y:S04]  /*32f10*/  STL.64 [R1+0x1f8], R14 ;  /* 0x0001f80e01007387 */ /* 0x0003e80000100a00 */
[----:B0-----:R-:W4:Y:S04]  /*32f20*/  LDL.LU R12, [R1+0x3f0] ;  /* 0x0003f000010c7983 */ /* 0x001f280000300800 */
[----:B------:R-:W4:Y:S04]  /*32f30*/  LDL.LU R13, [R1+0x3f4] ;  /* 0x0003f400010d7983 */ /* 0x000f280000300800 */
[----:B-1----:R-:W4:Y:S04]  /*32f40*/  LDL.LU R14, [R1+0x3f8] ;  /* 0x0003f800010e7983 */ /* 0x002f280000300800 */
[----:B------:R-:W4:Y:S04]  /*32f50*/  LDL.LU R15, [R1+0x3fc] ;  /* 0x0003fc00010f7983 */ /* 0x000f280000300800 */
[----:B------:R-:W-:Y:S04]  /*32f60*/  STL.64 [R1+0x2d00], R10 ;  /* 0x002d000a01007387 */ /* 0x000fe80000100a00 */
[----:B------:R0:W-:Y:S04]  /*32f70*/  STL.64 [R1+0x2cf8], R8 ;  /* 0x002cf80801007387 */ /* 0x0001e80000100a00 */
[----:B0-----:R-:W4:Y:S04]  /*32f80*/  LDL.LU R8, [R1+0x400] ;  /* 0x0004000001087983 */ /* 0x001f280000300800 */
[----:B------:R-:W4:Y:S04]  /*32f90*/  LDL.LU R9, [R1+0x404] ;  /* 0x0004040001097983 */ /* 0x000f280000300800 */
[----:B------:R-:W4:Y:S04]  /*32fa0*/  LDL.LU R10, [R1+0x408] ;  /* 0x00040800010a7983 */ /* 0x000f280000300800 */
[----:B------:R-:W4:Y:S04]  /*32fb0*/  LDL.LU R11, [R1+0x40c] ;  /* 0x00040c00010b7983 */ /* 0x000f280000300800 */
[----:B--2---:R-:W-:Y:S04]  /*32fc0*/  STL.64 [R1+0x2d10], R42 ;  /* 0x002d102a01007387 */ /* 0x004fe80000100a00 */
[----:B---3--:R-:W-:Y:S01]  /*32fd0*/  STL.64 [R1+0x2d08], R40 ;  /* 0x002d082801007387 */ /* 0x008fe20000100a00 */
[C---:B----4-:R-:W-:Y:S08]  /*32fe0*/  HMMA.16816.F32 R4, R44.reuse, R34, R4 ;  /* 0x000000222c04723c */ /* 0x050ff00000001804 */
[----:B------:R-:W-:-:S15]  /*32ff0*/  HMMA.16816.F32 R8, R44, R42, R8 ;  /* 0x0000002a2c08723c */ /* 0x000fde0000001808 */
[----:B------:R-:W-:-:S04]  /*33000*/  NOP ;  /* 0x0000000000007918 */ /* 0x000fc80000000000 */
[----:B------:R-:W-:Y:S04]  /*33010*/  STL.64 [R1+0x5a0], R8 ;  /* 0x0005a00801007387 */ /* 0x000fe80000100a00 */
[----:B------:R0:W-:Y:S02]  /*33020*/  STL.64 [R1+0x5a8], R10 ;  /* 0x0005a80a01007387 */ /* 0x0001e40000100a00 */
[----:B0-----:R-:W-:Y:S02]  /*33030*/  HMMA.16816.F32 R8, R44, R38, R12 ;  /* 0x000000262c08723c */ /* 0x001fe4000000180c */
[----:B------:R-:W-:-:S15]  /*33040*/  STL.64 [R1+0x2d20], R38 ;  /* 0x002d202601007387 */ /* 0x000fde0000100a00 */
[----:B------:R-:W-:Y:S02]  /*33050*/  NOP ;  /* 0x0000000000007918 */ /* 0x000fe40000000000 */
[----:B------:R-:W-:Y:S04]  /*33060*/  STL.64 [R1+0x590], R8 ;  /* 0x0005900801007387 */ /* 0x000fe80000100a00 */
[----:B------:R0:W-:Y:S04]  /*33070*/  STL.64 [R1+0x598], R10 ;  /* 0x0005980a01007387 */ /* 0x0001e80000100a00 */
[----:B------:R-:W-:Y:S04]  /*33080*/  STL.64 [R1+0x2d18], R36 ;  /* 0x002d182401007387 */ /* 0x000fe80000100a00 */
[----:B------:R-:W-:Y:S04]  /*33090*/  STL.64 [R1+0x580], R4 ;  /* 0x0005800401007387 */ /* 0x000fe80000100a00 */
[----:B------:R1:W-:Y:S01]  /*330a0*/  STL.64 [R1+0x588], R6 ;  /* 0x0005880601007387 */ /* 0x0003e20000100a00 */
[C---:B0-----:R-:W-:Y:S08]  /*330b0*/  HMMA.16816.F32 R8, R44.reuse, R30, R56 ;  /* 0x0000001e2c08723c */ /* 0x041ff00000001838 */
[C---:B-1----:R-:W-:Y:S01]  /*330c0*/  HMMA.16816.F32 R4, R44.reuse, R26, R52 ;  /* 0x0000001a2c04723c */ /* 0x042fe20000001834 */
[----:B------:R-:W-:Y:S04]  /*330d0*/  STL.64 [R1+0x2d30], R34 ;  /* 0x002d302201007387 */ /* 0x000fe80000100a00 */
[----:B------:R-:W-:Y:S04]  /*330e0*/  STL.64 [R1+0x2d28], R32 ;  /* 0x002d282001007387 */ /* 0x000fe80000100a00 */
[----:B------:R-:W-:Y:S04]  /*330f0*/  STL.64 [R1+0x2cd0], R26 ;  /* 0x002cd01a01007387 */ /* 0x000fe80000100a00 */
[----:B------:R-:W-:Y:S04]  /*33100*/  STL.64 [R1+0x470], R8 ;  /* 0x0004700801007387 */ /* 0x000fe80000100a00 */
[----:B------:R-:W-:Y:S04]  /*33110*/  STL.64 [R1+0x478], R10 ;  /* 0x0004780a01007387 */ /* 0x000fe80000100a00 */
[----:B------:R0:W-:Y:S04]  /*33120*/  STL.64 [R1+0x2cc8], R24 ;  /* 0x002cc81801007387 */ /* 0x0001e80000100a00 */
[----:B------:R-:W-:Y:S04]  /*33130*/  STL.64 [R1+0x460], R4 ;  /* 0x0004600401007387 */ /* 0x000fe80000100a00 */
[----:B------:R1:W-:Y:S04]  /*33140*/  STL.64 [R1+0x468], R6 ;  /* 0x0004680601007387 */ /* 0x0003e80000100a00 */
[----:B0-----:R-:W2:Y:S01]  /*33150*/  LDL.LU R24, [R1+0x1a0] ;  /* 0x0001a00001187983 */ /* 0x001ea20000300800 */
[----:B-1----:R-:W-:-:S15]  /*33160*/  HMMA.16816.F32 R4, R44, R18, R48 ;  /* 0x000000122c04723c */ /* 0x002fde0000001830 */
[----:B------:R-:W-:-:S04]  /*33170*/  NOP ;  /* 0x0000000000007918 */ /* 0x000fc80000000000 */
[----:B------:R-:W-:Y:S04]  /*33180*/  STL.64 [R1+0x450], R4 ;  /* 0x0004500401007387 */ /* 0x000fe80000100a00 */
[----:B------:R-:W-:Y:S04]  /*33190*/  STL.64 [R1+0x458], R6 ;  /* 0x0004580601007387 */ /* 0x000fe80000100a00 */
[----:B------:R-:W2:Y:S04]  /*331a0*/  LDL.LU R25, [R1+0x1a4] ;  /* 0x0001a40001197983 */ /* 0x000ea80000300800 */
[----:B------:R-:W3:Y:S04]  /*331b0*/  LDL.LU R26, [R1+0x1a8] ;  /* 0x0001a800011a7983 */ /* 0x000ee80000300800 */
[----:B------:R-:W3:Y:S01]  /*331c0*/  LDL.LU R27, [R1+0x1ac] ;  /* 0x0001ac00011b7983 */ /* 0x000ee20000300800 */
[----:B------:R-:W0:Y:S01]  /*331d0*/  S2R R2, SR_TID.X ;  /* 0x0000000000027919 */ /* 0x000e220000002100 */
[----:B------:R-:W-:-:S02]  /*331e0*/  IMAD R28, R28, 0x110, RZ ;  /* 0x000001101c1c7824 */ /* 0x000fc400078e02ff */
[C---:B0-----:R-:W-:Y:S02]  /*331f0*/  IMAD.SHL.U32 R0, R2.reuse, 0x2, RZ ;  /* 0x0000000202007824 */ /* 0x041fe400078e00ff */
[----:B------:R-:W-:-:S03]  /*33200*/  IMAD.SHL.U32 R2, R2, 0x80, RZ ;  /* 0x0000008002027824 */ /* 0x000fc600078e00ff */
[----:B------:R-:W-:-:S04]  /*33210*/  LOP3.LUT R28, R28, 0x10, R0, 0x78, !PT ;  /* 0x000000101c1c7812 */ /* 0x000fc800078e7800 */
[----:B------:R-:W-:-:S04]  /*33220*/  LOP3.LUT R28, R28, 0x800, R2, 0xf8, !PT ;  /* 0x000008001c1c7812 */ /* 0x000fc800078ef802 */
[----:B------:R-:W-:-:S05]  /*33230*/  LOP3.LUT R28, R28, 0x40, RZ, 0x3c, !PT ;  /* 0x000000401c1c7812 */ /* 0x000fca00078e3cff */
[----:B------:R-:W0:Y:S04]  /*33240*/  LDSM.16.MT88.4 R12, [R28+UR5+0x1000] ;  /* 0x001000051c0c783b */ /* 0x000e280008004200 */
[----:B---3--:R-:W-:Y:S04]  /*33250*/  STL.64 [R1+0x2d40], R26 ;  /* 0x002d401a01007387 */ /* 0x008fe80000100a00 */
[----:B--2---:R-:W-:Y:S04]  /*33260*/  STL.64 [R1+0x2d38], R24 ;  /* 0x002d381801007387 */ /* 0x004fe80000100a00 */
[----:B------:R-:W-:Y:S04]  /*33270*/  STL.64 [R1+0x2cc0], R18 ;  /* 0x002cc01201007387 */ /* 0x000fe80000100a00 */
[----:B------:R-:W-:Y:S04]  /*33280*/  STL.64 [R1+0x2cb8], R16 ;  /* 0x002cb81001007387 */ /* 0x000fe80000100a00 */
[----:B------:R-:W-:Y:S04]  /*33290*/  STL.64 [R1+0x2ce0], R30 ;  /* 0x002ce01e01007387 */ /* 0x000fe80000100a00 */
[----:B------:R1:W-:Y:S04]  /*332a0*/  STL.64 [R1+0x2cd8], R28 ;  /* 0x002cd81c01007387 */ /* 0x0003e80000100a00 */
[----:B-1----:R-:W2:Y:S04]  /*332b0*/  LDL.LU R28, [R1+0x1b0] ;  /* 0x0001b000011c7983 */ /* 0x002ea80000300800 */
[----:B------:R-:W2:Y:S04]  /*332c0*/  LDL.LU R29, [R1+0x1b4] ;  /* 0x0001b400011d7983 */ /* 0x000ea80000300800 */
[----:B------:R-:W3:Y:S04]  /*332d0*/  LDL.LU R30, [R1+0x1b8] ;  /* 0x0001b800011e7983 */ /* 0x000ee80000300800 */
[----:B------:R-:W3:Y:S04]  /*332e0*/  LDL.LU R31, [R1+0x1bc] ;  /* 0x0001bc00011f7983 */ /* 0x000ee80000300800 */
[----:B------:R-:W4:Y:S04]  /*332f0*/  LDL.LU R52, [R1+0x710] ;  /* 0x0007100001347983 */ /* 0x000f280000300800 */
[----:B------:R-:W4:Y:S04]  /*33300*/  LDL.LU R53, [R1+0x714] ;  /* 0x0007140001357983 */ /* 0x000f280000300800 */
[----:B------:R-:W4:Y:S04]  /*33310*/  LDL.LU R54, [R1+0x718] ;  /* 0x0007180001367983 */ /* 0x000f280000300800 */
[----:B------:R-:W4:Y:S04]  /*33320*/  LDL.LU R55, [R1+0x71c] ;  /* 0x00071c0001377983 */ /* 0x000f280000300800 */
[----:B---3--:R-:W-:Y:S04]  /*33330*/  STL.64 [R1+0x2d50], R30 ;  /* 0x002d501e01007387 */ /* 0x008fe80000100a00 */
[----:B--2---:R1:W-:Y:S04]  /*33340*/  STL.64 [R1+0x2d48], R28 ;  /* 0x002d481c01007387 */ /* 0x0043e80000100a00 */
[----:B------:R-:W2:Y:S04]  /*33350*/  LDL.64 R38, [R1+0x98] ;  /* 0x0000980001267983 */ /* 0x000ea80000100a00 */
[----:B------:R-:W3:Y:S04]  /*33360*/  LDL.LU R40, [R1+0x6b0] ;  /* 0x0006b00001287983 */ /* 0x000ee80000300800 */
[----:B------:R-:W3:Y:S04]  /*33370*/  LDL.LU R41, [R1+0x6b4] ;  /* 0x0006b40001297983 */ /* 0x000ee80000300800 */
[----:B------:R-:W3:Y:S04]  /*33380*/  LDL.LU R42, [R1+0x6b8] ;  /* 0x0006b800012a7983 */ /* 0x000ee80000300800 */
[----:B------:R-:W3:Y:S04]  /*33390*/  LDL.LU R43, [R1+0x6bc] ;  /* 0x0006bc00012b7983 */ /* 0x000ee80000300800 */
        /* <DEDUP_REMOVED lines=8> */
[----:B------:R-:W2:Y:S04]  /*33420*/  LDL.64 R58, [R1+0xc8] ;  /* 0x0000c800013a7983 */ /* 0x000ea80000100a00 */
[----:B-1----:R-:W3:Y:S01]  /*33430*/  LDL.LU R28, [R1+0x6e0] ;  /* 0x0006e000011c7983 */ /* 0x002ee20000300800 */
[C---:B----4-:R-:W-:Y:S03]  /*33440*/  HMMA.16816.F32 R52, R44.reuse, R22, R52 ;  /* 0x000000162c34723c */ /* 0x050fe60000001834 */
[----:B------:R-:W3:Y:S04]  /*33450*/  LDL.LU R29, [R1+0x6e4] ;  /* 0x0006e400011d7983 */ /* 0x000ee80000300800 */
[----:B------:R-:W3:Y:S04]  /*33460*/  LDL.LU R30, [R1+0x6e8] ;  /* 0x0006e800011e7983 */ /* 0x000ee80000300800 */
[----:B------:R-:W3:Y:S04]  /*33470*/  LDL.LU R31, [R1+0x6ec] ;  /* 0x0006ec00011f7983 */ /* 0x000ee80000300800 */
[----:B------:R-:W4:Y:S04]  /*33480*/  LDL.LU R24, [R1+0x6d0] ;  /* 0x0006d00001187983 */ /* 0x000f280000300800 */
[----:B------:R-:W4:Y:S04]  /*33490*/  LDL.LU R25, [R1+0x6d4] ;  /* 0x0006d40001197983 */ /* 0x000f280000300800 */
[----:B------:R-:W4:Y:S04]  /*334a0*/  LDL.LU R26, [R1+0x6d8] ;  /* 0x0006d800011a7983 */ /* 0x000f280000300800 */
[----:B------:R-:W4:Y:S04]  /*334b0*/  LDL.LU R27, [R1+0x6dc] ;  /* 0x0006dc00011b7983 */ /* 0x000f280000300800 */
[----:B------:R-:W4:Y:S04]  /*334c0*/  LDL.64 R34, [R1+0xa8] ;  /* 0x0000a80001227983 */ /* 0x000f280000100a00 */
[----:B------:R-:W3:Y:S04]  /*334d0*/  LDL.64 R10, [R1+0x88] ;  /* 0x00008800010a7983 */ /* 0x000ee80000100a00 */
[----:B------:R-:W3:Y:S04]  /*334e0*/  LDL.LU R48, [R1+0x6a0] ;  /* 0x0006a00001307983 */ /* 0x000ee80000300800 */
[----:B------:R-:W3:Y:S04]  /*334f0*/  LDL.LU R49, [R1+0x6a4] ;  /* 0x0006a40001317983 */ /* 0x000ee80000300800 */
[----:B------:R-:W3:Y:S04]  /*33500*/  LDL.LU R50, [R1+0x6a8] ;  /* 0x0006a80001327983 */ /* 0x000ee80000300800 */
[----:B------:R-:W3:Y:S04]  /*33510*/  LDL.LU R51, [R1+0x6ac] ;  /* 0x0006ac0001337983 */ /* 0x000ee80000300800 */
[----:B0-----:R-:W-:Y:S04]  /*33520*/  STL.64 [R1+0x2c40], R14 ;  /* 0x002c400e01007387 */ /* 0x001fe80000100a00 */
[----:B------:R0:W-:Y:S04]  /*33530*/  STL.64 [R1+0x2c38], R12 ;  /* 0x002c380c01007387 */ /* 0x0001e80000100a00 */
[----:B0-----:R-:W3:Y:S04]  /*33540*/  LDL.LU R12, [R1+0x6c0] ;  /* 0x0006c000010c7983 */ /* 0x001ee80000300800 */
[----:B------:R-:W3:Y:S04]  /*33550*/  LDL.LU R13, [R1+0x6c4] ;  /* 0x0006c400010d7983 */ /* 0x000ee80000300800 */
[----:B------:R-:W3:Y:S04]  /*33560*/  LDL.LU R14, [R1+0x6c8] ;  /* 0x0006c800010e7983 */ /* 0x000ee80000300800 */
[----:B------:R-:W3:Y:S04]  /*33570*/  LDL.LU R15, [R1+0x6cc] ;  /* 0x0006cc00010f7983 */ /* 0x000ee80000300800 */
[----:B------:R-:W-:Y:S04]  /*33580*/  STL.64 [R1+0xa70], R52 ;  /* 0x000a703401007387 */ /* 0x000fe80000100a00 */
[----:B------:R0:W-:Y:S04]  /*33590*/  STL.64 [R1+0xa78], R54 ;  /* 0x000a783601007387 */ /* 0x0001e80000100a00 */
[----:B0-----:R-:W3:Y:S04]  /*335a0*/  LDL.LU.64 R54, [R1+0x2d68] ;  /* 0x002d680001367983 */ /* 0x001ee80000300a00 */
[----:B------:R-:W-:Y:S04]  /*335b0*/  STL.64 [R1+0x2cb0], R22 ;  /* 0x002cb01601007387 */ /* 0x000fe80000100a00 */
[----:B------:R0:W-:Y:S04]  /*335c0*/  STL.64 [R1+0x2ca8], R20 ;  /* 0x002ca81401007387 */ /* 0x0001e80000100a00 */
[----:B0-----:R-:W4:Y:S04]  /*335d0*/  LDL.LU R20, [R1+0x3a0] ;  /* 0x0003a00001147983 */ /* 0x001f280000300800 */
[----:B------:R-:W4:Y:S04]  /*335e0*/  LDL.LU R21, [R1+0x3a4] ;  /* 0x0003a40001157983 */ /* 0x000f280000300800 */
[----:B------:R-:W4:Y:S04]  /*335f0*/  LDL.LU R22, [R1+0x3a8] ;  /* 0x0003a80001167983 */ /* 0x000f280000300800 */
[----:B------:R-:W4:Y:S01]  /*33600*/  LDL.LU R23, [R1+0x3ac] ;  /* 0x0003ac0001177983 */ /* 0x000f220000300800 */
[C---:B--2---:R-:W-:Y:S08]  /*33610*/  HMMA.16816.F32 R16, R44.reuse, R58, R16 ;  /* 0x0000003a2c10723c */ /* 0x044ff00000001810 */
[----:B---3--:R-:W-:-:S15]  /*33620*/  HMMA.16816.F32 R4, R44, R54, R4 ;  /* 0x000000362c04723c */ /* 0x008fde0000001804 */
[----:B------:R-:W-:-:S04]  /*33630*/  NOP ;  /* 0x0000000000007918 */ /* 0x000fc80000000000 */
[----:B------:R-:W-:Y:S04]  /*33640*/  STL.64 [R1+0xa60], R4 ;  /* 0x000a600401007387 */ /* 0x000fe80000100a00 */
[----:B------:R0:W-:Y:S04]  /*33650*/  STL.64 [R1+0xa68], R6 ;  /* 0x000a680601007387 */ /* 0x0001e80000100a00 */
[----:B0-----:R-:W2:Y:S04]  /*33660*/  LDL.LU.64 R6, [R1+0x2d60] ;  /* 0x002d600001067983 */ /* 0x001ea80000300a00 */
[----:B------:R0:W-:Y:S04]  /*33670*/  STL.64 [R1+0x2ca0], R54 ;  /* 0x002ca03601007387 */ /* 0x0001e80000100a00 */
[----:B------:R-:W2:Y:S04]  /*33680*/  LDL.LU R52, [R1+0x690] ;  /* 0x0006900001347983 */ /* 0x000ea80000300800 */
[----:B------:R-:W2:Y:S01]  /*33690*/  LDL.LU R53, [R1+0x694] ;  /* 0x0006940001357983 */ /* 0x000ea20000300800 */
[----:B------:R-:W-:-:S03]  /*336a0*/  IMAD.MOV.U32 R5, RZ, RZ, R59 ;  /* 0x000000ffff057224 */ /* 0x000fc600078e003b */
[----:B0-----:R-:W2:Y:S04]  /*336b0*/  LDL.LU R54, [R1+0x698] ;  /* 0x0006980001367983 */ /* 0x001ea80000300800 */
[----:B------:R-:W2:Y:S04]  /*336c0*/  LDL.LU R55, [R1+0x69c] ;  /* 0x00069c0001377983 */ /* 0x000ea80000300800 */
[----:B------:R0:W-:Y:S04]  /*336d0*/  STL.64 [R1+0xa50], R16 ;  /* 0x000a501001007387 */ /* 0x0001e80000100a00 */
[----:B------:R-:W-:Y:S01]  /*336e0*/  STL.64 [R1+0xa58], R18 ;  /* 0x000a581201007387 */ /* 0x000fe20000100a00 */
[----:B0-----:R-:W-:-:S03]  /*336f0*/  IMAD.MOV.U32 R16, RZ, RZ, R58 ;  /* 0x000000ffff107224 */ /* 0x001fc600078e003a */
[----:B------:R-:W3:Y:S02]  /*33700*/  LDL.LU.64 R58, [R1+0x2d58] ;  /* 0x002d5800013a7983 */ /* 0x000ee40000300a00 */
[----:B---3--:R-:W-:-:S15]  /*33710*/  HMMA.16816.F32 R28, R44, R58, R28 ;  /* 0x0000003a2c1c723c */ /* 0x008fde000000181c */
[----:B------:R-:W-:-:S04]  /*33720*/  NOP ;  /* 0x0000000000007918 */ /* 0x000fc80000000000 */
[----:B------:R-:W-:Y:S04]  /*33730*/  STL.64 [R1+0xa40], R28 ;  /* 0x000a401c01007387 */ /* 0x000fe80000100a00 */
[----:B------:R0:W-:Y:S04]  /*33740*/  STL.64 [R1+0xa48], R30 ;  /* 0x000a481e01007387 */ /* 0x0001e80000100a00 */
[----:B0-----:R-:W3:Y:S04]  /*33750*/  LDL.LU.64 R30, [R1+0x2d50] ;  /* 0x002d5000011e7983 */ /* 0x001ee80000300a00 */
[----:B------:R-:W3:Y:S04]  /*33760*/  LDL.LU.64 R28, [R1+0x2d48] ;  /* 0x002d4800011c7983 */ /* 0x000ee80000300a00 */
[----:B------:R0:W-:Y:S04]  /*33770*/  STL.64 [R1+0x2c80], R58 ;  /* 0x002c803a01007387 */ /* 0x0001e80000100a00 */
[----:B0-----:R-:W2:Y:S01]  /*33780*/  LDL.64 R58, [R1+0x78] ;  /* 0x00007800013a7983 */ /* 0x001ea20000100a00 */
[C---:B----4-:R-:W-:Y:S08]  /*33790*/  HMMA.16816.F32 R24, R44.reuse, R34, R24 ;  /* 0x000000222c18723c */ /* 0x050ff00000001818 */
[C---:B------:R-:W-:Y:S08]  /*337a0*/  HMMA.16816.F32 R12, R44.reuse, R38, R12 ;  /* 0x000000262c0c723c */ /* 0x040ff0000000180c */
[----:B------:R-:W-:Y:S01]  /*337b0*/  HMMA.16816.F32 R40, R44, R10, R40 ;  /* 0x0000000a2c28723c */ /* 0x000fe20000001828 */
[----:B------:R-:W-:-:S02]  /*337c0*/  IMAD.MOV.U32 R4, RZ, RZ, R34 ;  /* 0x000000ffff047224 */ /* 0x000fc400078e0022 */
[----:B------:R-:W-:Y:S02]  /*337d0*/  IMAD.MOV.U32 R3, RZ, RZ, R35 ;  /* 0x000000ffff037224 */ /* 0x000fe400078e0023 */
[----:B------:R-:W-:Y:S02]  /*337e0*/  IMAD.MOV.U32 R2, RZ, RZ, R10 ;  /* 0x000000ffff027224 */ /* 0x000fe400078e000a */
[----:B------:R-:W-:Y:S01]  /*337f0*/  IMAD.MOV.U32 R0, RZ, RZ, R11 ;  /* 0x000000ffff007224 */ /* 0x000fe200078e000b */
[----:B------:R-:W-:Y:S04]  /*33800*/  STL.64 [R1+0xa30], R24 ;  /* 0x000a301801007387 */ /* 0x000fe80000100a00 */
[----:B------:R0:W-:Y:S04]  /*33810*/  STL.64 [R1+0xa38], R26 ;  /* 0x000a381a01007387 */ /* 0x0001e80000100a00 */
[----:B0-----:R-:W4:Y:S04]  /*33820*/  LDL.LU.64 R26, [R1+0x2d40] ;  /* 0x002d4000011a7983 */ /* 0x001f280000300a00 */
[----:B------:R-:W4:Y:S04]  /*33830*/  LDL.LU.64 R24, [R1+0x2d38] ;  /* 0x002d380001187983 */ /* 0x000f280000300a00 */
[----:B------:R-:W3:Y:S04]  /*33840*/  LDL.LU.64 R34, [R1+0x2d30] ;  /* 0x002d300001227983 */ /* 0x000ee80000300a00 */
[----:B------:R-:W3:Y:S04]  /*33850*/  LDL.LU.64 R32, [R1+0x2d28] ;  /* 0x002d280001207983 */ /* 0x000ee80000300a00 */
[----:B------:R0:W-:Y:S04]  /*33860*/  STL.64 [R1+0xa20], R12 ;  /* 0x000a200c01007387 */ /* 0x0001e80000100a00 */
[----:B------:R-:W-:Y:S01]  /*33870*/  STL.64 [R1+0xa28], R14 ;  /* 0x000a280e01007387 */ /* 0x000fe20000100a00 */
[----:B0-----:R-:W-:Y:S01]  /*33880*/  MOV R13, R38 ;  /* 0x00000026000d7202 */ /* 0x001fe20000000f00 */
[----:B------:R-:W-:-:S02]  /*33890*/  IMAD.MOV.U32 R12, RZ, RZ, R39 ;  /* 0x000000ffff0c7224 */ /* 0x000fc400078e0027 */
[----:B------:R-:W4:Y:S04]  /*338a0*/  LDL.LU.64 R38, [R1+0x2d20] ;  /* 0x002d200001267983 */ /* 0x000f280000300a00 */
[----:B------:R-:W3:Y:S04]  /*338b0*/  LDL.LU.64 R36, [R1+0x2d18] ;  /* 0x002d180001247983 */ /* 0x000ee80000300a00 */
[----:B------:R-:W-:Y:S04]  /*338c0*/  STL.64 [R1+0xa10], R40 ;  /* 0x000a102801007387 */ /* 0x000fe80000100a00 */
[----:B------:R0:W-:Y:S04]  /*338d0*/  STL.64 [R1+0xa18], R42 ;  /* 0x000a182a01007387 */ /* 0x0001e80000100a00 */
[----:B0-----:R-:W3:Y:S04]  /*338e0*/  LDL.LU.64 R42, [R1+0x2d10] ;  /* 0x002d1000012a7983 */ /* 0x001ee80000300a00 */
[----:B------:R-:W3:Y:S04]  /*338f0*/  LDL.LU.64 R40, [R1+0x2d08] ;  /* 0x002d080001287983 */ /* 0x000ee80000300a00 */
[----:B------:R-:W3:Y:S04]  /*33900*/  LDL.LU.64 R10, [R1+0x2d00] ;  /* 0x002d0000010a7983 */ /* 0x000ee80000300a00 */
[----:B------:R-:W4:Y:S01]  /*33910*/  LDL.LU.64 R8, [R1+0x2cf8] ;  /* 0x002cf80001087983 */ /* 0x000f220000300a00 */
[----:B--2---:R-:W-:-:S15]  /*33920*/  HMMA.16816.F32 R48, R44, R58, R48 ;  /* 0x0000003a2c30723c */ /* 0x004fde0000001830 */
[----:B------:R-:W-:-:S04]  /*33930*/  NOP ;  /* 0x0000000000007918 */ /* 0x000fc80000000000 */
[----:B------:R-:W-:Y:S04]  /*33940*/  STL.64 [R1+0xa00], R48 ;  /* 0x000a003001007387 */ /* 0x000fe80000100a00 */
[----:B------:R0:W-:Y:S04]  /*33950*/  STL.64 [R1+0xa08], R50 ;  /* 0x000a083201007387 */ /* 0x0001e80000100a00 */
[----:B0-----:R-:W2:Y:S04]  /*33960*/  LDL.LU.64 R50, [R1+0x2cf0] ;  /* 0x002cf00001327983 */ /* 0x001ea80000300a00 */
[----:B------:R-:W2:Y:S01]  /*33970*/  LDL.LU.64 R48, [R1+0x2ce8] ;  /* 0x002ce80001307983 */ /* 0x000ea20000300a00 */
[----:B------:R-:W-:Y:S03]  /*33980*/  HMMA.16816.F32 R52, R44, R6, R52 ;  /* 0x000000062c34723c */ /* 0x000fe60000001834 */
[----:B------:R-:W-:-:S15]  /*33990*/  STL.64 [R1+0x2c48], R6 ;  /* 0x002c480601007387 */ /* 0x000fde0000100a00 */
[----:B------:R-:W-:Y:S01]  /*339a0*/  NOP ;  /* 0x0000000000007918 */ /* 0x000fe20000000000 */
[----:B------:R-:W-:Y:S04]  /*339b0*/  STL.64 [R1+0x9f0], R52 ;  /* 0x0009f03401007387 */ /* 0x000fe80000100a00 */
[----:B------:R-:W-:Y:S01]  /*339c0*/  STL.64 [R1+0x9f8], R54 ;  /* 0x0009f83601007387 */ /* 0x000fe20000100a00 */
[----:B---3--:R-:W-:Y:S03]  /*339d0*/  HMMA.16816.F32 R20, R44, R10, R20 ;  /* 0x0000000a2c14723c */ /* 0x008fe60000001814 */
[----:B------:R-:W-:Y:S04]  /*339e0*/  STL.64 [R1+0x2c58], R10 ;  /* 0x002c580a01007387 */ /* 0x000fe80000100a00 */
[----:B----4-:R2:W-:-:S12]  /*339f0*/  STL.64 [R1+0x2c50], R8 ;  /* 0x002c500801007387 */ /* 0x0105d80000100a00 */
[----:B------:R-:W-:Y:S04]  /*33a00*/  STL.64 [R1+0x440], R20 ;  /* 0x0004401401007387 */ /* 0x000fe80000100a00 */
[----:B------:R-:W-:Y:S04]  /*33a10*/  STL.64 [R1+0x448], R22 ;  /* 0x0004481601007387 */ /* 0x000fe80000100a00 */
[----:B------:R-:W-:Y:S04]  /*33a20*/  STL.64 [R1+0x2c68], R42 ;  /* 0x002c682a01007387 */ /* 0x000fe80000100a00 */
[----:B------:R-:W-:Y:S01]  /*33a30*/  STL.64 [R1+0x2c60], R40 ;  /* 0x002c602801007387 */ /* 0x000fe20000100a00 */
[----:B------:R-:W-:-:S02]  /*33a40*/  IMAD.MOV.U32 R15, RZ, RZ, R58 ;  /* 0x000000ffff0f7224 */ /* 0x000fc400078e003a */
[----:B------:R-:W-:Y:S02]  /*33a50*/  IMAD.MOV.U32 R14, RZ, RZ, R59 ;  /* 0x000000ffff0e7224 */ /* 0x000fe400078e003b */
[----:B------:R-:W-:Y:S02]  /*33a60*/  IMAD.MOV.U32 R46, RZ, RZ, R15 ;  /* 0x000000ffff2e7224 */ /* 0x000fe400078e000f */
[----:B------:R-:W-:Y:S01]  /*33a70*/  IMAD.MOV.U32 R47, RZ, RZ, R14 ;  /* 0x000000ffff2f7224 */ /* 0x000fe200078e000e */
[----:B--2---:R-:W-:-:S15]  /*33a80*/  HMMA.16816.F32 R8, R48, R42, R28 ;  /* 0x0000002a3008723c */ /* 0x004fde000000181c */
[----:B------:R-:W-:-:S04]  /*33a90*/  NOP ;  /* 0x0000000000007918 */ /* 0x000fc80000000000 */
[----:B------:R-:W-:Y:S04]  /*33aa0*/  STL.64 [R1+0x1e0], R8 ;  /* 0x0001e00801007387 */ /* 0x000fe80000100a00 */
[----:B------:R0:W-:Y:S02]  /*33ab0*/  STL.64 [R1+0x1e8], R10 ;  /* 0x0001e80a01007387 */ /* 0x0001e40000100a00 */
[----:B0-----:R-:W-:-:S15]  /*33ac0*/  HMMA.16816.F32 R8, R48, R38, R24 ;  /* 0x000000263008723c */ /* 0x001fde0000001818 */
[----:B------:R-:W-:-:S04]  /*33ad0*/  NOP ;  /* 0x0000000000007918 */ /* 0x000fc80000000000 */
[----:B------:R-:W-:Y:S04]  /*33ae0*/  STL.64 [R1+0x1d0], R8 ;  /* 0x0001d00801007387 */ /* 0x000fe80000100a00 */
[----:B------:R0:W-:Y:S04]  /*33af0*/  STL.64 [R1+0x1d8], R10 ;  /* 0x0001d80a01007387 */ /* 0x0001e80000100a00 */
[----:B------:R-:W-:Y:S01]  /*33b00*/  STL.64 [R1+0x2c70], R46 ;  /* 0x002c702e01007387 */ /* 0x000fe20000100a00 */
[----:B0-----:R-:W-:Y:S02]  /*33b10*/  IMAD.MOV.U32 R11, RZ, RZ, R12 ;  /* 0x000000ffff0b7224 */ /* 0x001fe400078e000c */
[----:B------:R-:W-:Y:S01]  /*33b20*/  IMAD.MOV.U32 R10, RZ, RZ, R13 ;  /* 0x000000ffff0a7224 */ /* 0x000fe200078e000d */
[----:B------:R-:W2:Y:S04]  /*33b30*/  LDL.LU R12, [R1+0x120] ;  /* 0x00012000010c7983 */ /* 0x000ea80000300800 */
[----:B------:R-:W2:Y:S04]  /*33b40*/  LDL.LU R13, [R1+0x124] ;  /* 0x00012400010d7983 */ /* 0x000ea80000300800 */
[----:B------:R-:W3:Y:S04]  /*33b50*/  LDL.LU R14, [R1+0x128] ;  /* 0x00012800010e7983 */ /* 0x000ee80000300800 */
[----:B------:R-:W3:Y:S01]  /*33b60*/  LDL.LU R15, [R1+0x12c] ;  /* 0x00012c00010f7983 */ /* 0x000ee20000300800 */
[----:B------:R-:W-:-:S02]  /*33b70*/  IMAD.MOV.U32 R58, RZ, RZ, R16 ;  /* 0x000000ffff3a7224 */ /* 0x000fc400078e0010 */
[----:B------:R-:W-:Y:S01]  /*33b80*/  IMAD.MOV.U32 R59, RZ, RZ, R5 ;  /* 0x000000ffff3b7224 */ /* 0x000fe200078e0005 */
[----:B---3--:R-:W-:Y:S04]  /*33b90*/  STL.64 [R1+0x2c90], R14 ;  /* 0x002c900e01007387 */ /* 0x008fe80000100a00 */
[----:B--2---:R0:W-:Y:S04]  /*33ba0*/  STL.64 [R1+0x2c88], R12 ;  /* 0x002c880c01007387 */ /* 0x0041e80000100a00 */
[----:B------:R1:W-:Y:S04]  /*33bb0*/  STL.64 [R1+0x2c98], R58 ;  /* 0x002c983a01007387 */ /* 0x0003e80000100a00 */
[----:B0-----:R-:W2:Y:S04]  /*33bc0*/  LDL.LU R12, [R1+0x130] ;  /* 0x00013000010c7983 */ /* 0x001ea80000300800 */
[----:B------:R-:W2:Y:S04]  /*33bd0*/  LDL.LU R13, [R1+0x134] ;  /* 0x00013400010d7983 */ /* 0x000ea80000300800 */
[----:B------:R-:W2:Y:S04]  /*33be0*/  LDL.LU R14, [R1+0x138] ;  /* 0x00013800010e7983 */ /* 0x000ea80000300800 */
[----:B------:R-:W2:Y:S04]  /*33bf0*/  LDL.LU R15, [R1+0x13c] ;  /* 0x00013c00010f7983 */ /* 0x000ea80000300800 */
[----:B------:R-:W3:Y:S04]  /*33c00*/  LDL.LU R52, [R1+0x150] ;  /* 0x0001500001347983 */ /* 0x000ee80000300800 */
[----:B------:R-:W3:Y:S04]  /*33c10*/  LDL.LU R53, [R1+0x154] ;  /* 0x0001540001357983 */ /* 0x000ee80000300800 */
[----:B------:R-:W3:Y:S04]  /*33c20*/  LDL.LU R54, [R1+0x158] ;  /* 0x0001580001367983 */ /* 0x000ee80000300800 */
        /* <DEDUP_REMOVED lines=19> */
[----:B-1----:R-:W3:Y:S04]  /*33d60*/  LDL.LU R58, [R1+0x148] ;  /* 0x00014800013a7983 */ /* 0x002ee80000300800 */
[----:B------:R-:W3:Y:S04]  /*33d70*/  LDL.LU R59, [R1+0x14c] ;  /* 0x00014c00013b7983 */ /* 0x000ee80000300800 */
[----:B------:R0:W-:Y:S04]  /*33d80*/  STL.64 [R1+0x2c78], R10 ;  /* 0x002c780a01007387 */ /* 0x0001e80000100a00 */
[----:B------:R-:W3:Y:S04]  /*33d90*/  LDL.LU R40, [R1+0x100] ;  /* 0x0001000001287983 */ /* 0x000ee80000300800 */
[----:B------:R-:W3:Y:S04]  /*33da0*/  LDL.LU R41, [R1+0x104] ;  /* 0x0001040001297983 */ /* 0x000ee80000300800 */
[----:B------:R-:W3:Y:S04]  /*33db0*/  LDL.LU R42, [R1+0x108] ;  /* 0x00010800012a7983 */ /* 0x000ee80000300800 */
[----:B------:R-:W3:Y:S04]  /*33dc0*/  LDL.LU R43, [R1+0x10c] ;  /* 0x00010c00012b7983 */ /* 0x000ee80000300800 */
[----:B------:R-:W3:Y:S04]  /*33dd0*/  LDL.LU R8, [R1+0x110] ;  /* 0x0001100001087983 */ /* 0x000ee80000300800 */
[----:B------:R-:W3:Y:S01]  /*33de0*/  LDL.LU R9, [R1+0x114] ;  /* 0x0001140001097983 */ /* 0x000ee20000300800 */
[----:B------:R-:W-:-:S03]  /*33df0*/  IMAD.MOV.U32 R46, RZ, RZ, R4 ;  /* 0x000000ffff2e7224 */ /* 0x000fc600078e0004 */
[----:B0-----:R-:W3:Y:S04]  /*33e00*/  LDL.LU R10, [R1+0x118] ;  /* 0x00011800010a7983 */ /* 0x001ee80000300800 */
[----:B------:R-:W3:Y:S04]  /*33e10*/  LDL.LU R11, [R1+0x11c] ;  /* 0x00011c00010b7983 */ /* 0x000ee80000300800 */
[----:B------:R-:W3:Y:S04]  /*33e20*/  LDL.LU R4, [R1+0xe0] ;  /* 0x0000e00001047983 */ /* 0x000ee80000300800 */
[----:B------:R-:W3:Y:S04]  /*33e30*/  LDL.LU R5, [R1+0xe4] ;  /* 0x0000e40001057983 */ /* 0x000ee80000300800 */
[----:B------:R-:W3:Y:S04]  /*33e40*/  LDL.LU R6, [R1+0xe8] ;  /* 0x0000e80001067983 */ /* 0x000ee80000300800 */
[----:B------:R-:W3:Y:S04]  /*33e50*/  LDL.LU R7, [R1+0xec] ;  /* 0x0000ec0001077983 */ /* 0x000ee80000300800 */
[----:B------:R-:W-:Y:S04]  /*33e60*/  STL.64 [R1+0x2c30], R38 ;  /* 0x002c302601007387 */ /* 0x000fe80000100a00 */
[----:B------:R-:W-:Y:S01]  /*33e70*/  STL.64 [R1+0x2c28], R36 ;  /* 0x002c282401007387 */ /* 0x000fe20000100a00 */
[----:B--2---:R-:W-:-:S15]  /*33e80*/  HMMA.16816.F32 R28, R48, R34, R28 ;  /* 0x00000022301c723c */ /* 0x004fde000000181c */
[----:B------:R-:W-:-:S04]  /*33e90*/  NOP ;  /* 0x0000000000007918 */ /* 0x000fc80000000000 */
[----:B------:R-:W-:Y:S04]  /*33ea0*/  STL.64 [R1+0x1c0], R28 ;  /* 0x0001c01c01007387 */ /* 0x000fe80000100a00 */
[----:B------:R0:W-:Y:S04]  /*33eb0*/  STL.64 [R1+0x1c8], R30 ;  /* 0x0001c81e01007387 */ /* 0x0001e80000100a00 */
[----:B0-----:R-:W3:Y:S04]  /*33ec0*/  LDL.LU.64 R30, [R1+0x2ce0] ;  /* 0x002ce000011e7983 */ /* 0x001ee80000300a00 */
[----:B------:R-:W2:Y:S04]  /*33ed0*/  LDL.LU.64 R28, [R1+0x2cd8] ;  /* 0x002cd800011c7983 */ /* 0x000ea80000300a00 */
[----:B------:R-:W-:Y:S04]  /*33ee0*/  STL.64 [R1+0x2c20], R34 ;  /* 0x002c202201007387 */ /* 0x000fe80000100a00 */
[----:B------:R0:W-:Y:S04]  /*33ef0*/  STL.64 [R1+0x2c18], R32 ;  /* 0x002c182001007387 */ /* 0x0001e80000100a00 */
[----:B0-----:R-:W2:Y:S04]  /*33f00*/  LDL.LU R32, [R1+0xf0] ;  /* 0x0000f00001207983 */ /* 0x001ea80000300800 */
[----:B------:R-:W2:Y:S04]  /*33f10*/  LDL.LU R33, [R1+0xf4] ;  /* 0x0000f40001217983 */ /* 0x000ea80000300800 */
[----:B------:R-:W2:Y:S04]  /*33f20*/  LDL.LU R34, [R1+0xf8] ;  /* 0x0000f80001227983 */ /* 0x000ea80000300800 */
[----:B------:R-:W2:Y:S01]  /*33f30*/  LDL.LU R35, [R1+0xfc] ;  /* 0x0000fc0001237983 */ /* 0x000ea20000300800 */
[----:B---3--:R-:W-:-:S15]  /*33f40*/  HMMA.16816.F32 R24, R48, R30, R24 ;  /* 0x0000001e3018723c */ /* 0x008fde0000001818 */
[----:B------:R-:W-:-:S04]  /*33f50*/  NOP ;  /* 0x0000000000007918 */ /* 0x000fc80000000000 */
[----:B------:R-:W-:Y:S04]  /*33f60*/  STL.64 [R1+0x1b0], R24 ;  /* 0x0001b01801007387 */ /* 0x000fe80000100a00 */
[----:B------:R0:W-:Y:S04]  /*33f70*/  STL.64 [R1+0x1b8], R26 ;  /* 0x0001b81a01007387 */ /* 0x0001e80000100a00 */
[----:B0-----:R-:W3:Y:S04]  /*33f80*/  LDL.LU.64 R26, [R1+0x2cd0] ;  /* 0x002cd000011a7983 */ /* 0x001ee80000300a00 */
[----:B------:R-:W2:Y:S01]  /*33f90*/  LDL.LU.64 R24, [R1+0x2cc8] ;  /* 0x002cc80001187983 */ /* 0x000ea20000300a00 */
[----:B---3--:R-:W-:-:S15]  /*33fa0*/  HMMA.16816.F32 R16, R48, R26, R16 ;  /* 0x0000001a3010723c */ /* 0x008fde0000001810 */
[----:B------:R-:W-:-:S04]  /*33fb0*/  NOP ;  /* 0x0000000000007918 */ /* 0x000fc80000000000 */
[----:B------:R-:W-:Y:S04]  /*33fc0*/  STL.64 [R1+0x1a0], R16 ;  /* 0x0001a01001007387 */ /* 0x000fe80000100a00 */
[----:B------:R0:W-:Y:S04]  /*33fd0*/  STL.64 [R1+0x1a8], R18 ;  /* 0x0001a81201007387 */ /* 0x0001e80000100a00 */
[----:B0-----:R-:W4:Y:S04]  /*33fe0*/  LDL.LU.64 R18, [R1+0x2cc0] ;  /* 0x002cc00001127983 */ /* 0x001f280000300a00 */
[----:B------:R-:W3:Y:S01]  /*33ff0*/  LDL.LU.64 R16, [R1+0x2cb8] ;  /* 0x002cb80001107983 */ /* 0x000ee20000300a00 */
[----:B----4-:R-:W-:-:S15]  /*34000*/  HMMA.16816.F32 R20, R48, R18, R20 ;  /* 0x000000123014723c */ /* 0x010fde0000001814 */
[----:B------:R-:W-:-:S04]  /*34010*/  NOP ;  /* 0x0000000000007918 */ /* 0x000fc80000000000 */
[----:B------:R-:W-:Y:S04]  /*34020*/  STL.64 [R1+0x190], R20 ;  /* 0x0001901401007387 */ /* 0x000fe80000100a00 */
[----:B------:R0:W-:Y:S04]  /*34030*/  STL.64 [R1+0x198], R22 ;  /* 0x0001981601007387 */ /* 0x0001e80000100a00 */
[----:B0-----:R-:W4:Y:S04]  /*34040*/  LDL.LU.64 R22, [R1+0x2cb0] ;  /* 0x002cb00001167983 */ /* 0x001f280000300a00 */
[----:B------:R-:W2:Y:S01]  /*34050*/  LDL.LU.64 R20, [R1+0x2ca8] ;  /* 0x002ca80001147983 */ /* 0x000ea20000300a00 */
[----:B----4-:R-:W-:-:S15]  /*34060*/  HMMA.16816.F32 R52, R48, R22, R52 ;  /* 0x000000163034723c */ /* 0x010fde0000001834 */
[----:B------:R-:W-:-:S04]  /*34070*/  NOP ;  /* 0x0000000000007918 */ /* 0x000fc80000000000 */
[----:B------:R-:W-:Y:S04]  /*34080*/  STL.64 [R1+0x710], R52 ;  /* 0x0007103401007387 */ /* 0x000fe80000100a00 */
[----:B------:R0:W-:Y:S04]  /*34090*/  STL.64 [R1+0x718], R54 ;  /* 0x0007183601007387 */ /* 0x0001e80000100a00 */
[----:B0-----:R-:W4:Y:S02]  /*340a0*/  LDL.LU.64 R54, [R1+0x2ca0] ;  /* 0x002ca00001367983 */ /* 0x001f240000300a00 */
[----:B----4-:R-:W-:-:S15]  /*340b0*/  HMMA.16816.F32 R56, R48, R54, R56 ;  /* 0x000000363038723c */ /* 0x010fde0000001838 */
[----:B------:R-:W-:-:S04]  /*340c0*/  NOP ;  /* 0x0000000000007918 */ /* 0x000fc80000000000 */
[----:B------:R-:W-:Y:S04]  /*340d0*/  STL.64 [R1+0x700], R56 ;  /* 0x0007003801007387 */ /* 0x000fe80000100a00 */
[----:B------:R0:W-:Y:S04]  /*340e0*/  STL.64 [R1+0x708], R58 ;  /* 0x0007083a01007387 */ /* 0x0001e80000100a00 */
[----:B0-----:R-:W4:Y:S02]  /*340f0*/  LDL.LU.64 R58, [R1+0x2c98] ;  /* 0x002c9800013a7983 */ /* 0x001f240000300a00 */
[----:B----4-:R-:W-:Y:S02]  /*34100*/  HMMA.16816.F32 R56, R48, R58, R12 ;  /* 0x0000003a3038723c */ /* 0x010fe4000000180c */
[----:B------:R-:W4:Y:S04]  /*34110*/  LDL.LU.64 R14, [R1+0x2c90] ;  /* 0x002c9000010e7983 */ /* 0x000f280000300a00 */
[----:B------:R-:W4:-:S13]  /*34120*/  LDL.LU.64 R12, [R1+0x2c88] ;  /* 0x002c8800010c7983 */ /* 0x000f1a0000300a00 */
[----:B------:R-:W-:Y:S04]  /*34130*/  STL.64 [R1+0x6f0], R56 ;  /* 0x0006f03801007387 */ /* 0x000fe80000100a00 */
[----:B------:R0:W-:Y:S04]  /*34140*/  STL.64 [R1+0x6f8], R58 ;  /* 0x0006f83a01007387 */ /* 0x0001e80000100a00 */
[----:B0-----:R-:W4:Y:S01]  /*34150*/  LDL.LU.64 R58, [R1+0x2c80] ;  /* 0x002c8000013a7983 */ /* 0x001f220000300a00 */
[----:B------:R-:W-:-:S07]  /*34160*/  IMAD.MOV.U32 R47, RZ, RZ, R3 ;  /* 0x000000ffff2f7224 */ /* 0x000fce00078e0003 */
[C---:B------:R-:W-:Y:S08]  /*34170*/  HMMA.16816.F32 R44, R48.reuse, R46, R8 ;  /* 0x0000002e302c723c */ /* 0x040ff00000001808 */
[----:B----4-:R-:W-:-:S15]  /*34180*/  HMMA.16816.F32 R12, R48, R58, R12 ;  /* 0x0000003a300c723c */ /* 0x010fde000000180c */
[----:B------:R-:W-:-:S04]  /*34190*/  NOP ;  /* 0x0000000000007918 */ /* 0x000fc80000000000 */
[----:B------:R0:W-:Y:S04]  /*341a0*/  STL.64 [R1+0x6e0], R12 ;  /* 0x0006e00c01007387 */ /* 0x0001e80000100a00 */
[----:B------:R1:W-:Y:S04]  /*341b0*/  STL.64 [R1+0x6e8], R14 ;  /* 0x0006e80e01007387 */ /* 0x0003e80000100a00 */
[----:B0-----:R-:W4:Y:S04]  /*341c0*/  LDL.LU R12, [R1+0x60] ;  /* 0x00006000010c7983 */ /* 0x001f280000300800 */
[----:B------:R-:W4:Y:S04]  /*341d0*/  LDL.LU R13, [R1+0x64] ;  /* 0x00006400010d7983 */ /* 0x000f280000300800 */
[----:B-1----:R-:W4:Y:S04]  /*341e0*/  LDL.LU R14, [R1+0x68] ;  /* 0x00006800010e7983 */ /* 0x002f280000300800 */
[----:B------:R-:W4:Y:S04]  /*341f0*/  LDL.LU R15, [R1+0x6c] ;  /* 0x00006c00010f7983 */ /* 0x000f280000300800 */
[----:B------:R0:W-:Y:S04]  /*34200*/  STL.64 [R1+0x2c00], R58 ;  /* 0x002c003a01007387 */ /* 0x0001e80000100a00 */
[----:B------:R-:W3:Y:S04]  /*34210*/  LDL.LU R56, [R1+0x570] ;  /* 0x0005700001387983 */ /* 0x000ee80000300800 */
[----:B------:R-:W3:Y:S04]  /*34220*/  LDL.LU R57, [R1+0x574] ;  /* 0x0005740001397983 */ /* 0x000ee80000300800 */
[----:B0-----:R-:W3:Y:S04]  /*34230*/  LDL.LU R58, [R1+0x578] ;  /* 0x00057800013a7983 */ /* 0x001ee80000300800 */
[----:B------:R-:W3:Y:S04]  /*34240*/  LDL.LU R59, [R1+0x57c] ;  /* 0x00057c00013b7983 */ /* 0x000ee80000300800 */
[----:B------:R-:W3:Y:S04]  /*34250*/  LDL.LU.64 R10, [R1+0x2c78] ;  /* 0x002c7800010a7983 */ /* 0x000ee80000300a00 */
[----:B------:R-:W-:Y:S04]  /*34260*/  STL.64 [R1+0x6d0], R44 ;  /* 0x0006d02c01007387 */ /* 0x000fe80000100a00 */
[----:B------:R0:W-:Y:S04]  /*34270*/  STL.64 [R1+0x6d8], R46 ;  /* 0x0006d82e01007387 */ /* 0x0001e80000100a00 */
[----:B0-----:R-:W4:Y:S01]  /*34280*/  LDL.LU.64 R46, [R1+0x2c70] ;  /* 0x002c7000012e7983 */ /* 0x001f220000300a00 */
[----:B------:R-:W-:-:S02]  /*34290*/  IMAD.MOV.U32 R38, RZ, RZ, R2 ;  /* 0x000000ffff267224 */ /* 0x000fc400078e0002 */
[----:B------:R-:W-:-:S07]  /*342a0*/  IMAD.MOV.U32 R39, RZ, RZ, R0 ;  /* 0x000000ffff277224 */ /* 0x000fce00078e0000 */
[C---:B--2---:R-:W-:Y:S08]  /*342b0*/  HMMA.16816.F32 R32, R48.reuse, R38, R32 ;  /* 0x000000263020723c */ /* 0x044ff00000001820 */
[----:B---3--:R-:W-:Y:S01]  /*342c0*/  HMMA.16816.F32 R8, R48, R10, R40 ;  /* 0x0000000a3008723c */ /* 0x008fe20000001828 */
[----:B------:R-:W2:Y:S04]  /*342d0*/  LDL.LU.64 R42, [R1+0x2c68] ;  /* 0x002c6800012a7983 */ /* 0x000ea80000300a00 */
[----:B------:R-:W3:-:S14]  /*342e0*/  LDL.LU.64 R40, [R1+0x2c60] ;  /* 0x002c600001287983 */ /* 0x000edc0000300a00 */
[----:B------:R-:W-:Y:S04]  /*342f0*/  STL.64 [R1+0x600], R8 ;  /* 0x0006000801007387 */ /* 0x000fe80000100a00 */
[----:B------:R0:W-:Y:S01]  /*34300*/  STL.64 [R1+0x608], R10 ;  /* 0x0006080a01007387 */ /* 0x0001e20000100a00 */
[C---:B----4-:R-:W-:Y:S03]  /*34310*/  HMMA.16816.F32 R44, R48.reuse, R46, R4 ;  /* 0x0000002e302c723c */ /* 0x050fe60000001804 */
[----:B0-----:R-:W4:Y:S04]  /*34320*/  LDL.LU.64 R10, [R1+0x2c58] ;  /* 0x002c5800010a7983 */ /* 0x001f280000300a00 */
[----:B------:R-:W2:Y:S04]  /*34330*/  LDL.LU.64 R8, [R1+0x2c50] ;  /* 0x002c500001087983 */ /* 0x000ea80000300a00 */
[----:B------:R-:W2:Y:S04]  /*34340*/  LDL.LU R36, [R1+0x390] ;  /* 0x0003900001247983 */ /* 0x000ea80000300800 */
[----:B------:R0:W-:Y:S04]  /*34350*/  STL.64 [R1+0x5f0], R32 ;  /* 0x0005f02001007387 */ /* 0x0001e80000100a00 */
[----:B------:R1:W-:Y:S04]  /*34360*/  STL.64 [R1+0x5f8], R34 ;  /* 0x0005f82201007387 */ /* 0x0003e80000100a00 */
[----:B------:R-:W2:Y:S04]  /*34370*/  LDL.LU R37, [R1+0x394] ;  /* 0x0003940001257983 */ /* 0x000ea80000300800 */
[----:B------:R-:W2:Y:S04]  /*34380*/  LDL.LU R38, [R1+0x398] ;  /* 0x0003980001267983 */ /* 0x000ea80000300800 */
[----:B------:R-:W2:Y:S04]  /*34390*/  LDL.LU R39, [R1+0x39c] ;  /* 0x00039c0001277983 */ /* 0x000ea80000300800 */
[----:B0-----:R-:W2:Y:S04]  /*343a0*/  LDL.LU R32, [R1+0x380] ;  /* 0x0003800001207983 */ /* 0x001ea80000300800 */
[----:B------:R-:W2:Y:S04]  /*343b0*/  LDL.LU R33, [R1+0x384] ;  /* 0x0003840001217983 */ /* 0x000ea80000300800 */
[----:B-1----:R-:W2:Y:S04]  /*343c0*/  LDL.LU R34, [R1+0x388] ;  /* 0x0003880001227983 */ /* 0x002ea80000300800 */
[----:B------:R-:W2:Y:S04]  /*343d0*/  LDL.LU R35, [R1+0x38c] ;  /* 0x00038c0001237983 */ /* 0x000ea80000300800 */
[----:B------:R-:W2:Y:S04]  /*343e0*/  LDL.LU.64 R6, [R1+0x2c48] ;  /* 0x002c480001067983 */ /* 0x000ea80000300a00 */
[----:B------:R-:W-:Y:S04]  /*343f0*/  STL.64 [R1+0x5e0], R44 ;  /* 0x0005e02c01007387 */ /* 0x000fe80000100a00 */
[----:B------:R-:W-:Y:S04]  /*34400*/  STL.64 [R1+0x5e8], R46 ;  /* 0x0005e82e01007387 */ /* 0x000fe80000100a00 */
[----:B------:R-:W0:Y:S04]  /*34410*/  LDSM.16.MT88.4 R44, [R28+UR5+0x1080] ;  /* 0x001080051c2c783b */ /* 0x000e280008004200 */
[----:B0-----:R-:W-:Y:S04]  /*34420*/  STL.64 [R1+0x2b88], R46 ;  /* 0x002b882e01007387 */ /* 0x001fe80000100a00 */
[----:B------:R0:W-:Y:S04]  /*34430*/  STL.64 [R1+0x2b80], R44 ;  /* 0x002b802c01007387 */ /* 0x0001e80000100a00 */
[----:B0-----:R-:W3:Y:S04]  /*34440*/  LDL.LU R44, [R1+0x330] ;  /* 0x00033000012c7983 */ /* 0x001ee80000300800 */
[----:B------:R-:W3:Y:S04]  /*34450*/  LDL.LU R45, [R1+0x334] ;  /* 0x00033400012d7983 */ /* 0x000ee80000300800 */
[----:B------:R-:W3:Y:S04]  /*34460*/  LDL.LU R46, [R1+0x338] ;  /* 0x00033800012e7983 */ /* 0x000ee80000300800 */
[----:B------:R-:W3:Y:S01]  /*34470*/  LDL.LU R47, [R1+0x33c] ;  /* 0x00033c00012f7983 */ /* 0x000ee20000300800 */
[C---:B--2---:R-:W-:Y:S08]  /*34480*/  HMMA.16816.F32 R56, R48.reuse, R6, R56 ;  /* 0x000000063038723c */ /* 0x044ff00000001838 */
[----:B----4-:R-:W-:Y:S11]  /*34490*/  HMMA.16816.F32 R48, R48, R10, R12 ;  /* 0x0000000a3030723c */ /* 0x010ff6000000180c */
[----:B------:R0:W-:Y:S04]  /*344a0*/  STL.64 [R1+0x5d0], R56 ;  /* 0x0005d03801007387 */ /* 0x0001e80000100a00 */
[----:B------:R1:W-:Y:S04]  /*344b0*/  STL.64 [R1+0x5d8], R58 ;  /* 0x0005d83a01007387 */ /* 0x0003e80000100a00 */
[----:B0-----:R-:W2:Y:S04]  /*344c0*/  LDL.LU R56, [R1+0x680] ;  /* 0x0006800001387983 */ /* 0x001ea80000300800 */
[----:B------:R-:W2:Y:S04]  /*344d0*/  LDL.LU R57, [R1+0x684] ;  /* 0x0006840001397983 */ /* 0x000ea80000300800 */
[----:B-1----:R-:W2:Y:S04]  /*344e0*/  LDL.LU R58, [R1+0x688] ;  /* 0x00068800013a7983 */ /* 0x002ea80000300800 */
[----:B------:R-:W2:Y:S04]  /*344f0*/  LDL.LU R59, [R1+0x68c] ;  /* 0x00068c00013b7983 */ /* 0x000ea80000300800 */
[----:B------:R0:W-:Y:S04]  /*34500*/  STL.64 [R1+0x2bc0], R6 ;  /* 0x002bc00601007387 */ /* 0x0001e80000100a00 */
[----:B------:R-:W4:Y:S04]  /*34510*/  LDL.LU R4, [R1+0x340] ;  /* 0x0003400001047983 */ /* 0x000f280000300800 */
[----:B------:R-:W4:Y:S04]  /*34520*/  LDL.LU R5, [R1+0x344] ;  /* 0x0003440001057983 */ /* 0x000f280000300800 */
[----:B0-----:R-:W4:Y:S04]  /*34530*/  LDL.LU R6, [R1+0x348] ;  /* 0x0003480001067983 */ /* 0x001f280000300800 */
[----:B------:R-:W4:Y:S04]  /*34540*/  LDL.LU R7, [R1+0x34c] ;  /* 0x00034c0001077983 */ /* 0x000f280000300800 */
[----:B------:R-:W2:Y:S04]  /*34550*/  LDL.LU.64 R14, [R1+0x2c40] ;  /* 0x002c4000010e7983 */ /* 0x000ea80000300a00 */
[----:B------:R-:W2:Y:S04]  /*34560*/  LDL.LU.64 R12, [R1+0x2c38] ;  /* 0x002c3800010c7983 */ /* 0x000ea80000300a00 */
[----:B------:R0:W-:Y:S04]  /*34570*/  STL.64 [R1+0x180], R48 ;  /* 0x0001803001007387 */ /* 0x0001e80000100a00 */
[----:B------:R1:W-:Y:S04]  /*34580*/  STL.64 [R1+0x188], R50 ;  /* 0x0001883201007387 */ /* 0x0003e80000100a00 */
[----:B0-----:R-:W3:Y:S04]  /*34590*/  LDL.LU R48, [R1+0x350] ;  /* 0x0003500001307983 */ /* 0x001ee80000300800 */
[----:B------:R-:W3:Y:S04]  /*345a0*/  LDL.LU R49, [R1+0x354] ;  /* 0x0003540001317983 */ /* 0x000ee80000300800 */
[----:B-1----:R-:W3:Y:S04]  /*345b0*/  LDL.LU R50, [R1+0x358] ;  /* 0x0003580001327983 */ /* 0x002ee80000300800 */
[----:B------:R-:W3:Y:S04]  /*345c0*/  LDL.LU R51, [R1+0x35c] ;  /* 0x00035c0001337983 */ /* 0x000ee80000300800 */
[----:B------:R-:W-:Y:S04]  /*345d0*/  STL.64 [R1+0x2b98], R10 ;  /* 0x002b980a01007387 */ /* 0x000fe80000100a00 */
[----:B------:R0:W-:Y:S04]  /*345e0*/  STL.64 [R1+0x2b90], R8 ;  /* 0x002b900801007387 */ /* 0x0001e80000100a00 */
        /* <DEDUP_REMOVED lines=9> */
[----:B------:R-:W3:Y:S01]  /*34680*/  LDL.LU.64 R36, [R1+0x2c28] ;  /* 0x002c280001247983 */ /* 0x000ee20000300a00 */
[----:B--2---:R-:W-:-:S15]  /*34690*/  HMMA.16816.F32 R32, R12, R38, R32 ;  /* 0x000000260c20723c */ /* 0x004fde0000001820 */
[----:B------:R-:W-:-:S04]  /*346a0*/  NOP ;  /* 0x0000000000007918 */ /* 0x000fc80000000000 */
[----:B------:R-:W-:Y:S04]  /*346b0*/  STL.64 [R1+0x3f0], R32 ;  /* 0x0003f02001007387 */ /* 0x000fe80000100a00 */
[----:B------:R0:W-:Y:S04]  /*346c0*/  STL.64 [R1+0x3f8], R34 ;  /* 0x0003f82201007387 */ /* 0x0001e80000100a00 */
[----:B0-----:R-:W2:Y:S04]  /*346d0*/  LDL.LU.64 R34, [R1+0x2c20] ;  /* 0x002c200001227983 */ /* 0x001ea80000300a00 */
[----:B------:R-:W2:Y:S04]  /*346e0*/  LDL.LU.64 R32, [R1+0x2c18] ;  /* 0x002c180001207983 */ /* 0x000ea80000300a00 */
[----:B------:R-:W-:Y:S04]  /*346f0*/  STL.64 [R1+0x2ba8], R38 ;  /* 0x002ba82601007387 */ /* 0x000fe80000100a00 */
[----:B---3--:R0:W-:Y:S04]  /*34700*/  STL.64 [R1+0x2ba0], R36 ;  /* 0x002ba02401007387 */ /* 0x0081e80000100a00 */
[----:B0-----:R-:W3:Y:S04]  /*34710*/  LDL.LU R36, [R1+0x370] ;  /* 0x0003700001247983 */ /* 0x001ee80000300800 */
[----:B------:R-:W3:Y:S04]  /*34720*/  LDL.LU R37, [R1+0x374] ;  /* 0x0003740001257983 */ /* 0x000ee80000300800 */
[----:B------:R-:W3:Y:S04]  /*34730*/  LDL.LU R38, [R1+0x378] ;  /* 0x0003780001267983 */ /* 0x000ee80000300800 */
[----:B------:R-:W3:Y:S01]  /*34740*/  LDL.LU R39, [R1+0x37c] ;  /* 0x00037c0001277983 */ /* 0x000ee20000300800 */
[----:B------:R-:W-:Y:S01]  /*34750*/  HMMA.16816.F32 R8, R12, R30, R8 ;  /* 0x0000001e0c08723c */ /* 0x000fe20000001808 */
[----:B------:R-:W-:-:S07]  /*34760*/  IMAD.SHL.U32 R29, R29, 0x2, RZ ;  /* 0x000000021d1d7824 */ /* 0x000fce00078e00ff */
[----:B----4-:R-:W-:Y:S01]  /*34770*/  HMMA.16816.F32 R4, R12, R18, R4 ;  /* 0x000000120c04723c */ /* 0x010fe20000001804 */
[----:B------:R-:W-:-:S04]  /*34780*/  LOP3.LUT R41, R41, 0x10, R29, 0x78, !PT ;  /* 0x0000001029297812 */ /* 0x000fc800078e781d */
[----:B------:R-:W-:-:S04]  /*34790*/  LOP3.LUT R41, R41, 0x800, R40, 0xf8, !PT ;  /* 0x0000080029297812 */ /* 0x000fc800078ef828 */
[----:B------:R-:W-:Y:S01]  /*347a0*/  LOP3.LUT R41, R41, 0x60, RZ, 0x3c, !PT ;  /* 0x0000006029297812 */ /* 0x000fe200078e3cff */
[----:B--2---:R-:W-:Y:S01]  /*347b0*/  STL.64 [R1+0x2bb8], R34 ;  /* 0x002bb82201007387 */ /* 0x004fe20000100a00 */
[----:B---3--:R-:W-:Y:S03]  /*347c0*/  HMMA.16816.F32 R36, R12, R34, R36 ;  /* 0x000000220c24723c */ /* 0x008fe60000001824 */
[----:B------:R-:W-:-:S15]  /*347d0*/  STL.64 [R1+0x2bb0], R32 ;  /* 0x002bb02001007387 */ /* 0x000fde0000100a00 */
[----:B------:R-:W-:Y:S01]  /*347e0*/  NOP ;  /* 0x0000000000007918 */ /* 0x000fe20000000000 */
[----:B------:R-:W-:Y:S04]  /*347f0*/  STL.64 [R1+0x3e0], R36 ;  /* 0x0003e02401007387 */ /* 0x000fe80000100a00 */
[----:B------:R-:W-:Y:S04]  /*34800*/  STL.64 [R1+0x3e8], R38 ;  /* 0x0003e82601007387 */ /* 0x000fe80000100a00 */
[----:B------:R-:W-:Y:S04]  /*34810*/  STL.64 [R1+0x2bc8], R30 ;  /* 0x002bc81e01007387 */ /* 0x000fe80000100a00 */
[----:B------:R-:W-:Y:S04]  /*34820*/  STL.64 [R1+0x3d0], R8 ;  /* 0x0003d00801007387 */ /* 0x000fe80000100a00 */
[----:B------:R0:W-:Y:S02]  /*34830*/  STL.64 [R1+0x3d8], R10 ;  /* 0x0003d80a01007387 */ /* 0x0001e40000100a00 */
[----:B0-----:R-:W-:Y:S02]  /*34840*/  HMMA.16816.F32 R8, R12, R26, R48 ;  /* 0x0000001a0c08723c */ /* 0x001fe40000001830 */
[----:B------:R-:W-:Y:S04]  /*34850*/  STL.64 [R1+0x2b78], R26 ;  /* 0x002b781a01007387 */ /* 0x000fe80000100a00 */
[----:B------:R-:W0:-:S13]  /*34860*/  LDSM.16.MT88.4 R48, [R41+UR5+0x1000] ;  /* 0x001000052930783b */ /* 0x000e1a0008004200 */
[----:B------:R-:W-:Y:S04]  /*34870*/  STL.64 [R1+0x3c0], R8 ;  /* 0x0003c00801007387 */ /* 0x000fe80000100a00 */
[----:B------:R-:W-:Y:S04]  /*34880*/  STL.64 [R1+0x3c8], R10 ;  /* 0x0003c80a01007387 */ /* 0x000fe80000100a00 */
[----:B------:R-:W-:Y:S04]  /*34890*/  STL.64 [R1+0x2b70], R24 ;  /* 0x002b701801007387 */ /* 0x000fe80000100a00 */
[----:B------:R-:W-:Y:S04]  /*348a0*/  STL.64 [R1+0x2bd8], R18 ;  /* 0x002bd81201007387 */ /* 0x000fe80000100a00 */
[----:B------:R-:W-:Y:S04]  /*348b0*/  STL.64 [R1+0x2bd0], R16 ;  /* 0x002bd01001007387 */ /* 0x000fe80000100a00 */
[----:B------:R-:W-:Y:S04]  /*348c0*/  STL.64 [R1+0x3b0], R4 ;  /* 0x0003b00401007387 */ /* 0x000fe80000100a00 */
[----:B------:R1:W-:Y:S02]  /*348d0*/  STL.64 [R1+0x3b8], R6 ;  /* 0x0003b80601007387 */ /* 0x0003e40000100a00 */
[----:B-1----:R-:W-:Y:S02]  /*348e0*/  HMMA.16816.F32 R4, R12, R22, R44 ;  /* 0x000000160c04723c */ /* 0x002fe4000000182c */
[----:B------:R-:W-:Y:S04]  /*348f0*/  STL.64 [R1+0x2be8], R22 ;  /* 0x002be81601007387 */ /* 0x000fe80000100a00 */
[----:B------:R-:W-:-:S13]  /*34900*/  STL.64 [R1+0x2be0], R20 ;  /* 0x002be01401007387 */ /* 0x000fda0000100a00 */
[----:B------:R-:W-:Y:S04]  /*34910*/  STL.64 [R1+0x9e0], R4 ;  /* 0x0009e00401007387 */ /* 0x000fe80000100a00 */
[----:B------:R1:W-:Y:S02]  /*34920*/  STL.64 [R1+0x9e8], R6 ;  /* 0x0009e80601007387 */ /* 0x0003e40000100a00 */
[C---:B-1----:R-:W-:Y:S02]  /*34930*/  HMMA.16816.F32 R4, R12.reuse, R54, R56 ;  /* 0x000000360c04723c */ /* 0x042fe40000001838 */
[----:B------:R-:W-:Y:S04]  /*34940*/  STL.64 [R1+0x2bf8], R42 ;  /* 0x002bf82a01007387 */ /* 0x000fe80000100a00 */
[----:B------:R-:W-:Y:S04]  /*34950*/  STL [R1+0x2bf0], R41 ;  /* 0x002bf02901007387 */ /* 0x000fe80000100800 */
[----:B0-----:R-:W-:Y:S04]  /*34960*/  STL.64 [R1+0x2ad0], R50 ;  /* 0x002ad03201007387 */ /* 0x001fe80000100a00 */
[----:B------:R-:W-:Y:S04]  /*34970*/  STL.64 [R1+0x2ac8], R48 ;  /* 0x002ac83001007387 */ /* 0x000fe80000100a00 */
[----:B------:R-:W2:Y:S04]  /*34980*/  LDL.LU R36, [R1+0x620] ;  /* 0x0006200001247983 */ /* 0x000ea80000300800 */
[----:B------:R-:W-:Y:S04]  /*34990*/  STL.64 [R1+0x9d0], R4 ;  /* 0x0009d00401007387 */ /* 0x000fe80000100a00 */
[----:B------:R-:W-:Y:S04]  /*349a0*/  STL.64 [R1+0x9d8], R6 ;  /* 0x0009d80601007387 */ /* 0x000fe80000100a00 */
[----:B------:R-:W2:Y:S04]  /*349b0*/  LDL.LU R37, [R1+0x624] ;  /* 0x0006240001257983 */ /* 0x000ea80000300800 */
[----:B------:R-:W3:Y:S04]  /*349c0*/  LDL.LU R38, [R1+0x628] ;  /* 0x0006280001267983 */ /* 0x000ee80000300800 */
[----:B------:R-:W3:Y:S04]  /*349d0*/  LDL.LU R39, [R1+0x62c] ;  /* 0x00062c0001277983 */ /* 0x000ee80000300800 */
[----:B---3--:R-:W-:Y:S04]  /*349e0*/  STL.64 [R1+0x2c10], R38 ;  /* 0x002c102601007387 */ /* 0x008fe80000100a00 */
[----:B--2---:R0:W-:Y:S04]  /*349f0*/  STL.64 [R1+0x2c08], R36 ;  /* 0x002c082401007387 */ /* 0x0041e80000100a00 */
[----:B0-----:R-:W2:Y:S04]  /*34a00*/  LDL.LU R36, [R1+0x670] ;  /* 0x0006700001247983 */ /* 0x001ea80000300800 */
[----:B------:R-:W2:Y:S04]  /*34a10*/  LDL.LU R37, [R1+0x674] ;  /* 0x0006740001257983 */ /* 0x000ea80000300800 */
[----:B------:R-:W2:Y:S04]  /*34a20*/  LDL.LU R38, [R1+0x678] ;  /* 0x0006780001267983 */ /* 0x000ea80000300800 */
[----:B------:R-:W2:Y:S04]  /*34a30*/  LDL.LU R39, [R1+0x67c] ;  /* 0x00067c0001277983 */ /* 0x000ea80000300800 */
[----:B------:R-:W2:Y:S04]  /*34a40*/  LDL.64 R58, [R1+0xc8] ;  /* 0x0000c800013a7983 */ /* 0x000ea80000100a00 */
        /* <DEDUP_REMOVED lines=8> */
[----:B------:R-:W3:Y:S04]  /*34ad0*/  LDL.LU R24, [R1+0x650] ;  /* 0x0006500001187983 */ /* 0x000ee80000300800 */
[----:B------:R-:W3:Y:S04]  /*34ae0*/  LDL.LU R25, [R1+0x654] ;  /* 0x0006540001197983 */ /* 0x000ee80000300800 */
[----:B------:R-:W3:Y:S04]  /*34af0*/  LDL.LU R26, [R1+0x658] ;  /* 0x00065800011a7983 */ /* 0x000ee80000300800 */
[----:B------:R-:W3:Y:S04]  /*34b00*/  LDL.LU R27, [R1+0x65c] ;  /* 0x00065c00011b7983 */ /* 0x000ee80000300800 */
[----:B------:R-:W3:Y:S04]  /*34b10*/  LDL.64 R22, [R1+0xa8] ;  /* 0x0000a80001167983 */ /* 0x000ee80000100a00 */
[----:B------:R-:W4:Y:S04]  /*34b20*/  LDL.64 R30, [R1+0x98] ;  /* 0x00009800011e7983 */ /* 0x000f280000100a00 */
[----:B------:R-:W4:Y:S04]  /*34b30*/  LDL.LU R4, [R1+0x630] ;  /* 0x0006300001047983 */ /* 0x000f280000300800 */
[----:B------:R-:W4:Y:S04]  /*34b40*/  LDL.LU R5, [R1+0x634] ;  /* 0x0006340001057983 */ /* 0x000f280000300800 */
[----:B------:R-:W4:Y:S04]  /*34b50*/  LDL.LU R6, [R1+0x638] ;  /* 0x0006380001067983 */ /* 0x000f280000300800 */
[----:B------:R-:W4:Y:S04]  /*34b60*/  LDL.LU R7, [R1+0x63c] ;  /* 0x00063c0001077983 */ /* 0x000f280000300800 */
[----:B------:R-:W4:Y:S04]  /*34b70*/  LDL.64 R34, [R1+0x88] ;  /* 0x0000880001227983 */ /* 0x000f280000100a00 */
[----:B------:R-:W4:Y:S04]  /*34b80*/  LDL.64 R10, [R1+0x78] ;  /* 0x00007800010a7983 */ /* 0x000f280000100a00 */
        /* <DEDUP_REMOVED lines=19> */
[----:B------:R-:W2:Y:S01]  /*34cc0*/  LDL.LU.64 R58, [R1+0x2c00] ;  /* 0x002c0000013a7983 */ /* 0x000ea20000300a00 */
[C---:B---3--:R-:W-:Y:S08]  /*34cd0*/  HMMA.16816.F32 R24, R12.reuse, R22, R24 ;  /* 0x000000160c18723c */ /* 0x048ff00000001818 */
[----:B----4-:R-:W-:Y:S01]  /*34ce0*/  HMMA.16816.F32 R16, R12, R30, R16 ;  /* 0x0000001e0c10723c */ /* 0x010fe20000001810 */
[----:B------:R-:W-:-:S07]  /*34cf0*/  IMAD.MOV.U32 R55, RZ, RZ, R61 ;  /* 0x000000ffff377224 */ /* 0x000fce00078e003d */
[----:B------:R-:W-:Y:S01]  /*34d00*/  HMMA.16816.F32 R4, R12, R34, R4 ;  /* 0x000000220c04723c */ /* 0x000fe20000001804 */
[----:B------:R-:W-:Y:S02]  /*34d10*/  IMAD.MOV.U32 R3, RZ, RZ, R23 ;  /* 0x000000ffff037224 */ /* 0x000fe400078e0017 */
[----:B------:R-:W-:-:S05]  /*34d20*/  IMAD.MOV.U32 R28, RZ, RZ, R10 ;  /* 0x000000ffff1c7224 */ /* 0x000fca00078e000a */
[C---:B--2---:R-:W-:Y:S08]  /*34d30*/  HMMA.16816.F32 R40, R12.reuse, R58, R40 ;  /* 0x0000003a0c28723c */ /* 0x044ff00000001828 */
[----:B------:R-:W-:Y:S11]  /*34d40*/  HMMA.16816.F32 R36, R12, R10, R36 ;  /* 0x0000000a0c24723c */ /* 0x000ff60000001824 */
[----:B------:R-:W-:Y:S04]  /*34d50*/  STL.64 [R1+0x9b0], R40 ;  /* 0x0009b02801007387 */ /* 0x000fe80000100a00 */
[----:B------:R0:W-:Y:S01]  /*34d60*/  STL [R1+0x9bc], R43 ;  /* 0x0009bc2b01007387 */ /* 0x0001e20000100800 */
[----:B------:R-:W-:-:S03]  /*34d70*/  IMAD.MOV.U32 R61, RZ, RZ, R42 ;  /* 0x000000ffff3d7224 */ /* 0x000fc600078e002a */
[----:B0-----:R-:W2:Y:S04]  /*34d80*/  LDL.LU.64 R42, [R1+0x2bf8] ;  /* 0x002bf800012a7983 */ /* 0x001ea80000300a00 */
[----:B------:R-:W3:Y:S04]  /*34d90*/  LDL.LU R41, [R1+0x2bf0] ;  /* 0x002bf00001297983 */ /* 0x000ee80000300800 */
[----:B------:R0:W-:Y:S04]  /*34da0*/  STL.64 [R1+0x2b48], R58 ;  /* 0x002b483a01007387 */ /* 0x0001e80000100a00 */
[----:B------:R-:W4:Y:S04]  /*34db0*/  LDL.LU R56, [R1+0x320] ;  /* 0x0003200001387983 */ /* 0x000f280000300800 */
[----:B------:R-:W4:Y:S04]  /*34dc0*/  LDL.LU R57, [R1+0x324] ;  /* 0x0003240001397983 */ /* 0x000f280000300800 */
[----:B0-----:R-:W4:Y:S04]  /*34dd0*/  LDL.LU R58, [R1+0x328] ;  /* 0x00032800013a7983 */ /* 0x001f280000300800 */
[----:B------:R-:W4:Y:S04]  /*34de0*/  LDL.LU R59, [R1+0x32c] ;  /* 0x00032c00013b7983 */ /* 0x000f280000300800 */
[----:B------:R-:W-:Y:S04]  /*34df0*/  STL [R1+0x29d8], R61 ;  /* 0x0029d83d01007387 */ /* 0x000fe80000100800 */
[----:B------:R0:W-:Y:S04]  /*34e00*/  STL.64 [R1+0x9a0], R24 ;  /* 0x0009a01801007387 */ /* 0x0001e80000100a00 */
[----:B------:R1:W-:Y:S01]  /*34e10*/  STL.64 [R1+0x9a8], R26 ;  /* 0x0009a81a01007387 */ /* 0x0003e20000100a00 */
[----:B0-----:R-:W-:-:S03]  /*34e20*/  IMAD.MOV.U32 R24, RZ, RZ, R22 ;  /* 0x000000ffff187224 */ /* 0x001fc600078e0016 */
[----:B------:R-:W2:Y:S04]  /*34e30*/  LDL.LU.64 R22, [R1+0x2be8] ;  /* 0x002be80001167983 */ /* 0x000ea80000300a00 */
[----:B------:R-:W2:Y:S04]  /*34e40*/  LDL.LU.64 R20, [R1+0x2be0] ;  /* 0x002be00001147983 */ /* 0x000ea80000300a00 */
[----:B------:R-:W-:Y:S04]  /*34e50*/  STL.64 [R1+0x990], R16 ;  /* 0x0009901001007387 */ /* 0x000fe80000100a00 */
[----:B------:R0:W-:Y:S01]  /*34e60*/  STL.64 [R1+0x998], R18 ;  /* 0x0009981201007387 */ /* 0x0001e20000100a00 */
[----:B-1----:R-:W-:-:S02]  /*34e70*/  IMAD.MOV.U32 R26, RZ, RZ, R30 ;  /* 0x000000ffff1a7224 */ /* 0x002fc400078e001e */
[----:B------:R-:W-:Y:S01]  /*34e80*/  IMAD.MOV.U32 R25, RZ, RZ, R31 ;  /* 0x000000ffff197224 */ /* 0x000fe200078e001f */
[----:B0-----:R-:W2:Y:S04]  /*34e90*/  LDL.LU.64 R18, [R1+0x2bd8] ;  /* 0x002bd80001127983 */ /* 0x001ea80000300a00 */
[----:B------:R-:W2:Y:S04]  /*34ea0*/  LDL.LU.64 R16, [R1+0x2bd0] ;  /* 0x002bd00001107983 */ /* 0x000ea80000300a00 */
[----:B------:R-:W2:Y:S04]  /*34eb0*/  LDL.LU.64 R30, [R1+0x2bc8] ;  /* 0x002bc800011e7983 */ /* 0x000ea80000300a00 */
[----:B------:R0:W-:Y:S04]  /*34ec0*/  STL.64 [R1+0x980], R4 ;  /* 0x0009800401007387 */ /* 0x0001e80000100a00 */
[----:B------:R1:W-:Y:S01]  /*34ed0*/  STL.64 [R1+0x988], R6 ;  /* 0x0009880601007387 */ /* 0x0003e20000100a00 */
[----:B------:R-:W-:-:S02]  /*34ee0*/  IMAD.MOV.U32 R27, RZ, RZ, R11 ;  /* 0x000000ffff1b7224 */ /* 0x000fc400078e000b */
[----:B0-----:R-:W-:Y:S01]  /*34ef0*/  IMAD.MOV.U32 R5, RZ, RZ, R34 ;  /* 0x000000ffff057224 */ /* 0x001fe200078e0022 */
[----:B-1----:R-:W2:Y:S01]  /*34f00*/  LDL.LU.64 R6, [R1+0x2bc0] ;  /* 0x002bc00001067983 */ /* 0x002ea20000300a00 */
[----:B------:R-:W-:-:S03]  /*34f10*/  MOV R4, R35 ;  /* 0x0000002300047202 */ /* 0x000fc60000000f00 */
[----:B------:R-:W3:Y:S04]  /*34f20*/  LDL.LU.64 R34, [R1+0x2bb8] ;  /* 0x002bb80001227983 */ /* 0x000ee80000300a00 */
[----:B------:R-:W3:Y:S04]  /*34f30*/  LDL.LU.64 R32, [R1+0x2bb0] ;  /* 0x002bb00001207983 */ /* 0x000ee80000300a00 */
[----:B------:R-:W-:Y:S04]  /*34f40*/  STL.64 [R1+0x620], R36 ;  /* 0x0006202401007387 */ /* 0x000fe80000100a00 */
[----:B------:R0:W-:Y:S04]  /*34f50*/  STL.64 [R1+0x628], R38 ;  /* 0x0006282601007387 */ /* 0x0001e80000100a00 */
[----:B0-----:R-:W3:Y:S04]  /*34f60*/  LDL.LU.64 R38, [R1+0x2ba8] ;  /* 0x002ba80001267983 */ /* 0x001ee80000300a00 */
[----:B------:R-:W3:Y:S04]  /*34f70*/  LDL.LU.64 R36, [R1+0x2ba0] ;  /* 0x002ba00001247983 */ /* 0x000ee80000300a00 */
[----:B------:R-:W4:Y:S04]  /*34f80*/  LDL.LU.64 R10, [R1+0x2b98] ;  /* 0x002b9800010a7983 */ /* 0x000f280000300a00 */
[----:B------:R-:W3:Y:S01]  /*34f90*/  LDL.LU.64 R8, [R1+0x2b90] ;  /* 0x002b900001087983 */ /* 0x000ee20000300a00 */
[C---:B--2---:R-:W-:Y:S08]  /*34fa0*/  HMMA.16816.F32 R44, R12.reuse, R6, R44 ;  /* 0x000000060c2c723c */ /* 0x044ff0000000182c */
[----:B----4-:R-:W-:Y:S11]  /*34fb0*/  HMMA.16816.F32 R12, R12, R10, R56 ;  /* 0x0000000a0c0c723c */ /* 0x010ff60000001838 */
[----:B------:R-:W-:Y:S04]  /*34fc0*/  STL.64 [R1+0x610], R44 ;  /* 0x0006102c01007387 */ /* 0x000fe80000100a00 */
[----:B------:R0:W-:Y:S04]  /*34fd0*/  STL.64 [R1+0x618], R46 ;  /* 0x0006182e01007387 */ /* 0x0001e80000100a00 */
[----:B0-----:R-:W2:Y:S04]  /*34fe0*/  LDL.LU.64 R46, [R1+0x2b88] ;  /* 0x002b8800012e7983 */ /* 0x001ea80000300a00 */
[----:B------:R-:W2:Y:S04]  /*34ff0*/  LDL.LU.64 R44, [R1+0x2b80] ;  /* 0x002b8000012c7983 */ /* 0x000ea80000300a00 */
[----:B------:R-:W-:Y:S04]  /*35000*/  STL.64 [R1+0x2ae8], R6 ;  /* 0x002ae80601007387 */ /* 0x000fe80000100a00 */
[----:B------:R-:W-:Y:S04]  /*35010*/  STL.64 [R1+0x2ae0], R10 ;  /* 0x002ae00a01007387 */ /* 0x000fe80000100a00 */
[----:B---3--:R-:W-:Y:S04]  /*35020*/  STL.64 [R1+0x2ad8], R8 ;  /* 0x002ad80801007387 */ /* 0x008fe80000100a00 */
[----:B------:R-:W-:Y:S04]  /*35030*/  STL.64 [R1+0x3a0], R12 ;  /* 0x0003a00c01007387 */ /* 0x000fe80000100a00 */
[----:B------:R-:W-:Y:S04]  /*35040*/  STL.64 [R1+0x3a8], R14 ;  /* 0x0003a80e01007387 */ /* 0x000fe80000100a00 */
[----:B------:R-:W0:Y:S04]  /*35050*/  LDSM.16.MT88.4 R12, [R41+UR5+0x1080] ;  /* 0x00108005290c783b */ /* 0x000e280008004200 */
[----:B0-----:R0:W-:Y:S04]  /*35060*/  STL.64 [R1+0x2a18], R14 ;  /* 0x002a180e01007387 */ /* 0x0011e80000100a00 */
[----:B------:R-:W-:Y:S04]  /*35070*/  STL.64 [R1+0x2a10], R12 ;  /* 0x002a100c01007387 */ /* 0x000fe80000100a00 */
[----:B0-----:R-:W3:Y:S01]  /*35080*/  LDL.LU.64 R14, [R1+0xd8] ;  /* 0x0000d800010e7983 */ /* 0x001ee20000300a00 */
[C---:B--2---:R-:W-:Y:S03]  /*35090*/  HMMA.16816.F32 R8, R44.reuse, R42, R48 ;  /* 0x0000002a2c08723c */ /* 0x044fe60000001830 */
[----:B---3--:R0:W-:Y:S05]  /*350a0*/  STL.64 [R1+0x2b68], R14 ;  /* 0x002b680e01007387 */ /* 0x0081ea0000100a00 */
[----:B0-----:R-:W-:Y:S01]  /*350b0*/  HMMA.16816.F32 R12, R44, R38, R52 ;  /* 0x000000262c0c723c */ /* 0x001fe20000001834 */
[----:B------:R-:W-:Y:S10]  /*350c0*/  STL.64 [R1+0x2af0], R42 ;  /* 0x002af02a01007387 */ /* 0x000ff40000100a00 */
[----:B------:R0:W-:Y:S04]  /*350d0*/  STL.64 [R1+0x360], R8 ;  /* 0x0003600801007387 */ /* 0x0001e80000100a00 */
[----:B------:R1:W-:Y:S04]  /*350e0*/  STL.64 [R1+0x368], R10 ;  /* 0x0003680a01007387 */ /* 0x0003e80000100a00 */
[----:B0-----:R-:W2:Y:S04]  /*350f0*/  LDL.LU R8, [R1+0x480] ;  /* 0x0004800001087983 */ /* 0x001ea80000300800 */
[----:B------:R-:W-:Y:S04]  /*35100*/  STL.64 [R1+0x350], R12 ;  /* 0x0003500c01007387 */ /* 0x000fe80000100a00 */
[----:B------:R-:W-:Y:S04]  /*35110*/  STL.64 [R1+0x358], R14 ;  /* 0x0003580e01007387 */ /* 0x000fe80000100a00 */
[----:B------:R-:W2:Y:S04]  /*35120*/  LDL.LU R9, [R1+0x484] ;  /* 0x0004840001097983 */ /* 0x000ea80000300800 */
[----:B-1----:R-:W3:Y:S04]  /*35130*/  LDL.LU R10, [R1+0x488] ;  /* 0x00048800010a7983 */ /* 0x002ee80000300800 */
[----:B------:R-:W3:Y:S01]  /*35140*/  LDL.LU R11, [R1+0x48c] ;  /* 0x00048c00010b7983 */ /* 0x000ee20000300800 */
[----:B------:R-:W-:-:S02]  /*35150*/  IMAD.MOV.U32 R6, RZ, RZ, R28 ;  /* 0x000000ffff067224 */ /* 0x000fc400078e001c */
[----:B------:R-:W-:Y:S01]  /*35160*/  IMAD.MOV.U32 R7, RZ, RZ, R27 ;  /* 0x000000ffff077224 */ /* 0x000fe200078e001b */
[----:B---3--:R0:W-:Y:S04]  /*35170*/  STL.64 [R1+0x2b00], R10 ;  /* 0x002b000a01007387 */ /* 0x0081e80000100a00 */
[----:B--2---:R-:W-:Y:S04]  /*35180*/  STL.64 [R1+0x2af8], R8 ;  /* 0x002af80801007387 */ /* 0x004fe80000100a00 */
[----:B------:R1:W-:Y:S01]  /*35190*/  STL.64 [R1+0x2b08], R6 ;  /* 0x002b080601007387 */ /* 0x0003e20000100a00 */
[----:B0-----:R-:W-:-:S02]  /*351a0*/  IMAD.MOV.U32 R10, RZ, RZ, R5 ;  /* 0x000000ffff0a7224 */ /* 0x001fc400078e0005 */
[----:B------:R-:W-:-:S05]  /*351b0*/  IMAD.MOV.U32 R11, RZ, RZ, R4 ;  /* 0x000000ffff0b7224 */ /* 0x000fca00078e0004 */
[----:B------:R0:W-:Y:S04]  /*351c0*/  STL.64 [R1+0x2b10], R10 ;  /* 0x002b100a01007387 */ /* 0x0001e80000100a00 */
[----:B------:R-:W2:Y:S04]  /*351d0*/  LDL.LU R4, [R1+0x4a0] ;  /* 0x0004a00001047983 */ /* 0x000ea80000300800 */
[----:B------:R-:W2:Y:S04]  /*351e0*/  LDL.LU R5, [R1+0x4a4] ;  /* 0x0004a40001057983 */ /* 0x000ea80000300800 */
[----:B-1----:R-:W3:Y:S04]  /*351f0*/  LDL.LU R6, [R1+0x4a8] ;  /* 0x0004a80001067983 */ /* 0x002ee80000300800 */
[----:B------:R-:W3:Y:S01]  /*35200*/  LDL.LU R7, [R1+0x4ac] ;  /* 0x0004ac0001077983 */ /* 0x000ee20000300800 */
[----:B0-----:R-:W-:-:S02]  /*35210*/  IMAD.MOV.U32 R10, RZ, RZ, R26 ;  /* 0x000000ffff0a7224 */ /* 0x001fc400078e001a */
[----:B------:R-:W-:Y:S01]  /*35220*/  IMAD.MOV.U32 R11, RZ, RZ, R25 ;  /* 0x000000ffff0b7224 */ /* 0x000fe200078e0019 */
[----:B---3--:R-:W-:Y:S04]  /*35230*/  STL.64 [R1+0x2b20], R6 ;  /* 0x002b200601007387 */ /* 0x008fe80000100a00 */
[----:B--2---:R0:W-:Y:S04]  /*35240*/  STL.64 [R1+0x2b18], R4 ;  /* 0x002b180401007387 */ /* 0x0041e80000100a00 */
[----:B------:R1:W-:Y:S04]  /*35250*/  STL.64 [R1+0x2b28], R10 ;  /* 0x002b280a01007387 */ /* 0x0003e80000100a00 */
[----:B0-----:R-:W2:Y:S04]  /*35260*/  LDL.LU R4, [R1+0x4b0] ;  /* 0x0004b00001047983 */ /* 0x001ea80000300800 */
[----:B------:R-:W2:Y:S04]  /*35270*/  LDL.LU R5, [R1+0x4b4] ;  /* 0x0004b40001057983 */ /* 0x000ea80000300800 */
[----:B------:R-:W3:Y:S04]  /*35280*/  LDL.LU R6, [R1+0x4b8] ;  /* 0x0004b80001067983 */ /* 0x000ee80000300800 */
[----:B------:R-:W3:Y:S01]  /*35290*/  LDL.LU R7, [R1+0x4bc] ;  /* 0x0004bc0001077983 */ /* 0x000ee20000300800 */
[----:B------:R-:W-:-:S02]  /*352a0*/  IMAD.MOV.U32 R58, RZ, RZ, R2 ;  /* 0x000000ffff3a7224 */ /* 0x000fc400078e0002 */
[----:B------:R-:W-:Y:S02]  /*352b0*/  IMAD.MOV.U32 R59, RZ, RZ, R0 ;  /* 0x000000ffff3b7224 */ /* 0x000fe400078e0000 */
[----:B-1----:R-:W-:Y:S02]  /*352c0*/  IMAD.MOV.U32 R10, RZ, RZ, R24 ;  /* 0x000000ffff0a7224 */ /* 0x002fe400078e0018 */
[----:B------:R-:W-:Y:S01]  /*352d0*/  IMAD.MOV.U32 R11, RZ, RZ, R3 ;  /* 0x000000ffff0b7224 */ /* 0x000fe200078e0003 */
[----:B---3--:R-:W-:Y:S04]  /*352e0*/  STL.64 [R1+0x2b38], R6 ;  /* 0x002b380601007387 */ /* 0x008fe80000100a00 */
[----:B--2---:R-:W-:Y:S04]  /*352f0*/  STL.64 [R1+0x2b30], R4 ;  /* 0x002b300401007387 */ /* 0x004fe80000100a00 */
[----:B------:R-:W-:Y:S04]  /*35300*/  STL.64 [R1+0x2b60], R58 ;  /* 0x002b603a01007387 */ /* 0x000fe80000100a00 */
[----:B------:R0:W-:Y:S04]  /*35310*/  STL.64 [R1+0x2b40], R10 ;  /* 0x002b400a01007387 */ /* 0x0001e80000100a00 */
[----:B------:R-:W2:Y:S04]  /*35320*/  LDL.LU R8, [R1+0x4d0] ;  /* 0x0004d00001087983 */ /* 0x000ea80000300800 */
[----:B------:R-:W2:Y:S04]  /*35330*/  LDL.LU R9, [R1+0x4d4] ;  /* 0x0004d40001097983 */ /* 0x000ea80000300800 */
[----:B0-----:R-:W3:Y:S04]  /*35340*/  LDL.LU R10, [R1+0x4d8] ;  /* 0x0004d800010a7983 */ /* 0x001ee80000300800 */
        /* <DEDUP_REMOVED lines=21> */
[----:B---3--:R-:W-:Y:S04]  /*354a0*/  STL.64 [R1+0x2b58], R10 ;  /* 0x002b580a01007387 */ /* 0x008fe80000100a00 */
[----:B--2---:R0:W-:Y:S01]  /*354b0*/  STL.64 [R1+0x2b50], R8 ;  /* 0x002b500801007387 */ /* 0x0041e20000100a00 */
[C---:B----4-:R-:W-:Y:S03]  /*354c0*/  HMMA.16816.F32 R48, R44.reuse, R34, R48 ;  /* 0x000000222c30723c */ /* 0x050fe60000001830 */
[----:B0-----:R-:W2:Y:S04]  /*354d0*/  LDL.LU R8, [R1+0x4e0] ;  /* 0x0004e00001087983 */ /* 0x001ea80000300800 */
[----:B------:R-:W2:Y:S04]  /*354e0*/  LDL.LU R9, [R1+0x4e4] ;  /* 0x0004e40001097983 */ /* 0x000ea80000300800 */
[----:B------:R-:W2:Y:S04]  /*354f0*/  LDL.LU R10, [R1+0x4e8] ;  /* 0x0004e800010a7983 */ /* 0x000ea80000300800 */
[----:B------:R-:W2:Y:S04]  /*35500*/  LDL.LU R11, [R1+0x4ec] ;  /* 0x0004ec00010b7983 */ /* 0x000ea80000300800 */
[----:B------:R-:W3:Y:S04]  /*35510*/  LDL.LU R4, [R1+0x4c0] ;  /* 0x0004c00001047983 */ /* 0x000ee80000300800 */
[----:B------:R-:W3:Y:S01]  /*35520*/  LDL.LU R5, [R1+0x4c4] ;  /* 0x0004c40001057983 */ /* 0x000ee20000300800 */
[C---:B------:R-:W-:Y:S03]  /*35530*/  HMMA.16816.F32 R24, R44.reuse, R30, R24 ;  /* 0x0000001e2c18723c */ /* 0x040fe60000001818 */
[----:B------:R-:W3:Y:S04]  /*35540*/  LDL.LU R6, [R1+0x4c8] ;  /* 0x0004c80001067983 */ /* 0x000ee80000300800 */
[----:B------:R-:W3:Y:S04]  /*35550*/  LDL.LU R7, [R1+0x4cc] ;  /* 0x0004cc0001077983 */ /* 0x000ee80000300800 */
[----:B------:R-:W4:Y:S04]  /*35560*/  LDL.LU R40, [R1+0x490] ;  /* 0x0004900001287983 */ /* 0x000f280000300800 */
[----:B------:R-:W4:Y:S04]  /*35570*/  LDL.LU R41, [R1+0x494] ;  /* 0x0004940001297983 */ /* 0x000f280000300800 */
[----:B------:R-:W4:Y:S04]  /*35580*/  LDL.LU R42, [R1+0x498] ;  /* 0x00049800012a7983 */ /* 0x000f280000300800 */
[----:B------:R-:W4:Y:S04]  /*35590*/  LDL.LU R43, [R1+0x49c] ;  /* 0x00049c00012b7983 */ /* 0x000f280000300800 */
[----:B------:R-:W-:Y:S04]  /*355a0*/  STL.64 [R1+0x2ac0], R38 ;  /* 0x002ac02601007387 */ /* 0x000fe80000100a00 */
[----:B------:R0:W-:Y:S04]  /*355b0*/  STL.64 [R1+0x2ab8], R36 ;  /* 0x002ab82401007387 */ /* 0x0001e80000100a00 */
[----:B0-----:R-:W2:Y:S04]  /*355c0*/  LDL.LU R36, [R1+0x510] ;  /* 0x0005100001247983 */ /* 0x001ea80000300800 */
[----:B------:R-:W2:Y:S04]  /*355d0*/  LDL.LU R37, [R1+0x514] ;  /* 0x0005140001257983 */ /* 0x000ea80000300800 */
[----:B------:R-:W2:Y:S04]  /*355e0*/  LDL.LU R38, [R1+0x518] ;  /* 0x0005180001267983 */ /* 0x000ea80000300800 */
[----:B------:R-:W2:Y:S04]  /*355f0*/  LDL.LU R39, [R1+0x51c] ;  /* 0x00051c0001277983 */ /* 0x000ea80000300800 */
        /* <DEDUP_REMOVED lines=8> */
[----:B0-----:R-:W3:Y:S01]  /*35680*/  LDL.LU.64 R26, [R1+0x2b78] ;  /* 0x002b7800011a7983 */ /* 0x001ee20000300a00 */
[C---:B------:R-:W-:Y:S03]  /*35690*/  HMMA.16816.F32 R12, R44.reuse, R22, R12 ;  /* 0x000000162c0c723c */ /* 0x040fe6000000180c */
[----:B------:R-:W4:Y:S05]  /*356a0*/  LDL.LU.64 R24, [R1+0x2b70] ;  /* 0x002b700001187983 */ /* 0x000f2a0000300a00 */
[C---:B--2---:R-:W-:Y:S08]  /*356b0*/  HMMA.16816.F32 R36, R44.reuse, R18, R36 ;  /* 0x000000122c24723c */ /* 0x044ff00000001824 */
[----:B---3--:R-:W-:-:S15]  /*356c0*/  HMMA.16816.F32 R52, R44, R26, R52 ;  /* 0x0000001a2c34723c */ /* 0x008fde0000001834 */
[----:B------:R-:W-:-:S04]  /*356d0*/  NOP ;  /* 0x0000000000007918 */ /* 0x000fc80000000000 */
[----:B------:R0:W-:Y:S04]  /*356e0*/  STL.64 [R1+0x320], R52 ;  /* 0x0003203401007387 */ /* 0x0001e80000100a00 */
[----:B------:R1:W-:Y:S04]  /*356f0*/  STL.64 [R1+0x328], R54 ;  /* 0x0003283601007387 */ /* 0x0003e80000100a00 */
[----:B0-----:R-:W2:Y:S04]  /*35700*/  LDL.LU R52, [R1+0x2b0] ;  /* 0x0002b00001347983 */ /* 0x001ea80000300800 */
[----:B------:R-:W2:Y:S04]  /*35710*/  LDL.LU R53, [R1+0x2b4] ;  /* 0x0002b40001357983 */ /* 0x000ea80000300800 */
[----:B-1----:R-:W2:Y:S04]  /*35720*/  LDL.LU R54, [R1+0x2b8] ;  /* 0x0002b80001367983 */ /* 0x002ea80000300800 */
        /* <DEDUP_REMOVED lines=9> */
[----:B0-----:R-:W2:Y:S02]  /*357c0*/  LDL.LU.64 R14, [R1+0x2b68] ;  /* 0x002b6800010e7983 */ /* 0x001ea40000300a00 */
[----:B--2---:R-:W-:-:S15]  /*357d0*/  HMMA.16816.F32 R56, R44, R14, R56 ;  /* 0x0000000e2c38723c */ /* 0x004fde0000001838 */
[----:B------:R-:W-:-:S04]  /*357e0*/  NOP ;  /* 0x0000000000007918 */ /* 0x000fc80000000000 */
[----:B------:R-:W-:Y:S04]  /*357f0*/  STL.64 [R1+0x5b0], R56 ;  /* 0x0005b03801007387 */ /* 0x000fe80000100a00 */
[----:B------:R0:W-:Y:S04]  /*35800*/  STL.64 [R1+0x5b8], R58 ;  /* 0x0005b83a01007387 */ /* 0x0001e80000100a00 */
[----:B0-----:R-:W2:Y:S02]  /*35810*/  LDL.LU.64 R58, [R1+0x2b60] ;  /* 0x002b6000013a7983 */ /* 0x001ea40000300a00 */
[----:B--2---:R-:W-:Y:S02]  /*35820*/  HMMA.16816.F32 R56, R44, R58, R8 ;  /* 0x0000003a2c38723c */ /* 0x004fe40000001808 */
[----:B------:R-:W2:Y:S04]  /*35830*/  LDL.LU.64 R10, [R1+0x2b58] ;  /* 0x002b5800010a7983 */ /* 0x000ea80000300a00 */
[----:B------:R-:W2:-:S13]  /*35840*/  LDL.LU.64 R8, [R1+0x2b50] ;  /* 0x002b500001087983 */ /* 0x000e9a0000300a00 */
[----:B------:R-:W-:Y:S04]  /*35850*/  STL.64 [R1+0x8e0], R56 ;  /* 0x0008e03801007387 */ /* 0x000fe80000100a00 */
[----:B------:R0:W-:Y:S04]  /*35860*/  STL.64 [R1+0x8e8], R58 ;  /* 0x0008e83a01007387 */ /* 0x0001e80000100a00 */
[----:B0-----:R-:W2:Y:S02]  /*35870*/  LDL.LU.64 R58, [R1+0x2b48] ;  /* 0x002b4800013a7983 */ /* 0x001ea40000300a00 */
[----:B--2---:R-:W-:-:S15]  /*35880*/  HMMA.16816.F32 R8, R44, R58, R8 ;  /* 0x0000003a2c08723c */ /* 0x004fde0000001808 */
[----:B------:R-:W-:-:S04]  /*35890*/  NOP ;  /* 0x0000000000007918 */ /* 0x000fc80000000000 */
[----:B------:R-:W-:Y:S04]  /*358a0*/  STL.64 [R1+0x8d0], R8 ;  /* 0x0008d00801007387 */ /* 0x000fe80000100a00 */
[----:B------:R0:W-:Y:S04]  /*358b0*/  STL.64 [R1+0x8d8], R10 ;  /* 0x0008d80a01007387 */ /* 0x0001e80000100a00 */
[----:B0-----:R-:W2:Y:S04]  /*358c0*/  LDL.LU.64 R10, [R1+0x2b40] ;  /* 0x002b4000010a7983 */ /* 0x001ea80000300a00 */
[----:B------:R0:W-:Y:S04]  /*358d0*/  STL.64 [R1+0x2aa8], R58 ;  /* 0x002aa83a01007387 */ /* 0x0001e80000100a00 */
[----:B------:R-:W3:Y:S04]  /*358e0*/  LDL.LU R56, [R1+0x2c0] ;  /* 0x0002c00001387983 */ /* 0x000ee80000300800 */
[----:B------:R-:W3:Y:S04]  /*358f0*/  LDL.LU R57, [R1+0x2c4] ;  /* 0x0002c40001397983 */ /* 0x000ee80000300800 */
[----:B0-----:R-:W3:Y:S04]  /*35900*/  LDL.LU R58, [R1+0x2c8] ;  /* 0x0002c800013a7983 */ /* 0x001ee80000300800 */
[----:B------:R-:W3:Y:S01]  /*35910*/  LDL.LU R59, [R1+0x2cc] ;  /* 0x0002cc00013b7983 */ /* 0x000ee20000300800 */
[----:B--2---:R-:W-:Y:S03]  /*35920*/  HMMA.16816.F32 R8, R44, R10, R4 ;  /* 0x0000000a2c08723c */ /* 0x004fe60000001804 */
[----:B------:R-:W2:Y:S04]  /*35930*/  LDL.LU.64 R6, [R1+0x2b38] ;  /* 0x002b380001067983 */ /* 0x000ea80000300a00 */
[----:B------:R-:W2:-:S12]  /*35940*/  LDL.LU.64 R4, [R1+0x2b30] ;  /* 0x002b300001047983 */ /* 0x000e980000300a00 */
        /* <DEDUP_REMOVED lines=9> */
[----:B--2---:R-:W-:Y:S02]  /*359e0*/  HMMA.16816.F32 R8, R44, R10, R4 ;  /* 0x0000000a2c08723c */ /* 0x004fe40000001804 */
[----:B------:R-:W4:-:S15]  /*359f0*/  LDL.LU.64 R6, [R1+0x2b08] ;  /* 0x002b080001067983 */ /* 0x000f1e0000300a00 */
[----:B------:R-:W-:Y:S02]  /*35a00*/  NOP ;  /* 0x0000000000007918 */ /* 0x000fe40000000000 */
[----:B------:R-:W-:Y:S04]  /*35a10*/  STL.64 [R1+0x560], R8 ;  /* 0x0005600801007387 */ /* 0x000fe80000100a00 */
[----:B------:R0:W-:Y:S04]  /*35a20*/  STL.64 [R1+0x568], R10 ;  /* 0x0005680a01007387 */ /* 0x0001e80000100a00 */
[----:B0-----:R-:W2:Y:S04]  /*35a30*/  LDL.LU.64 R10, [R1+0x2b00] ;  /* 0x002b0000010a7983 */ /* 0x001ea80000300a00 */
[----:B------:R-:W2:Y:S01]  /*35a40*/  LDL.LU.64 R8, [R1+0x2af8] ;  /* 0x002af80001087983 */ /* 0x000ea20000300a00 */
[----:B----4-:R-:W-:Y:S03]  /*35a50*/  HMMA.16816.F32 R4, R44, R6, R40 ;  /* 0x000000062c04723c */ /* 0x010fe60000001828 */
[----:B------:R-:W3:-:S15]  /*35a60*/  LDL.LU.64 R42, [R1+0x2af0] ;  /* 0x002af000012a7983 */ /* 0x000ede0000300a00 */
[----:B------:R-:W-:Y:S01]  /*35a70*/  NOP ;  /* 0x0000000000007918 */ /* 0x000fe20000000000 */
        /* <DEDUP_REMOVED lines=8> */
[----:B------:R-:W4:Y:S04]  /*35b00*/  LDL.LU.64 R8, [R1+0x2ad8] ;  /* 0x002ad80001087983 */ /* 0x000f280000300a00 */
[----:B------:R0:W-:Y:S04]  /*35b10*/  STL.64 [R1+0x2a40], R6 ;  /* 0x002a400601007387 */ /* 0x0001e80000100a00 */
[----:B------:R-:W3:Y:S04]  /*35b20*/  LDL.LU R4, [R1+0x2d0] ;  /* 0x0002d00001047983 */ /* 0x000ee80000300800 */
[----:B------:R-:W3:Y:S04]  /*35b30*/  LDL.LU R5, [R1+0x2d4] ;  /* 0x0002d40001057983 */ /* 0x000ee80000300800 */
[----:B0-----:R-:W3:Y:S04]  /*35b40*/  LDL.LU R6, [R1+0x2d8] ;  /* 0x0002d80001067983 */ /* 0x001ee80000300800 */
[----:B------:R-:W3:Y:S01]  /*35b50*/  LDL.LU R7, [R1+0x2dc] ;  /* 0x0002dc0001077983 */ /* 0x000ee20000300800 */
[----:B--2---:R-:W-:Y:S03]  /*35b60*/  HMMA.16816.F32 R44, R44, R10, R48 ;  /* 0x0000000a2c2c723c */ /* 0x004fe60000001830 */
[----:B------:R-:W3:Y:S04]  /*35b70*/  LDL.LU.64 R50, [R1+0x2ad0] ;  /* 0x002ad00001327983 */ /* 0x000ee80000300a00 */
[----:B------:R-:W3:-:S12]  /*35b80*/  LDL.LU.64 R48, [R1+0x2ac8] ;  /* 0x002ac80001307983 */ /* 0x000ed80000300a00 */
[----:B------:R0:W-:Y:S04]  /*35b90*/  STL.64 [R1+0x150], R44 ;  /* 0x0001502c01007387 */ /* 0x0001e80000100a00 */
[----:B------:R1:W-:Y:S04]  /*35ba0*/  STL.64 [R1+0x158], R46 ;  /* 0x0001582e01007387 */ /* 0x0003e80000100a00 */
[----:B0-----:R-:W2:Y:S04]  /*35bb0*/  LDL.LU R44, [R1+0x2e0] ;  /* 0x0002e000012c7983 */ /* 0x001ea80000300800 */
[----:B------:R-:W2:Y:S04]  /*35bc0*/  LDL.LU R45, [R1+0x2e4] ;  /* 0x0002e400012d7983 */ /* 0x000ea80000300800 */
[----:B-1----:R-:W2:Y:S04]  /*35bd0*/  LDL.LU R46, [R1+0x2e8] ;  /* 0x0002e800012e7983 */ /* 0x002ea80000300800 */
[----:B------:R-:W2:Y:S04]  /*35be0*/  LDL.LU R47, [R1+0x2ec] ;  /* 0x0002ec00012f7983 */ /* 0x000ea80000300800 */
[----:B------:R-:W-:Y:S04]  /*35bf0*/  STL.64 [R1+0x2a28], R10 ;  /* 0x002a280a01007387 */ /* 0x000fe80000100a00 */
[----:B----4-:R0:W-:Y:S04]  /*35c00*/  STL.64 [R1+0x2a20], R8 ;  /* 0x002a200801007387 */ /* 0x0101e80000100a00 */
[----:B0-----:R-:W4:Y:S04]  /*35c10*/  LDL.LU R8, [R1+0x2f0] ;  /* 0x0002f00001087983 */ /* 0x001f280000300800 */
[----:B------:R-:W4:Y:S04]  /*35c20*/  LDL.LU R9, [R1+0x2f4] ;  /* 0x0002f40001097983 */ /* 0x000f280000300800 */
[----:B------:R-:W4:Y:S04]  /*35c30*/  LDL.LU R10, [R1+0x2f8] ;  /* 0x0002f800010a7983 */ /* 0x000f280000300800 */
[----:B------:R-:W4:Y:S01]  /*35c40*/  LDL.LU R11, [R1+0x2fc] ;  /* 0x0002fc00010b7983 */ /* 0x000f220000300800 */
[----:B---3--:R-:W-:-:S15]  /*35c50*/  HMMA.16816.F32 R36, R48, R42, R36 ;  /* 0x0000002a3024723c */ /* 0x008fde0000001824 */
[----:B------:R-:W-:-:S04]  /*35c60*/  NOP ;  /* 0x0000000000007918 */ /* 0x000fc80000000000 */
[----:B------:R-:W-:Y:S04]  /*35c70*/  STL.64 [R1+0x390], R36 ;  /* 0x0003902401007387 */ /* 0x000fe80000100a00 */
[----:B------:R0:W-:Y:S04]  /*35c80*/  STL.64 [R1+0x398], R38 ;  /* 0x0003982601007387 */ /* 0x0001e80000100a00 */
[----:B0-----:R-:W3:Y:S04]  /*35c90*/  LDL.LU.64 R38, [R1+0x2ac0] ;  /* 0x002ac00001267983 */ /* 0x001ee80000300a00 */
[----:B------:R-:W2:Y:S04]  /*35ca0*/  LDL.LU.64 R36, [R1+0x2ab8] ;  /* 0x002ab80001247983 */ /* 0x000ea80000300a00 */
[----:B------:R0:W-:Y:S04]  /*35cb0*/  STL.64 [R1+0x2ab0], R42 ;  /* 0x002ab02a01007387 */ /* 0x0001e80000100a00 */
[----:B------:R-:W3:Y:S04]  /*35cc0*/  LDL.LU R40, [R1+0x300] ;  /* 0x0003000001287983 */ /* 0x000ee80000300800 */
[----:B------:R-:W3:Y:S04]  /*35cd0*/  LDL.LU R41, [R1+0x304] ;  /* 0x0003040001297983 */ /* 0x000ee80000300800 */
[----:B0-----:R-:W3:Y:S04]  /*35ce0*/  LDL.LU R42, [R1+0x308] ;  /* 0x00030800012a7983 */ /* 0x001ee80000300800 */
[----:B------:R-:W3:Y:S01]  /*35cf0*/  LDL.LU R43, [R1+0x30c] ;  /* 0x00030c00012b7983 */ /* 0x000ee20000300800 */
[C---:B----4-:R-:W-:Y:S08]  /*35d00*/  HMMA.16816.F32 R8, R48.reuse, R34, R8 ;  /* 0x000000223008723c */ /* 0x050ff00000001808 */
[C---:B------:R-:W-:Y:S08]  /*35d10*/  HMMA.16816.F32 R4, R48.reuse, R26, R4 ;  /* 0x0000001a3004723c */ /* 0x040ff00000001804 */
[----:B---3--:R-:W-:Y:S01]  /*35d20*/  HMMA.16816.F32 R40, R48, R38, R40 ;  /* 0x000000263028723c */ /* 0x008fe20000001828 */
[----:B------:R-:W-:Y:S04]  /*35d30*/  STL.64 [R1+0x2a38], R38 ;  /* 0x002a382601007387 */ /* 0x000fe80000100a00 */
[----:B--2---:R-:W-:-:S14]  /*35d40*/  STL.64 [R1+0x2a30], R36 ;  /* 0x002a302401007387 */ /* 0x004fdc0000100a00 */
[----:B------:R-:W-:Y:S04]  /*35d50*/  STL.64 [R1+0x380], R40 ;  /* 0x0003802801007387 */ /* 0x000fe80000100a00 */
[----:B------:R-:W-:Y:S04]  /*35d60*/  STL.64 [R1+0x388], R42 ;  /* 0x0003882a01007387 */ /* 0x000fe80000100a00 */
[----:B------:R-:W-:Y:S04]  /*35d70*/  STL.64 [R1+0x2a50], R34 ;  /* 0x002a502201007387 */ /* 0x000fe80000100a00 */
[----:B------:R-:W-:Y:S04]  /*35d80*/  STL.64 [R1+0x2a48], R32 ;  /* 0x002a482001007387 */ /* 0x000fe80000100a00 */
[----:B------:R-:W-:Y:S04]  /*35d90*/  STL.64 [R1+0x370], R8 ;  /* 0x0003700801007387 */ /* 0x000fe80000100a00 */
[----:B------:R0:W-:Y:S02]  /*35da0*/  STL.64 [R1+0x378], R10 ;  /* 0x0003780a01007387 */ /* 0x0001e40000100a00 */
[----:B0-----:R-:W-:Y:S02]  /*35db0*/  HMMA.16816.F32 R8, R48, R30, R44 ;  /* 0x0000001e3008723c */ /* 0x001fe4000000182c */
[----:B------:R-:W-:-:S15]  /*35dc0*/  STL.64 [R1+0x2a60], R26 ;  /* 0x002a601a01007387 */ /* 0x000fde0000100a00 */
[----:B------:R-:W-:Y:S02]  /*35dd0*/  NOP ;  /* 0x0000000000007918 */ /* 0x000fe40000000000 */
[----:B------:R-:W-:Y:S04]  /*35de0*/  STL.64 [R1+0x310], R8 ;  /* 0x0003100801007387 */ /* 0x000fe80000100a00 */
[----:B------:R-:W-:Y:S04]  /*35df0*/  STL.64 [R1+0x318], R10 ;  /* 0x0003180a01007387 */ /* 0x000fe80000100a00 */
[----:B------:R-:W-:Y:S04]  /*35e00*/  STL.64 [R1+0x2a58], R24 ;  /* 0x002a581801007387 */ /* 0x000fe80000100a00 */
[----:B------:R-:W-:Y:S04]  /*35e10*/  STL.64 [R1+0x300], R4 ;  /* 0x0003000401007387 */ /* 0x000fe80000100a00 */
[----:B------:R0:W-:Y:S02]  /*35e20*/  STL.64 [R1+0x308], R6 ;  /* 0x0003080601007387 */ /* 0x0001e40000100a00 */
[----:B0-----:R-:W-:Y:S02]  /*35e30*/  HMMA.16816.F32 R4, R48, R18, R56 ;  /* 0x000000123004723c */ /* 0x001fe40000001838 */
[----:B------:R-:W-:Y:S04]  /*35e40*/  STL.64 [R1+0x2a70], R18 ;  /* 0x002a701201007387 */ /* 0x000fe80000100a00 */
[----:B------:R-:W-:-:S13]  /*35e50*/  STL.64 [R1+0x2a68], R16 ;  /* 0x002a681001007387 */ /* 0x000fda0000100a00 */
[----:B------:R-:W-:Y:S04]  /*35e60*/  STL.64 [R1+0x2f0], R4 ;  /* 0x0002f00401007387 */ /* 0x000fe80000100a00 */
[----:B------:R0:W-:Y:S02]  /*35e70*/  STL.64 [R1+0x2f8], R6 ;  /* 0x0002f80601007387 */ /* 0x0001e40000100a00 */
[----:B0-----:R-:W-:Y:S02]  /*35e80*/  HMMA.16816.F32 R4, R48, R22, R52 ;  /* 0x000000163004723c */ /* 0x001fe40000001834 */
[----:B------:R-:W-:Y:S04]  /*35e90*/  STL.64 [R1+0x2a80], R22 ;  /* 0x002a801601007387 */ /* 0x000fe80000100a00 */
[----:B------:R-:W-:-:S13]  /*35ea0*/  STL.64 [R1+0x2a78], R20 ;  /* 0x002a781401007387 */ /* 0x000fda0000100a00 */
[----:B------:R0:W-:Y:S04]  /*35eb0*/  STL.64 [R1+0x2e0], R4 ;  /* 0x0002e00401007387 */ /* 0x0001e80000100a00 */
[----:B------:R1:W-:Y:S04]  /*35ec0*/  STL.64 [R1+0x2e8], R6 ;  /* 0x0002e80601007387 */ /* 0x0003e80000100a00 */
[----:B0-----:R-:W2:Y:S04]  /*35ed0*/  LDL.LU R4, [R1+0x240] ;  /* 0x0002400001047983 */ /* 0x001ea80000300800 */
[----:B------:R-:W2:Y:S04]  /*35ee0*/  LDL.LU R5, [R1+0x244] ;  /* 0x0002440001057983 */ /* 0x000ea80000300800 */
[----:B-1----:R-:W3:Y:S04]  /*35ef0*/  LDL.LU R6, [R1+0x248] ;  /* 0x0002480001067983 */ /* 0x002ee80000300800 */
        /* <DEDUP_REMOVED lines=13> */
[----:B------:R-:W4:Y:S04]  /*35fd0*/  LDL.LU.64 R46, [R1+0xc8] ;  /* 0x0000c800012e7983 */ /* 0x000f280000300a00 */
[----:B---3--:R-:W-:Y:S04]  /*35fe0*/  STL.64 [R1+0x2a90], R6 ;  /* 0x002a900601007387 */ /* 0x008fe80000100a00 */
[----:B--2---:R-:W-:Y:S04]  /*35ff0*/  STL.64 [R1+0x2a88], R4 ;  /* 0x002a880401007387 */ /* 0x004fe80000100a00 */
[----:B------:R-:W2:Y:S04]  /*36000*/  LDL.LU R20, [R1+0x260] ;  /* 0x0002600001147983 */ /* 0x000ea80000300800 */
[----:B------:R-:W2:Y:S04]  /*36010*/  LDL.LU R21, [R1+0x264] ;  /* 0x0002640001157983 */ /* 0x000ea80000300800 */
[----:B------:R-:W3:Y:S04]  /*36020*/  LDL.LU R22, [R1+0x268] ;  /* 0x0002680001167983 */ /* 0x000ee80000300800 */
[----:B------:R-:W3:Y:S01]  /*36030*/  LDL.LU R23, [R1+0x26c] ;  /* 0x00026c0001177983 */ /* 0x000ee20000300800 */
[C---:B----4-:R-:W-:Y:S08]  /*36040*/  HMMA.16816.F32 R40, R48.reuse, R14, R40 ;  /* 0x0000000e3028723c */ /* 0x050ff00000001828 */
[----:B------:R-:W-:Y:S01]  /*36050*/  HMMA.16816.F32 R56, R48, R46, R56 ;  /* 0x0000002e3038723c */ /* 0x000fe20000001838 */
[----:B------:R-:W-:-:S02]  /*36060*/  IMAD.MOV.U32 R29, RZ, RZ, R14 ;  /* 0x000000ffff1d7224 */ /* 0x000fc400078e000e */
[----:B------:R-:W-:Y:S01]  /*36070*/  IMAD.MOV.U32 R28, RZ, RZ, R15 ;  /* 0x000000ffff1c7224 */ /* 0x000fe200078e000f */
[----:B---3--:R-:W-:Y:S04]  /*36080*/  STL.64 [R1+0x2aa0], R22 ;  /* 0x002aa01601007387 */ /* 0x008fe80000100a00 */
[----:B--2---:R0:W-:Y:S04]  /*36090*/  STL.64 [R1+0x2a98], R20 ;  /* 0x002a981401007387 */ /* 0x0041e80000100a00 */
[----:B0-----:R-:W2:Y:S04]  /*360a0*/  LDL.LU R20, [R1+0x270] ;  /* 0x0002700001147983 */ /* 0x001ea80000300800 */
[----:B------:R-:W2:Y:S04]  /*360b0*/  LDL.LU R21, [R1+0x274] ;  /* 0x0002740001157983 */ /* 0x000ea80000300800 */
[----:B------:R-:W2:Y:S04]  /*360c0*/  LDL.LU R22, [R1+0x278] ;  /* 0x0002780001167983 */ /* 0x000ea80000300800 */
[----:B------:R-:W2:Y:S04]  /*360d0*/  LDL.LU R23, [R1+0x27c] ;  /* 0x00027c0001177983 */ /* 0x000ea80000300800 */
[----:B------:R-:W2:Y:S04]  /*360e0*/  LDL.64 R6, [R1+0xa8] ;  /* 0x0000a80001067983 */ /* 0x000ea80000100a00 */
[----:B------:R-:W3:Y:S04]  /*360f0*/  LDL.LU.64 R18, [R1+0x98] ;  /* 0x0000980001127983 */ /* 0x000ee80000300a00 */
[----:B------:R-:W4:Y:S04]  /*36100*/  LDL.LU R24, [R1+0x250] ;  /* 0x0002500001187983 */ /* 0x000f280000300800 */
[----:B------:R-:W4:Y:S04]  /*36110*/  LDL.LU R25, [R1+0x254] ;  /* 0x0002540001197983 */ /* 0x000f280000300800 */
[----:B------:R-:W4:Y:S04]  /*36120*/  LDL.LU R26, [R1+0x258] ;  /* 0x00025800011a7983 */ /* 0x000f280000300800 */
[----:B------:R-:W4:Y:S04]  /*36130*/  LDL.LU R27, [R1+0x25c] ;  /* 0x00025c00011b7983 */ /* 0x000f280000300800 */
[----:B------:R-:W4:Y:S04]  /*36140*/  LDL.LU.64 R34, [R1+0x88] ;  /* 0x0000880001227983 */ /* 0x000f280000300a00 */
[----:B------:R-:W3:Y:S04]  /*36150*/  LDL.LU.64 R38, [R1+0x78] ;  /* 0x0000780001267983 */ /* 0x000ee80000300a00 */
[----:B------:R-:W3:Y:S04]  /*36160*/  LDL.LU R8, [R1+0x230] ;  /* 0x0002300001087983 */ /* 0x000ee80000300800 */
[----:B------:R-:W3:Y:S04]  /*36170*/  LDL.LU R9, [R1+0x234] ;  /* 0x0002340001097983 */ /* 0x000ee80000300800 */
[----:B------:R-:W3:Y:S04]  /*36180*/  LDL.LU R10, [R1+0x238] ;  /* 0x00023800010a7983 */ /* 0x000ee80000300800 */
[----:B------:R-:W3:Y:S04]  /*36190*/  LDL.LU R11, [R1+0x23c] ;  /* 0x00023c00010b7983 */ /* 0x000ee80000300800 */
[----:B------:R-:W-:Y:S04]  /*361a0*/  STL.64 [R1+0x970], R40 ;  /* 0x0009702801007387 */ /* 0x000fe80000100a00 */
[----:B------:R0:W-:Y:S04]  /*361b0*/  STL.64 [R1+0x978], R42 ;  /* 0x0009782a01007387 */ /* 0x0001e80000100a00 */
[----:B0-----:R-:W3:Y:S04]  /*361c0*/  LDL.LU.64 R42, [R1+0x2ab0] ;  /* 0x002ab000012a7983 */ /* 0x001ee80000300a00 */
[----:B------:R-:W3:Y:S04]  /*361d0*/  LDL.LU R12, [R1+0x40] ;  /* 0x00004000010c7983 */ /* 0x000ee80000300800 */
[----:B------:R-:W3:Y:S04]  /*361e0*/  LDL.LU R13, [R1+0x44] ;  /* 0x00004400010d7983 */ /* 0x000ee80000300800 */
[----:B------:R-:W3:Y:S04]  /*361f0*/  LDL.LU R14, [R1+0x48] ;  /* 0x00004800010e7983 */ /* 0x000ee80000300800 */
[----:B------:R-:W3:Y:S04]  /*36200*/  LDL.LU R15, [R1+0x4c] ;  /* 0x00004c00010f7983 */ /* 0x000ee80000300800 */
[----:B------:R-:W-:Y:S04]  /*36210*/  STL.64 [R1+0x960], R56 ;  /* 0x0009603801007387 */ /* 0x000fe80000100a00 */
[----:B------:R0:W-:Y:S04]  /*36220*/  STL.64 [R1+0x968], R58 ;  /* 0x0009683a01007387 */ /* 0x0001e80000100a00 */
[----:B0-----:R-:W3:Y:S01]  /*36230*/  LDL.LU.64 R58, [R1+0x2aa8] ;  /* 0x002aa800013a7983 */ /* 0x001ee20000300a00 */
[----:B--2---:R-:W-:Y:S01]  /*36240*/  HMMA.16816.F32 R20, R48, R6, R20 ;  /* 0x000000063014723c */ /* 0x004fe20000001814 */
[----:B------:R-:W-:-:S07]  /*36250*/  IMAD.MOV.U32 R61, RZ, RZ, R7 ;  /* 0x000000ffff3d7224 */ /* 0x000fce00078e0007 */
[----:B---3--:R-:W-:Y:S01]  /*36260*/  HMMA.16816.F32 R52, R48, R58, R52 ;  /* 0x0000003a3034723c */ /* 0x008fe20000001834 */
[----:B------:R-:W-:Y:S02]  /*36270*/  IMAD.MOV.U32 R45, RZ, RZ, R58 ;  /* 0x000000ffff2d7224 */ /* 0x000fe400078e003a */
[----:B------:R-:W-:-:S15]  /*36280*/  IMAD.MOV.U32 R44, RZ, RZ, R59 ;  /* 0x000000ffff2c7224 */ /* 0x000fde00078e003b */
[----:B------:R-:W-:Y:S01]  /*36290*/  NOP ;  /* 0x0000000000007918 */ /* 0x000fe20000000000 */
[----:B------:R0:W-:Y:S04]  /*362a0*/  STL.64 [R1+0x950], R52 ;  /* 0x0009503401007387 */ /* 0x0001e80000100a00 */
[----:B------:R1:W-:Y:S04]  /*362b0*/  STL.64 [R1+0x958], R54 ;  /* 0x0009583601007387 */ /* 0x0003e80000100a00 */
[----:B------:R-:W2:Y:S04]  /*362c0*/  LDL.LU R56, [R1+0x20] ;  /* 0x0000200001387983 */ /* 0x000ea80000300800 */
[----:B------:R-:W2:Y:S04]  /*362d0*/  LDL.LU R57, [R1+0x24] ;  /* 0x0000240001397983 */ /* 0x000ea80000300800 */
[----:B------:R-:W2:Y:S04]  /*362e0*/  LDL.LU R58, [R1+0x28] ;  /* 0x00002800013a7983 */ /* 0x000ea80000300800 */
[----:B------:R-:W2:Y:S04]  /*362f0*/  LDL.LU R59, [R1+0x2c] ;  /* 0x00002c00013b7983 */ /* 0x000ea80000300800 */
[----:B0-----:R-:W3:Y:S04]  /*36300*/  LDL.LU R52, [R1+0x30] ;  /* 0x0000300001347983 */ /* 0x001ee80000300800 */
[----:B------:R-:W3:Y:S04]  /*36310*/  LDL.LU R53, [R1+0x34] ;  /* 0x0000340001357983 */ /* 0x000ee80000300800 */
[----:B-1----:R-:W3:Y:S04]  /*36320*/  LDL.LU R54, [R1+0x38] ;  /* 0x0000380001367983 */ /* 0x002ee80000300800 */
[----:B------:R-:W3:Y:S04]  /*36330*/  LDL.LU R55, [R1+0x3c] ;  /* 0x00003c0001377983 */ /* 0x000ee80000300800 */
[----:B------:R-:W-:Y:S04]  /*36340*/  STL.64 [R1+0x940], R20 ;  /* 0x0009401401007387 */ /* 0x000fe80000100a00 */
[----:B------:R0:W-:Y:S04]  /*36350*/  STL.64 [R1+0x948], R22 ;  /* 0x0009481601007387 */ /* 0x0001e80000100a00 */
[----:B0-----:R-:W2:Y:S04]  /*36360*/  LDL.LU.64 R22, [R1+0x2aa0] ;  /* 0x002aa00001167983 */ /* 0x001ea80000300a00 */
[----:B------:R-:W2:Y:S04]  /*36370*/  LDL.LU.64 R20, [R1+0x2a98] ;  /* 0x002a980001147983 */ /* 0x000ea80000300a00 */
[----:B------:R-:W3:Y:S04]  /*36380*/  LDL.LU.64 R6, [R1+0x2a90] ;  /* 0x002a900001067983 */ /* 0x000ee80000300a00 */
[----:B------:R-:W3:Y:S01]  /*36390*/  LDL.LU.64 R4, [R1+0x2a88] ;  /* 0x002a880001047983 */ /* 0x000ee20000300a00 */
[----:B----4-:R-:W-:Y:S01]  /*363a0*/  HMMA.16816.F32 R24, R48, R34, R24 ;  /* 0x000000223018723c */ /* 0x010fe20000001818 */
[----:B------:R-:W-:-:S02]  /*363b0*/  IMAD.MOV.U32 R0, RZ, RZ, R18 ;  /* 0x000000ffff007224 */ /* 0x000fc400078e0012 */
[----:B------:R-:W-:Y:S02]  /*363c0*/  IMAD.MOV.U32 R3, RZ, RZ, R19 ;  /* 0x000000ffff037224 */ /* 0x000fe400078e0013 */
[----:B------:R-:W-:Y:S02]  /*363d0*/  IMAD.MOV.U32 R60, RZ, RZ, R34 ;  /* 0x000000ffff3c7224 */ /* 0x000fe400078e0022 */
[----:B------:R-:W-:Y:S01]  /*363e0*/  IMAD.MOV.U32 R2, RZ, RZ, R35 ;  /* 0x000000ffff027224 */ /* 0x000fe200078e0023 */
[C---:B--2---:R-:W-:Y:S08]  /*363f0*/  HMMA.16816.F32 R20, R48.reuse, R18, R20 ;  /* 0x000000123014723c */ /* 0x044ff00000001814 */
[----:B---3--:R-:W-:Y:S11]  /*36400*/  HMMA.16816.F32 R4, R48, R38, R4 ;  /* 0x000000263004723c */ /* 0x008ff60000001804 */
[----:B------:R-:W-:Y:S04]  /*36410*/  STL.64 [R1+0x930], R20 ;  /* 0x0009301401007387 */ /* 0x000fe80000100a00 */
[----:B------:R0:W-:Y:S04]  /*36420*/  STL.64 [R1+0x938], R22 ;  /* 0x0009381601007387 */ /* 0x0001e80000100a00 */
[----:B0-----:R-:W2:Y:S04]  /*36430*/  LDL.LU.64 R22, [R1+0x2a80] ;  /* 0x002a800001167983 */ /* 0x001ea80000300a00 */
[----:B------:R-:W3:Y:S04]  /*36440*/  LDL.LU.64 R20, [R1+0x2a78] ;  /* 0x002a780001147983 */ /* 0x000ee80000300a00 */
[----:B------:R-:W4:Y:S04]  /*36450*/  LDL.LU.64 R18, [R1+0x2a70] ;  /* 0x002a700001127983 */ /* 0x000f280000300a00 */
[----:B------:R-:W2:Y:S04]  /*36460*/  LDL.LU.64 R16, [R1+0x2a68] ;  /* 0x002a680001107983 */ /* 0x000ea80000300a00 */
[----:B------:R-:W-:Y:S04]  /*36470*/  STL.64 [R1+0x920], R24 ;  /* 0x0009201801007387 */ /* 0x000fe80000100a00 */
[----:B------:R0:W-:Y:S04]  /*36480*/  STL.64 [R1+0x928], R26 ;  /* 0x0009281a01007387 */ /* 0x0001e80000100a00 */
[----:B0-----:R-:W2:Y:S04]  /*36490*/  LDL.LU.64 R26, [R1+0x2a60] ;  /* 0x002a6000011a7983 */ /* 0x001ea80000300a00 */
[----:B------:R-:W2:Y:S04]  /*364a0*/  LDL.LU.64 R24, [R1+0x2a58] ;  /* 0x002a580001187983 */ /* 0x000ea80000300a00 */
[----:B------:R-:W2:Y:S04]  /*364b0*/  LDL.LU.64 R34, [R1+0x2a50] ;  /* 0x002a500001227983 */ /* 0x000ea80000300a00 */
[----:B------:R-:W2:Y:S04]  /*364c0*/  LDL.LU.64 R32, [R1+0x2a48] ;  /* 0x002a480001207983 */ /* 0x000ea80000300a00 */
[----:B------:R-:W-:Y:S04]  /*364d0*/  STL.64 [R1+0x910], R4 ;  /* 0x0009100401007387 */ /* 0x000fe80000100a00 */
[----:B------:R0:W-:Y:S04]  /*364e0*/  STL.64 [R1+0x918], R6 ;  /* 0x0009180601007387 */ /* 0x0001e80000100a00 */
[----:B0-----:R-:W2:Y:S01]  /*364f0*/  LDL.LU.64 R6, [R1+0x2a40] ;  /* 0x002a400001067983 */ /* 0x001ea20000300a00 */
        /* <DEDUP_REMOVED lines=9> */
[----:B------:R-:W3:Y:S04]  /*36590*/  LDL.LU.64 R8, [R1+0x2a20] ;  /* 0x002a200001087983 */ /* 0x000ee80000300a00 */
[----:B------:R-:W-:Y:S04]  /*365a0*/  STL.64 [R1+0x2978], R6 ;  /* 0x0029780601007387 */ /* 0x000fe80000100a00 */
[----:B------:R0:W-:Y:S04]  /*365b0*/  STL.64 [R1+0x2970], R4 ;  /* 0x0029700401007387 */ /* 0x0001e80000100a00 */
[----:B0-----:R-:W3:Y:S04]  /*365c0*/  LDL.LU R4, [R1+0x10] ;  /* 0x0000100001047983 */ /* 0x001ee80000300800 */
[----:B------:R-:W3:Y:S04]  /*365d0*/  LDL.LU R5, [R1+0x14] ;  /* 0x0000140001057983 */ /* 0x000ee80000300800 */
[----:B------:R-:W3:Y:S04]  /*365e0*/  LDL.LU R6, [R1+0x18] ;  /* 0x0000180001067983 */ /* 0x000ee80000300800 */
[----:B------:R-:W3:Y:S01]  /*365f0*/  LDL.LU R7, [R1+0x1c] ;  /* 0x00001c0001077983 */ /* 0x000ee20000300800 */
[----:B--2---:R-:W-:Y:S03]  /*36600*/  HMMA.16816.F32 R48, R48, R10, R12 ;  /* 0x0000000a3030723c */ /* 0x004fe6000000180c */
[----:B------:R-:W2:Y:S04]  /*36610*/  LDL.LU.64 R14, [R1+0x2a18] ;  /* 0x002a1800010e7983 */ /* 0x000ea80000300a00 */
[----:B------:R-:W2:-:S12]  /*36620*/  LDL.LU.64 R12, [R1+0x2a10] ;  /* 0x002a1000010c7983 */ /* 0x000e980000300a00 */
[----:B------:R0:W-:Y:S04]  /*36630*/  STL.64 [R1+0x870], R48 ;  /* 0x0008703001007387 */ /* 0x0001e80000100a00 */
[----:B------:R1:W-:Y:S04]  /*36640*/  STL.64 [R1+0x878], R50 ;  /* 0x0008783201007387 */ /* 0x0003e80000100a00 */
[----:B0-----:R-:W4:Y:S04]  /*36650*/  LDL.LU R48, [R1+0x7b0] ;  /* 0x0007b00001307983 */ /* 0x001f280000300800 */
[----:B------:R-:W4:Y:S04]  /*36660*/  LDL.LU R49, [R1+0x7b4] ;  /* 0x0007b40001317983 */ /* 0x000f280000300800 */
[----:B-1----:R-:W4:Y:S04]  /*36670*/  LDL.LU R50, [R1+0x7b8] ;  /* 0x0007b80001327983 */ /* 0x002f280000300800 */
[----:B------:R-:W4:Y:S04]  /*36680*/  LDL.LU R51, [R1+0x7bc] ;  /* 0x0007bc0001337983 */ /* 0x000f280000300800 */
[----:B------:R-:W-:Y:S04]  /*36690*/  STL.64 [R1+0x2960], R10 ;  /* 0x0029600a01007387 */ /* 0x000fe80000100a00 */
[----:B---3--:R0:W-:Y:S04]  /*366a0*/  STL.64 [R1+0x2958], R8 ;  /* 0x0029580801007387 */ /* 0x0081e80000100a00 */
[----:B0-----:R-:W3:Y:S04]  /*366b0*/  LDL.LU R8, [R1] ;  /* 0x0000000001087983 */ /* 0x001ee80000300800 */
[----:B------:R-:W3:Y:S04]  /*366c0*/  LDL.LU R9, [R1+0x4] ;  /* 0x0000040001097983 */ /* 0x000ee80000300800 */
[----:B------:R-:W3:Y:S04]  /*366d0*/  LDL.LU R10, [R1+0x8] ;  /* 0x00000800010a7983 */ /* 0x000ee80000300800 */
[----:B------:R-:W3:Y:S01]  /*366e0*/  LDL.LU R11, [R1+0xc] ;  /* 0x00000c00010b7983 */ /* 0x000ee20000300800 */
[C---:B--2---:R-:W-:Y:S08]  /*366f0*/  HMMA.16816.F32 R52, R12.reuse, R42, R52 ;  /* 0x0000002a0c34723c */ /* 0x044ff00000001834 */
[----:B------:R-:W-:Y:S11]  /*36700*/  HMMA.16816.F32 R56, R12, R38, R56 ;  /* 0x000000260c38723c */ /* 0x000ff60000001838 */
[----:B------:R-:W-:Y:S04]  /*36710*/  STL.64 [R1+0x140], R52 ;  /* 0x0001403401007387 */ /* 0x000fe80000100a00 */
[----:B------:R0:W-:Y:S04]  /*36720*/  STL.64 [R1+0x148], R54 ;  /* 0x0001483601007387 */ /* 0x0001e80000100a00 */
[----:B0-----:R-:W4:Y:S04]  /*36730*/  LDL.LU.64 R54, [R1+0x2a08] ;  /* 0x002a080001367983 */ /* 0x001f280000300a00 */
[----:B------:R-:W4:Y:S04]  /*36740*/  LDL.LU.64 R52, [R1+0x2a00] ;  /* 0x002a000001347983 */ /* 0x000f280000300a00 */
[----:B------:R-:W-:Y:S04]  /*36750*/  STL.64 [R1+0x130], R56 ;  /* 0x0001303801007387 */ /* 0x000fe80000100a00 */
[----:B------:R0:W-:Y:S04]  /*36760*/  STL.64 [R1+0x138], R58 ;  /* 0x0001383a01007387 */ /* 0x0001e80000100a00 */
[----:B0-----:R-:W2:Y:S04]  /*36770*/  LDL.LU.64 R58, [R1+0x29f8] ;  /* 0x0029f800013a7983 */ /* 0x001ea80000300a00 */
[----:B------:R-:W2:Y:S01]  /*36780*/  LDL.LU.64 R56, [R1+0x29f0] ;  /* 0x0029f00001387983 */ /* 0x000ea20000300a00 */
[----:B------:R-:W-:-:S02]  /*36790*/  IMAD.MOV.U32 R40, RZ, RZ, R47 ;  /* 0x000000ffff287224 */ /* 0x000fc400078e002f */
[----:B------:R-:W0:Y:S01]  /*367a0*/  S2R R47, SR_TID.X ;  /* 0x00000000002f7919 */ /* 0x000e220000002100 */
[C---:B------:R-:W-:Y:S08]  /*367b0*/  HMMA.16816.F32 R4, R12.reuse, R34, R4 ;  /* 0x000000220c04723c */ /* 0x040ff00000001804 */
[----:B---3--:R-:W-:Y:S01]  /*367c0*/  HMMA.16816.F32 R8, R12, R30, R8 ;  /* 0x0000001e0c08723c */ /* 0x008fe20000001808 */
[----:B------:R-:W-:-:S10]  /*367d0*/  IMAD.MOV.U32 R41, RZ, RZ, R46 ;  /* 0x000000ffff297224 */ /* 0x000fd400078e002e */
[----:B------:R1:W-:Y:S01]  /*367e0*/  STL.64 [R1+0x120], R4 ;  /* 0x0001200401007387 */ /* 0x0003e20000100a00 */
[----:B0-----:R-:W-:-:S05]  /*367f0*/  LOP3.LUT R47, R47, 0x7, RZ, 0xc0, !PT ;  /* 0x000000072f2f7812 */ /* 0x001fca00078ec0ff */
[----:B------:R-:W-:Y:S01]  /*36800*/  IMAD R46, R47, 0x110, RZ ;  /* 0x000001102f2e7824 */ /* 0x000fe200078e02ff */
[C---:B------:R-:W-:Y:S02]  /*36810*/  SHF.L.U32 R47, R17.reuse, 0x7, RZ ;  /* 0x00000007112f7819 */ /* 0x040fe400000006ff */
[----:B------:R-:W-:Y:S02]  /*36820*/  LOP3.LUT R17, R17, 0x7, RZ, 0xc0, !PT ;  /* 0x0000000711117812 */ /* 0x000fe400078ec0ff */
[----:B-1----:R-:W-:-:S03]  /*36830*/  LOP3.LUT R5, R46, 0x10, R16, 0x78, !PT ;  /* 0x000000102e057812 */ /* 0x002fc600078e7810 */
[----:B------:R-:W-:Y:S01]  /*36840*/  IMAD R17, R17, 0x90, RZ ;  /* 0x0000009011117824 */ /* 0x000fe200078e02ff */
[----:B------:R0:W-:Y:S01]  /*36850*/  STL.64 [R1+0x128], R6 ;  /* 0x0001280601007387 */ /* 0x0001e20000100a00 */
[----:B------:R-:W-:-:S03]  /*36860*/  LOP3.LUT R5, R5, 0x800, R47, 0xf8, !PT ;  /* 0x0000080005057812 */ /* 0x000fc600078ef82f */
[----:B------:R-:W-:Y:S04]  /*36870*/  STL.64 [R1+0x110], R8 ;  /* 0x0001100801007387 */ /* 0x000fe80000100a00 */
[----:B------:R4:W-:Y:S01]  /*36880*/  STL.64 [R1+0x118], R10 ;  /* 0x0001180a01007387 */ /* 0x0009e20000100a00 */
[----:B------:R-:W-:-:S04]  /*36890*/  LOP3.LUT R4, R17, 0x30, R16, 0x78, !PT ;  /* 0x0000003011047812 */ /* 0x000fc800078e7810 */
[----:B------:R-:W-:Y:S01]  /*368a0*/  LOP3.LUT R4, R4, 0x40, RZ, 0x3c, !PT ;  /* 0x0000004004047812 */ /* 0x000fe200078e3cff */
[----:B0-----:R-:W-:Y:S02]  /*368b0*/  IMAD.MOV.U32 R6, RZ, RZ, R45 ;  /* 0x000000ffff067224 */ /* 0x001fe400078e002d */
[----:B------:R-:W-:Y:S02]  /*368c0*/  IMAD.MOV.U32 R7, RZ, RZ, R44 ;  /* 0x000000ffff077224 */ /* 0x000fe400078e002c */
[----:B------:R-:W-:Y:S01]  /*368d0*/  LDSM.16.M88.4 R44, [R4+UR5+0x7400] ;  /* 0x00740005042c783b */ /* 0x000fe20008000200 */
[C---:B----4-:R-:W-:Y:S03]  /*368e0*/  HMMA.16816.F32 R8, R12.reuse, R18, R52 ;  /* 0x000000120c08723c */ /* 0x050fe60000001834 */
[----:B------:R-:W0:Y:S04]  /*368f0*/  LDSM.16.MT88.4 R16, [R5+UR5+0x2000] ;  /* 0x002000050510783b */ /* 0x000e280008004200 */
[----:B------:R-:W-:Y:S01]  /*36900*/  LDSM.16.M88.4 R52, [R4+UR5+0x4800] ;  /* 0x004800050434783b */ /* 0x000fe20008000200 */
[----:B--2---:R-:W-:-:S15]  /*36910*/  HMMA.16816.F32 R56, R12, R26, R56 ;  /* 0x0000001a0c38723c */ /* 0x004fde0000001838 */
[----:B------:R-:W-:-:S04]  /*36920*/  NOP ;  /* 0x0000000000007918 */ /* 0x000fc80000000000 */
[----:B------:R-:W-:Y:S04]  /*36930*/  STL.64 [R1+0x100], R56 ;  /* 0x0001003801007387 */ /* 0x000fe80000100a00 */
[----:B------:R-:W-:Y:S04]  /*36940*/  STL.64 [R1+0x108], R58 ;  /* 0x0001083a01007387 */ /* 0x000fe80000100a00 */
[----:B------:R-:W-:Y:S04]  /*36950*/  STL.64 [R1+0xf0], R8 ;  /* 0x0000f00801007387 */ /* 0x000fe80000100a00 */
[----:B------:R-:W-:Y:S04]  /*36960*/  STL.64 [R1+0xf8], R10 ;  /* 0x0000f80a01007387 */ /* 0x000fe80000100a00 */
[----:B------:R-:W-:Y:S04]  /*36970*/  LDSM.16.M88.4 R8, [R4+UR5+0x4400] ;  /* 0x004400050408783b */ /* 0x000fe80008000200 */
[----:B0-----:R-:W-:Y:S04]  /*36980*/  STL.64 [R1+0x2988], R18 ;  /* 0x0029881201007387 */ /* 0x001fe80000100a00 */
[----:B------:R-:W-:Y:S04]  /*36990*/  STL.64 [R1+0x2980], R16 ;  /* 0x0029801001007387 */ /* 0x000fe80000100a00 */
[----:B------:R-:W0:Y:S04]  /*369a0*/  LDSM.16.M88.4 R16, [R4+UR5+0x4000] ;  /* 0x004000050410783b */ /* 0x000e280008000200 */
[----:B------:R-:W-:Y:S04]  /*369b0*/  LDSM.16.MT88.4 R56, [R5+UR5+0x2080] ;  /* 0x002080050538783b */ /* 0x000fe80008004200 */
[----:B0-----:R-:W-:Y:S04]  /*369c0*/  STL.64 [R1+0x60], R16 ;  /* 0x0000601001007387 */ /* 0x001fe80000100a00 */
[----:B------:R-:W-:Y:S04]  /*369d0*/  STL.64 [R1+0x68], R18 ;  /* 0x0000681201007387 */ /* 0x000fe80000100a00 */
[----:B------:R-:W0:Y:S04]  /*369e0*/  LDSM.16.M88.4 R16, [R4+UR5+0x4c00] ;  /* 0x004c00050410783b */ /* 0x000e280008000200 */
[----:B------:R-:W-:Y:S04]  /*369f0*/  STL.64 [R1+0x50], R8 ;  /* 0x0000500801007387 */ /* 0x000fe80000100a00 */
[----:B------:R-:W-:Y:S04]  /*36a00*/  STL.64 [R1+0x58], R10 ;  /* 0x0000580a01007387 */ /* 0x000fe80000100a00 */
[----:B------:R-:W1:Y:S04]  /*36a10*/  LDSM.16.M88.4 R8, [R4+UR5+0x5000] ;  /* 0x005000050408783b */ /* 0x000e680008000200 */
[----:B------:R-:W-:Y:S04]  /*36a20*/  STL.64 [R1+0x40], R52 ;  /* 0x0000403401007387 */ /* 0x000fe80000100a00 */
[----:B------:R-:W-:Y:S04]  /*36a30*/  STL.64 [R1+0x48], R54 ;  /* 0x0000483601007387 */ /* 0x000fe80000100a00 */
[----:B------:R-:W2:Y:S04]  /*36a40*/  LDSM.16.M88.4 R52, [R4+UR5+0x5400] ;  /* 0x005400050434783b */ /* 0x000ea80008000200 */
[----:B0-----:R-:W-:Y:S04]  /*36a50*/  STL.64 [R1+0x30], R16 ;  /* 0x0000301001007387 */ /* 0x001fe80000100a00 */
[----:B------:R0:W-:Y:S04]  /*36a60*/  STL.64 [R1+0x38], R18 ;  /* 0x0000381201007387 */ /* 0x0001e80000100a00 */
[----:B-1----:R-:W-:Y:S04]  /*36a70*/  STL.64 [R1+0x20], R8 ;  /* 0x0000200801007387 */ /* 0x002fe80000100a00 */
[----:B------:R-:W-:Y:S04]  /*36a80*/  STL.64 [R1+0x28], R10 ;  /* 0x0000280a01007387 */ /* 0x000fe80000100a00 */
[----:B------:R-:W1:Y:S01]  /*36a90*/  LDSM.16.M88.4 R8, [R4+UR5+0x5800] ;  /* 0x005800050408783b */ /* 0x000e620008000200 */
[----:B0-----:R-:W-:Y:S03]  /*36aa0*/  HMMA.16816.F32 R16, R12, R22, R48 ;  /* 0x000000160c10723c */ /* 0x001fe60000001830 */
[----:B--2---:R-:W-:Y:S04]  /*36ab0*/  STL.64 [R1+0x10], R52 ;  /* 0x0000103401007387 */ /* 0x004fe80000100a00 */
[----:B------:R-:W-:Y:S04]  /*36ac0*/  STL.64 [R1+0x18], R54 ;  /* 0x0000183601007387 */ /* 0x000fe80000100a00 */
[----:B------:R-:W-:Y:S04]  /*36ad0*/  LDSM.16.M88.4 R48, [R4+UR5+0x7800] ;  /* 0x007800050430783b */ /* 0x000fe80008000200 */
[----:B------:R-:W-:Y:S04]  /*36ae0*/  LDSM.16.M88.4 R52, [R4+UR5+0x7c00] ;  /* 0x007c00050434783b */ /* 0x000fe80008000200 */
[----:B------:R0:W-:Y:S04]  /*36af0*/  STL.64 [R1+0xe0], R16 ;  /* 0x0000e01001007387 */ /* 0x0001e80000100a00 */
[----:B------:R2:W-:Y:S04]  /*36b00*/  STL.64 [R1+0xe8], R18 ;  /* 0x0000e81201007387 */ /* 0x0005e80000100a00 */
[----:B-1----:R-:W-:Y:S04]  /*36b10*/  STL.64 [R1], R8 ;  /* 0x0000000801007387 */ /* 0x002fe80000100a00 */
[----:B------:R-:W-:Y:S04]  /*36b20*/  STL.64 [R1+0x8], R10 ;  /* 0x0000080a01007387 */ /* 0x000fe80000100a00 */
[----:B------:R1:W-:Y:S01]  /*36b30*/  STL.64 [R1+0x2990], R6 ;  /* 0x0029900601007387 */ /* 0x0003e20000100a00 */
[----:B0-----:R-:W-:-:S02]  /*36b40*/  IMAD.MOV.U32 R16, RZ, RZ, R20 ;  /* 0x000000ffff107224 */ /* 0x001fc400078e0014 */
[----:B------:R-:W-:Y:S01]  /*36b50*/  IMAD.MOV.U32 R17, RZ, RZ, R21 ;  /* 0x000000ffff117224 */ /* 0x000fe200078e0015 */
[----:B------:R-:W3:Y:S04]  /*36b60*/  LDL.LU R20, [R1+0x29e8] ;  /* 0x0029e80001147983 */ /* 0x000ee80000300800 */
[----:B------:R-:W4:Y:S01]  /*36b70*/  LDL.LU R21, [R1+0x29e4] ;  /* 0x0029e40001157983 */ /* 0x000f220000300800 */
[----:B--2---:R-:W-:Y:S02]  /*36b80*/  IMAD.MOV.U32 R18, RZ, RZ, R24 ;  /* 0x000000ffff127224 */ /* 0x004fe400078e0018 */
[----:B------:R-:W-:Y:S01]  /*36b90*/  IMAD.MOV.U32 R19, RZ, RZ, R25 ;  /* 0x000000ffff137224 */ /* 0x000fe200078e0019 */
[----:B------:R-:W2:Y:S04]  /*36ba0*/  LDL.LU R24, [R1+0x29e0] ;  /* 0x0029e00001187983 */ /* 0x000ea80000300800 */
[----:B------:R-:W2:Y:S04]  /*36bb0*/  LDL.LU R25, [R1+0x29dc] ;  /* 0x0029dc0001197983 */ /* 0x000ea80000300800 */
[----:B------:R0:W-:Y:S01]  /*36bc0*/  STL.64 [R1+0x29a0], R18 ;  /* 0x0029a01201007387 */ /* 0x0001e20000100a00 */
[----:B-1----:R-:W-:-:S02]  /*36bd0*/  IMAD.MOV.U32 R6, RZ, RZ, R41 ;  /* 0x000000ffff067224 */ /* 0x002fc400078e0029 */
[----:B------:R-:W-:Y:S01]  /*36be0*/  IMAD.MOV.U32 R7, RZ, RZ, R40 ;  /* 0x000000ffff077224 */ /* 0x000fe200078e0028 */
[----:B------:R1:W-:Y:S04]  /*36bf0*/  STL.64 [R1+0x2998], R16 ;  /* 0x0029981001007387 */ /* 0x0003e80000100a00 */
[----:B------:R-:W-:Y:S04]  /*36c00*/  LDSM.16.M88.4 R40, [R4+UR5+0x7000] ;  /* 0x007000050428783b */ /* 0x000fe80008000200 */
[----:B------:R1:W-:Y:S01]  /*36c10*/  STL.64 [R1+0x29a8], R6 ;  /* 0x0029a80601007387 */ /* 0x0003e20000100a00 */
[----:B0-----:R-:W-:-:S02]  /*36c20*/  IMAD.MOV.U32 R18, RZ, RZ, R33 ;  /* 0x000000ffff127224 */ /* 0x001fc400078e0021 */
[----:B------:R-:W-:Y:S02]  /*36c30*/  IMAD.MOV.U32 R19, RZ, RZ, R32 ;  /* 0x000000ffff137224 */ /* 0x000fe400078e0020 */
[----:B-1----:R-:W-:Y:S02]  /*36c40*/  IMAD.MOV.U32 R16, RZ, RZ, R37 ;  /* 0x000000ffff107224 */ /* 0x002fe400078e0025 */
[----:B------:R-:W-:Y:S02]  /*36c50*/  IMAD.MOV.U32 R17, RZ, RZ, R36 ;  /* 0x000000ffff117224 */ /* 0x000fe400078e0024 */
[----:B------:R-:W-:Y:S01]  /*36c60*/  IMAD.MOV.U32 R6, RZ, RZ, R29 ;  /* 0x000000ffff067224 */ /* 0x000fe200078e001d */
[----:B------:R3:W-:Y:S04]  /*36c70*/  STL.64 [R1+0x29b8], R18 ;  /* 0x0029b81201007387 */ /* 0x0007e80000100a00 */
[----:B------:R2:W-:Y:S01]  /*36c80*/  STL.64 [R1+0x29b0], R16 ;  /* 0x0029b01001007387 */ /* 0x0005e20000100a00 */
[----:B------:R-:W-:-:S03]  /*36c90*/  IMAD.MOV.U32 R7, RZ, RZ, R28 ;  /* 0x000000ffff077224 */ /* 0x000fc600078e001c */
[----:B------:R-:W-:Y:S04]  /*36ca0*/  LDSM.16.M88.4 R32, [R4+UR5+0x6800] ;  /* 0x006800050420783b */ /* 0x000fe80008000200 */
[----:B------:R-:W-:Y:S04]  /*36cb0*/  LDSM.16.M88.4 R28, [R4+UR5+0x6400] ;  /* 0x00640005041c783b */ /* 0x000fe80008000200 */
[----:B------:R-:W-:Y:S01]  /*36cc0*/  LDSM.16.M88.4 R36, [R4+UR5+0x6c00] ;  /* 0x006c00050424783b */ /* 0x000fe20008000200 */
[----:B---3--:R-:W-:Y:S02]  /*36cd0*/  IMAD.MOV.U32 R19, RZ, RZ, R20 ;  /* 0x000000ffff137224 */ /* 0x008fe400078e0014 */
[----:B----4-:R-:W-:-:S02]  /*36ce0*/  IMAD.MOV.U32 R18, RZ, RZ, R21 ;  /* 0x000000ffff127224 */ /* 0x010fc400078e0015 */
[----:B------:R-:W0:Y:S01]  /*36cf0*/  LDSM.16.M88.4 R20, [R4+UR5+0x5c00] ;  /* 0x005c00050414783b */ /* 0x000e220008000200 */
[----:B--2---:R-:W-:Y:S02]  /*36d00*/  IMAD.MOV.U32 R17, RZ, RZ, R24 ;  /* 0x000000ffff117224 */ /* 0x004fe400078e0018 */
[----:B------:R-:W-:Y:S02]  /*36d10*/  IMAD.MOV.U32 R16, RZ, RZ, R25 ;  /* 0x000000ffff107224 */ /* 0x000fe400078e0019 */
[----:B------:R-:W1:Y:S04]  /*36d20*/  LDSM.16.M88.4 R24, [R4+UR5+0x6000] ;  /* 0x006000050418783b */ /* 0x000e680008000200 */
[----:B0-----:R-:W-:Y:S04]  /*36d30*/  STL [R1+0x2474], R22 ;  /* 0x0024741601007387 */ /* 0x001fe80000100800 */
[----:B------:R-:W-:Y:S04]  /*36d40*/  STL [R1+0x2470], R23 ;  /* 0x0024701701007387 */ /* 0x000fe80000100800 */
[----:B------:R-:W-:Y:S04]  /*36d50*/  STL.64 [R1+0x2948], R20 ;  /* 0x0029481401007387 */ /* 0x000fe80000100a00 */
[----:B-1----:R0:W-:Y:S04]  /*36d60*/  STL [R1+0x2430], R26 ;  /* 0x0024301a01007387 */ /* 0x0021e80000100800 */
[----:B------:R1:W-:Y:S04]  /*36d70*/  STL [R1+0x242c], R27 ;  /* 0x00242c1b01007387 */ /* 0x0003e80000100800 */
[----:B------:R-:W-:Y:S04]  /*36d80*/  STL.64 [R1+0x2940], R24 ;  /* 0x0029401801007387 */ /* 0x000fe80000100a00 */
        /* <DEDUP_REMOVED lines=10> */
[----:B------:R3:W-:Y:S04]  /*36e30*/  STL [R1+0x23e8], R51 ;  /* 0x0023e83301007387 */ /* 0x0007e80000100800 */
[----:B------:R-:W-:Y:S01]  /*36e40*/  STL.64 [R1+0x28f8], R48 ;  /* 0x0028f83001007387 */ /* 0x000fe20000100a00 */
[----:B0-----:R-:W-:-:S02]  /*36e50*/  IMAD.MOV.U32 R26, RZ, RZ, R0 ;  /* 0x000000ffff1a7224 */ /* 0x001fc400078e0000 */
[----:B-1----:R-:W-:Y:S01]  /*36e60*/  IMAD.MOV.U32 R27, RZ, RZ, R3 ;  /* 0x000000ffff1b7224 */ /* 0x002fe200078e0003 */
[----:B--2---:R-:W2:Y:S01]  /*36e70*/  LDL.LU R50, [R1+0xa8] ;  /* 0x0000a80001327983 */ /* 0x004ea20000300800 */
[----:B---3--:R-:W-:-:S03]  /*36e80*/  IMAD.MOV.U32 R51, RZ, RZ, R61 ;  /* 0x000000ffff337224 */ /* 0x008fc600078e003d */
[----:B------:R-:W3:Y:S04]  /*36e90*/  LDL.LU R61, [R1+0x29d8] ;  /* 0x0029d800013d7983 */ /* 0x000ee80000300800 */
[----:B------:R-:W4:Y:S04]  /*36ea0*/  LDL.LU R0, [R1+0x29d4] ;  /* 0x0029d40001007983 */ /* 0x000f280000300800 */
[----:B------:R-:W2:Y:S01]  /*36eb0*/  LDL.LU R3, [R1+0x29d0] ;  /* 0x0029d00001037983 */ /* 0x000ea20000300800 */
[----:B------:R-:W-:Y:S03]  /*36ec0*/  HMMA.16816.F32 R4, R12, R6, R16 ;  /* 0x000000060c04723c */ /* 0x000fe60000001810 */
[----:B------:R-:W-:Y:S04]  /*36ed0*/  STL [R1+0x24a4], R54 ;  /* 0x0024a43601007387 */ /* 0x000fe80000100800 */
[----:B------:R-:W-:Y:S04]  /*36ee0*/  STL [R1+0x24a0], R55 ;  /* 0x0024a03701007387 */ /* 0x000fe80000100800 */
[----:B------:R0:W-:Y:S01]  /*36ef0*/  STL.64 [R1+0x2938], R52 ;  /* 0x0029383401007387 */ /* 0x0001e20000100a00 */
[----:B------:R-:W-:-:S02]  /*36f00*/  IMAD.MOV.U32 R10, RZ, RZ, R60 ;  /* 0x000000ffff0a7224 */ /* 0x000fc400078e003c */
[----:B------:R-:W-:Y:S01]  /*36f10*/  IMAD.MOV.U32 R11, RZ, RZ, R2 ;  /* 0x000000ffff0b7224 */ /* 0x000fe200078e0002 */
[----:B0-----:R-:W3:Y:S04]  /*36f20*/  LDL.LU R52, [R1+0x800] ;  /* 0x0008000001347983 */ /* 0x001ee80000300800 */
[----:B------:R-:W3:Y:S04]  /*36f30*/  LDL.LU R53, [R1+0x804] ;  /* 0x0008040001357983 */ /* 0x000ee80000300800 */
[----:B------:R-:W3:Y:S04]  /*36f40*/  LDL.LU R54, [R1+0x808] ;  /* 0x0008080001367983 */ /* 0x000ee80000300800 */
[----:B------:R-:W3:Y:S04]  /*36f50*/  LDL.LU R55, [R1+0x80c] ;  /* 0x00080c0001377983 */ /* 0x000ee80000300800 */
[----:B------:R-:W3:Y:S04]  /*36f60*/  LDL.LU R60, [R1+0x29cc] ;  /* 0x0029cc00013c7983 */ /* 0x000ee80000300800 */
[----:B------:R-:W3:Y:S01]  /*36f70*/  LDL.LU R2, [R1+0x29c8] ;  /* 0x0029c80001027983 */ /* 0x000ee20000300800 */
[----:B----4-:R-:W-:-:S02]  /*36f80*/  IMAD.MOV.U32 R21, RZ, RZ, R0 ;  /* 0x000000ffff157224 */ /* 0x010fc400078e0000 */
[----:B--2---:R-:W-:Y:S02]  /*36f90*/  IMAD.MOV.U32 R20, RZ, RZ, R3 ;  /* 0x000000ffff147224 */ /* 0x004fe400078e0003 */
[----:B------:R-:W2:Y:S04]  /*36fa0*/  LDL.LU R3, [R1+0x29c4] ;  /* 0x0029c40001037983 */ /* 0x000ea80000300800 */
[----:B------:R-:W4:Y:S04]  /*36fb0*/  LDL.LU R0, [R1+0x29c0] ;  /* 0x0029c00001007983 */ /* 0x000f280000300800 */
[----:B------:R-:W2:Y:S04]  /*36fc0*/  LDL.LU R22, [R1+0x818] ;  /* 0x0008180001167983 */ /* 0x000ea80000300800 */
[----:B------:R-:W2:Y:S04]  /*36fd0*/  LDL.LU R23, [R1+0x81c] ;  /* 0x00081c0001177983 */ /* 0x000ea80000300800 */
[----:B------:R-:W-:Y:S04]  /*36fe0*/  STL.64 [R1+0x28f0], R58 ;  /* 0x0028f03a01007387 */ /* 0x000fe80000100a00 */
[----:B------:R0:W-:Y:S04]  /*36ff0*/  STL.64 [R1+0x28e8], R56 ;  /* 0x0028e83801007387 */ /* 0x0001e80000100a00 */
[----:B0-----:R-:W2:Y:S04]  /*37000*/  LDL.LU R56, [R1+0x7f0] ;  /* 0x0007f00001387983 */ /* 0x001ea80000300800 */
[----:B------:R-:W2:Y:S04]  /*37010*/  LDL.LU.64 R18, [R1+0x29b8] ;  /* 0x0029b80001127983 */ /* 0x000ea80000300a00 */
[----:B------:R-:W2:Y:S04]  /*37020*/  LDL.LU.64 R16, [R1+0x29b0] ;  /* 0x0029b00001107983 */ /* 0x000ea80000300a00 */
        /* <DEDUP_REMOVED lines=8> */
[----:B0-----:R-:W2:Y:S01]  /*370b0*/  LDL.LU.64 R6, [R1+0x2990] ;  /* 0x0029900001067983 */ /* 0x001ea20000300a00 */
[----:B------:R-:W-:Y:S01]  /*370c0*/  MOV R57, R3 ;  /* 0x0000000300397202 */ /* 0x000fe20000000f00 */
[----:B---3--:R-:W-:-:S02]  /*370d0*/  IMAD.MOV.U32 R58, RZ, RZ, R2 ;  /* 0x000000ffff3a7224 */ /* 0x008fc400078e0002 */
[----:B----4-:R-:W-:Y:S01]  /*370e0*/  IMAD.MOV.U32 R59, RZ, RZ, R0 ;  /* 0x000000ffff3b7224 */ /* 0x010fe200078e0000 */
[----:B--2---:R-:W-:Y:S01]  /*370f0*/  HMMA.16816.F32 R4, R12, R6, R16 ;  /* 0x000000060c04723c */ /* 0x004fe20000001810 */
[----:B------:R-:W2:Y:S04]  /*37100*/  LDL.LU.64 R18, [R1+0x2988] ;  /* 0x0029880001127983 */ /* 0x000ea80000300a00 */
[----:B------:R-:W2:-:S14]  /*37110*/  LDL.LU.64 R16, [R1+0x2980] ;  /* 0x0029800001107983 */ /* 0x000e9c0000300a00 */
[----:B------:R-:W-:Y:S04]  /*37120*/  STL.64 [R1+0xb0], R4 ;  /* 0x0000b00401007387 */ /* 0x000fe80000100a00 */
[----:B------:R0:W-:Y:S04]  /*37130*/  STL.64 [R1+0xb8], R6 ;  /* 0x0000b80601007387 */ /* 0x0001e80000100a00 */
[----:B0-----:R-:W3:Y:S04]  /*37140*/  LDL.LU.64 R6, [R1+0x2978] ;  /* 0x0029780001067983 */ /* 0x001ee80000300a00 */
[----:B------:R-:W4:Y:S01]  /*37150*/  LDL.LU.64 R4, [R1+0x2970] ;  /* 0x0029700001047983 */ /* 0x000f220000300a00 */
[C---:B------:R-:W-:Y:S08]  /*37160*/  HMMA.16816.F32 R48, R12.reuse, R50, R56 ;  /* 0x000000320c30723c */ /* 0x040ff00000001838 */
[C---:B------:R-:W-:Y:S08]  /*37170*/  HMMA.16816.F32 R24, R12.reuse, R26, R52 ;  /* 0x0000001a0c18723c */ /* 0x040ff00000001834 */
[----:B------:R-:W-:Y:S03]  /*37180*/  HMMA.16816.F32 R8, R12, R10, R20 ;  /* 0x0000000a0c08723c */ /* 0x000fe60000001814 */
[----:B------:R-:W-:-:S02]  /*37190*/  IMAD.MOV.U32 R2, RZ, RZ, R50 ;  /* 0x000000ffff027224 */ /* 0x000fc400078e0032 */
[----:B------:R-:W-:Y:S02]  /*371a0*/  IMAD.MOV.U32 R0, RZ, RZ, R51 ;  /* 0x000000ffff007224 */ /* 0x000fe400078e0033 */
[----:B------:R-:W-:Y:S02]  /*371b0*/  IMAD.MOV.U32 R3, RZ, RZ, R49 ;  /* 0x000000ffff037224 */ /* 0x000fe400078e0031 */
[----:B------:R-:W-:Y:S02]  /*371c0*/  IMAD.MOV.U32 R47, RZ, RZ, R48 ;  /* 0x000000ffff2f7224 */ /* 0x000fe400078e0030 */
[----:B------:R-:W-:Y:S02]  /*371d0*/  IMAD.MOV.U32 R31, RZ, RZ, R24 ;  /* 0x000000ffff1f7224 */ /* 0x000fe400078e0018 */
[----:B------:R-:W-:Y:S02]  /*371e0*/  IMAD.MOV.U32 R39, RZ, RZ, R27 ;  /* 0x000000ffff277224 */ /* 0x000fe400078e001b */
[----:B------:R-:W-:-:S02]  /*371f0*/  IMAD.MOV.U32 R38, RZ, RZ, R26 ;  /* 0x000000ffff267224 */ /* 0x000fc400078e001a */
[----:B------:R-:W-:Y:S02]  /*37200*/  IMAD.MOV.U32 R46, RZ, RZ, R25 ;  /* 0x000000ffff2e7224 */ /* 0x000fe400078e0019 */
[----:B----4-:R-:W-:Y:S02]  /*37210*/  IMAD.MOV.U32 R50, RZ, RZ, R5 ;  /* 0x000000ffff327224 */ /* 0x010fe400078e0005 */
[----:B------:R-:W-:Y:S01]  /*37220*/  IMAD.MOV.U32 R51, RZ, RZ, R4 ;  /* 0x000000ffff337224 */ /* 0x000fe200078e0004 */
[----:B------:R-:W4:Y:S04]  /*37230*/  LDL.LU R5, [R1+0x296c] ;  /* 0x00296c0001057983 */ /* 0x000f280000300800 */
[----:B------:R-:W4:Y:S04]  /*37240*/  LDL.LU R4, [R1+0x2968] ;  /* 0x0029680001047983 */ /* 0x000f280000300800 */
[----:B------:R-:W2:Y:S04]  /*37250*/  LDL.LU R56, [R1+0x820] ;  /* 0x0008200001387983 */ /* 0x000ea80000300800 */
[----:B------:R-:W2:Y:S04]  /*37260*/  LDL.LU R57, [R1+0x824] ;  /* 0x0008240001397983 */ /* 0x000ea80000300800 */
[----:B------:R-:W2:Y:S04]  /*37270*/  LDL.LU R58, [R1+0x828] ;  /* 0x00082800013a7983 */ /* 0x000ea80000300800 */
[----:B------:R-:W2:Y:S04]  /*37280*/  LDL.LU R59, [R1+0x82c] ;  /* 0x00082c00013b7983 */ /* 0x000ea80000300800 */
[----:B------:R0:W-:Y:S04]  /*37290*/  STL [R1+0x24f4], R0 ;  /* 0x0024f40001007387 */ /* 0x0001e80000100800 */
[----:B------:R1:W-:Y:S04]  /*372a0*/  STL [R1+0x24f0], R2 ;  /* 0x0024f00201007387 */ /* 0x0003e80000100800 */
[----:B------:R0:W-:Y:S04]  /*372b0*/  STL [R1+0x24ec], R3 ;  /* 0x0024ec0301007387 */ /* 0x0001e80000100800 */
[----:B------:R0:W-:Y:S04]  /*372c0*/  STL [R1+0x24e8], R47 ;  /* 0x0024e82f01007387 */ /* 0x0001e80000100800 */
[----:B------:R-:W-:Y:S04]  /*372d0*/  STL.64 [R1+0x2930], R30 ;  /* 0x0029301e01007387 */ /* 0x000fe80000100a00 */
[----:B------:R0:W-:Y:S04]  /*372e0*/  STL.64 [R1+0x2928], R28 ;  /* 0x0029281c01007387 */ /* 0x0001e80000100a00 */
[----:B------:R1:W-:Y:S04]  /*372f0*/  STL [R1+0x2510], R39 ;  /* 0x0025102701007387 */ /* 0x0003e80000100800 */
[----:B------:R2:W-:Y:S04]  /*37300*/  STL [R1+0x250c], R38 ;  /* 0x00250c2601007387 */ /* 0x0005e80000100800 */
[----:B------:R2:W-:Y:S01]  /*37310*/  STL [R1+0x2508], R46 ;  /* 0x0025082e01007387 */ /* 0x0005e20000100800 */
[----:B0-----:R-:W-:-:S02]  /*37320*/  IMAD.MOV.U32 R0, RZ, RZ, R8 ;  /* 0x000000ffff007224 */ /* 0x001fc400078e0008 */
[----:B-1----:R-:W-:Y:S01]  /*37330*/  IMAD.MOV.U32 R2, RZ, RZ, R9 ;  /* 0x000000ffff027224 */ /* 0x002fe200078e0009 */
[----:B------:R-:W3:Y:S01]  /*37340*/  LDL.LU R8, [R1+0x8b0] ;  /* 0x0008b00001087983 */ /* 0x000ee20000300800 */
[----:B------:R-:W-:-:S03]  /*37350*/  IMAD.MOV.U32 R3, RZ, RZ, R10 ;  /* 0x000000ffff037224 */ /* 0x000fc600078e000a */
[----:B------:R-:W3:Y:S01]  /*37360*/  LDL.LU R9, [R1+0x8b4] ;  /* 0x0008b40001097983 */ /* 0x000ee20000300800 */
[----:B------:R-:W-:-:S03]  /*37370*/  IMAD.MOV.U32 R47, RZ, RZ, R11 ;  /* 0x000000ffff2f7224 */ /* 0x000fc600078e000b */
[----:B------:R-:W3:Y:S04]  /*37380*/  LDL.LU R10, [R1+0x8b8] ;  /* 0x0008b800010a7983 */ /* 0x000ee80000300800 */
[----:B------:R-:W3:Y:S04]  /*37390*/  LDL.LU R11, [R1+0x8bc] ;  /* 0x0008bc00010b7983 */ /* 0x000ee80000300800 */
[----:B------:R-:W4:Y:S04]  /*373a0*/  LDL.LU R28, [R1+0x890] ;  /* 0x00089000011c7983 */ /* 0x000f280000300800 */
[----:B------:R-:W4:Y:S04]  /*373b0*/  LDL.LU R29, [R1+0x894] ;  /* 0x00089400011d7983 */ /* 0x000f280000300800 */
[----:B------:R-:W4:Y:S04]  /*373c0*/  LDL.LU R30, [R1+0x898] ;  /* 0x00089800011e7983 */ /* 0x000f280000300800 */
[----:B------:R-:W4:Y:S04]  /*373d0*/  LDL.LU R31, [R1+0x89c] ;  /* 0x00089c00011f7983 */ /* 0x000f280000300800 */
[----:B------:R-:W4:Y:S04]  /*373e0*/  LDL.64 R52, [R1+0x60] ;  /* 0x0000600001347983 */ /* 0x000f280000100a00 */
[----:B------:R-:W4:Y:S04]  /*373f0*/  LDL.LU R24, [R1+0x880] ;  /* 0x0008800001187983 */ /* 0x000f280000300800 */
[----:B------:R-:W4:Y:S04]  /*37400*/  LDL.LU R25, [R1+0x884] ;  /* 0x0008840001197983 */ /* 0x000f280000300800 */
[----:B------:R-:W4:Y:S04]  /*37410*/  LDL.LU R26, [R1+0x888] ;  /* 0x00088800011a7983 */ /* 0x000f280000300800 */
[----:B------:R-:W4:Y:S04]  /*37420*/  LDL.LU R27, [R1+0x88c] ;  /* 0x00088c00011b7983 */ /* 0x000f280000300800 */
[----:B------:R-:W4:Y:S04]  /*37430*/  LDL.64 R20, [R1+0x50] ;  /* 0x0000500001147983 */ /* 0x000f280000100a00 */
[----:B------:R-:W-:Y:S04]  /*37440*/  STL [R1+0x2520], R47 ;  /* 0x0025202f01007387 */ /* 0x000fe80000100800 */
[----:B------:R-:W-:Y:S04]  /*37450*/  STL [R1+0x251c], R3 ;  /* 0x00251c0301007387 */ /* 0x000fe80000100800 */
[----:B------:R-:W-:Y:S04]  /*37460*/  STL [R1+0x2518], R2 ;  /* 0x0025180201007387 */ /* 0x000fe80000100800 */
[----:B------:R-:W-:Y:S01]  /*37470*/  STL [R1+0x2514], R0 ;  /* 0x0025140001007387 */ /* 0x000fe20000100800 */
[C---:B--2---:R-:W-:Y:S08]  /*37480*/  HMMA.16816.F32 R48, R12.reuse, R50, R56 ;  /* 0x000000320c30723c */ /* 0x044ff00000001838 */
[----:B---3--:R-:W-:Y:S11]  /*37490*/  HMMA.16816.F32 R8, R12, R6, R8 ;  /* 0x000000060c08723c */ /* 0x008ff60000001808 */
[----:B------:R0:W-:Y:S01]  /*374a0*/  STL [R1+0x70], R48 ;  /* 0x0000703001007387 */ /* 0x0001e20000100800 */
[----:B------:R-:W-:-:S02]  /*374b0*/  IMAD.MOV.U32 R39, RZ, RZ, R49 ;  /* 0x000000ffff277224 */ /* 0x000fc400078e0031 */
[----:B------:R-:W-:Y:S01]  /*374c0*/  IMAD.MOV.U32 R38, RZ, RZ, R50 ;  /* 0x000000ffff267224 */ /* 0x000fe200078e0032 */
[----:B------:R-:W2:Y:S04]  /*374d0*/  LDL.LU R56, [R1+0x860] ;  /* 0x0008600001387983 */ /* 0x000ea80000300800 */
[----:B------:R-:W2:Y:S04]  /*374e0*/  LDL.LU R57, [R1+0x864] ;  /* 0x0008640001397983 */ /* 0x000ea80000300800 */
[----:B------:R-:W2:Y:S04]  /*374f0*/  LDL.LU R58, [R1+0x868] ;  /* 0x00086800013a7983 */ /* 0x000ea80000300800 */
[----:B------:R-:W2:Y:S01]  /*37500*/  LDL.LU R59, [R1+0x86c] ;  /* 0x00086c00013b7983 */ /* 0x000ea20000300800 */
[----:B------:R-:W-:-:S03]  /*37510*/  IMAD.MOV.U32 R46, RZ, RZ, R51 ;  /* 0x000000ffff2e7224 */ /* 0x000fc600078e0033 */
[----:B0-----:R-:W2:Y:S04]  /*37520*/  LDL.64 R48, [R1+0x40] ;  /* 0x0000400001307983 */ /* 0x001ea80000100a00 */
[----:B------:R-:W-:Y:S04]  /*37530*/  STL.64 [R1+0x2920], R38 ;  /* 0x0029202601007387 */ /* 0x000fe80000100a00 */
[----:B------:R0:W-:Y:S04]  /*37540*/  STL.64 [R1+0x2918], R36 ;  /* 0x0029182401007387 */ /* 0x0001e80000100a00 */
[----:B0-----:R-:W3:Y:S04]  /*37550*/  LDL.LU R36, [R1+0x8a0] ;  /* 0x0008a00001247983 */ /* 0x001ee80000300800 */
[----:B------:R-:W3:Y:S04]  /*37560*/  LDL.LU R37, [R1+0x8a4] ;  /* 0x0008a40001257983 */ /* 0x000ee80000300800 */
[----:B------:R-:W3:Y:S04]  /*37570*/  LDL.LU R38, [R1+0x8a8] ;  /* 0x0008a80001267983 */ /* 0x000ee80000300800 */
[----:B------:R-:W3:Y:S04]  /*37580*/  LDL.LU R39, [R1+0x8ac] ;  /* 0x0008ac0001277983 */ /* 0x000ee80000300800 */
[----:B------:R-:W-:Y:S04]  /*37590*/  STL [R1+0x25a0], R46 ;  /* 0x0025a02e01007387 */ /* 0x000fe80000100800 */
[----:B------:R-:W-:Y:S04]  /*375a0*/  STL.64 [R1+0x530], R8 ;  /* 0x0005300801007387 */ /* 0x000fe80000100a00 */
[----:B------:R0:W-:Y:S04]  /*375b0*/  STL.64 [R1+0x538], R10 ;  /* 0x0005380a01007387 */ /* 0x0001e80000100a00 */
[----:B0-----:R-:W3:Y:S01]  /*375c0*/  LDL.LU.64 R10, [R1+0x2960] ;  /* 0x00296000010a7983 */ /* 0x001ee20000300a00 */
[C---:B----4-:R-:W-:Y:S08]  /*375d0*/  HMMA.16816.F32 R28, R16.reuse, R52, R28 ;  /* 0x00000034101c723c */ /* 0x050ff0000000181c */
[----:B------:R-:W-:Y:S01]  /*375e0*/  HMMA.16816.F32 R24, R16, R20, R24 ;  /* 0x000000141018723c */ /* 0x000fe20000001818 */
[----:B------:R-:W4:Y:S07]  /*375f0*/  LDL.LU.64 R8, [R1+0x2958] ;  /* 0x0029580001087983 */ /* 0x000f2e0000300a00 */
[----:B---3--:R-:W-:Y:S01]  /*37600*/  HMMA.16816.F32 R36, R12, R10, R36 ;  /* 0x0000000a0c24723c */ /* 0x008fe20000001824 */
[----:B------:R-:W3:Y:S01]  /*37610*/  LDL.64 R12, [R1+0x10] ;  /* 0x00001000010c7983 */ /* 0x000ee20000100a00 */
[----:B------:R-:W-:-:S15]  /*37620*/  MOV R15, R20 ;  /* 0x00000014000f7202 */ /* 0x000fde0000000f00 */
[----:B------:R-:W-:Y:S02]  /*37630*/  NOP ;  /* 0x0000000000007918 */ /* 0x000fe40000000000 */
[----:B------:R-:W-:Y:S02]  /*37640*/  IMAD.MOV.U32 R0, RZ, RZ, R39 ;  /* 0x000000ffff007224 */ /* 0x000fe400078e0027 */
[----:B------:R-:W-:Y:S02]  /*37650*/  IMAD.MOV.U32 R2, RZ, RZ, R38 ;  /* 0x000000ffff027224 */ /* 0x000fe400078e0026 */
[----:B------:R-:W-:Y:S02]  /*37660*/  IMAD.MOV.U32 R3, RZ, RZ, R37 ;  /* 0x000000ffff037224 */ /* 0x000fe400078e0025 */
[----:B------:R-:W-:Y:S01]  /*37670*/  IMAD.MOV.U32 R47, RZ, RZ, R36 ;  /* 0x000000ffff2f7224 */ /* 0x000fe200078e0024 */
[----:B------:R-:W-:Y:S04]  /*37680*/  STL [R1+0x25d0], R0 ;  /* 0x0025d00001007387 */ /* 0x000fe80000100800 */
[----:B------:R-:W-:Y:S04]  /*37690*/  STL [R1+0x25cc], R2 ;  /* 0x0025cc0201007387 */ /* 0x000fe80000100800 */
[----:B------:R-:W-:Y:S04]  /*376a0*/  STL [R1+0x25c8], R3 ;  /* 0x0025c80301007387 */ /* 0x000fe80000100800 */
[----:B------:R-:W-:Y:S04]  /*376b0*/  STL [R1+0x25a4], R47 ;  /* 0x0025a42f01007387 */ /* 0x000fe80000100800 */
[----:B------:R-:W-:Y:S04]  /*376c0*/  STL.64 [R1+0x2900], R44 ;  /* 0x0029002c01007387 */ /* 0x000fe80000100a00 */
[----:B------:R-:W-:Y:S04]  /*376d0*/  STL.64 [R1+0x520], R28 ;  /* 0x0005201c01007387 */ /* 0x000fe80000100a00 */
[----:B------:R-:W-:Y:S04]  /*376e0*/  STL.64 [R1+0x528], R30 ;  /* 0x0005281e01007387 */ /* 0x000fe80000100a00 */
[----:B------:R0:W-:Y:S04]  /*376f0*/  STL.64 [R1+0x510], R24 ;  /* 0x0005101801007387 */ /* 0x0001e80000100a00 */
[----:B------:R1:W-:Y:S01]  /*37700*/  STL.64 [R1+0x518], R26 ;  /* 0x0005181a01007387 */ /* 0x0003e20000100a00 */
[----:B------:R-:W-:-:S02]  /*37710*/  IMAD.MOV.U32 R14, RZ, RZ, R21 ;  /* 0x000000ffff0e7224 */ /* 0x000fc400078e0015 */
[----:B------:R-:W-:Y:S02]  /*37720*/  IMAD.MOV.U32 R11, RZ, RZ, R52 ;  /* 0x000000ffff0b7224 */ /* 0x000fe400078e0034 */
[----:B------:R-:W-:Y:S01]  /*37730*/  IMAD.MOV.U32 R10, RZ, RZ, R53 ;  /* 0x000000ffff0a7224 */ /* 0x000fe200078e0035 */
[----:B0-----:R-:W3:Y:S04]  /*37740*/  LDL.LU R24, [R1+0x850] ;  /* 0x0008500001187983 */ /* 0x001ee80000300800 */
[----:B------:R-:W3:Y:S04]  /*37750*/  LDL.LU R25, [R1+0x854] ;  /* 0x0008540001197983 */ /* 0x000ee80000300800 */
[----:B-1----:R-:W3:Y:S04]  /*37760*/  LDL.LU R26, [R1+0x858] ;  /* 0x00085800011a7983 */ /* 0x002ee80000300800 */
[----:B------:R-:W3:Y:S04]  /*37770*/  LDL.LU R27, [R1+0x85c] ;  /* 0x00085c00011b7983 */ /* 0x000ee80000300800 */
[----:B------:R-:W3:Y:S04]  /*37780*/  LDL.LU.64 R20, [R1+0x30] ;  /* 0x0000300001147983 */ /* 0x000ee80000300a00 */
[----:B------:R-:W4:Y:S04]  /*37790*/  LDL.LU R28, [R1+0x840] ;  /* 0x00084000011c7983 */ /* 0x000f280000300800 */
[----:B------:R-:W4:Y:S04]  /*377a0*/  LDL.LU R29, [R1+0x844] ;  /* 0x00084400011d7983 */ /* 0x000f280000300800 */
[----:B------:R-:W4:Y:S04]  /*377b0*/  LDL.LU R30, [R1+0x848] ;  /* 0x00084800011e7983 */ /* 0x000f280000300800 */
[----:B------:R-:W4:Y:S04]  /*377c0*/  LDL.LU R31, [R1+0x84c] ;  /* 0x00084c00011f7983 */ /* 0x000f280000300800 */
[----:B------:R-:W4:Y:S01]  /*377d0*/  LDL.64 R52, [R1+0x20] ;  /* 0x0000200001347983 */ /* 0x000f220000100a00 */
[----:B--2---:R-:W-:Y:S01]  /*377e0*/  HMMA.16816.F32 R36, R16, R48, R56 ;  /* 0x000000301024723c */ /* 0x004fe20000001838 */
[----:B------:R-:W-:-:S02]  /*377f0*/  IMAD.MOV.U32 R42, RZ, RZ, R48 ;  /* 0x000000ffff2a7224 */ /* 0x000fc400078e0030 */
[----:B------:R-:W-:-:S15]  /*37800*/  IMAD.MOV.U32 R35, RZ, RZ, R49 ;  /* 0x000000ffff237224 */ /* 0x000fde00078e0031 */
[----:B------:R-:W-:Y:S01]  /*37810*/  NOP ;  /* 0x0000000000007918 */ /* 0x000fe20000000000 */
[----:B------:R0:W-:Y:S04]  /*37820*/  STL.64 [R1+0x500], R36 ;  /* 0x0005002401007387 */ /* 0x0001e80000100a00 */
[----:B------:R1:W-:Y:S04]  /*37830*/  STL.64 [R1+0x508], R38 ;  /* 0x0005082601007387 */ /* 0x0003e80000100a00 */
[----:B------:R-:W2:Y:S04]  /*37840*/  LDL.LU R6, [R1+0x838] ;  /* 0x0008380001067983 */ /* 0x000ea80000300800 */
[----:B------:R-:W2:Y:S04]  /*37850*/  LDL.LU R7, [R1+0x83c] ;  /* 0x00083c0001077983 */ /* 0x000ea80000300800 */
[----:B0-----:R-:W2:Y:S04]  /*37860*/  LDL.LU R36, [R1+0xaf0] ;  /* 0x000af00001247983 */ /* 0x001ea80000300800 */
[----:B------:R-:W2:Y:S04]  /*37870*/  LDL.LU R37, [R1+0xaf4] ;  /* 0x000af40001257983 */ /* 0x000ea80000300800 */
[----:B-1----:R-:W2:Y:S04]  /*37880*/  LDL.LU R38, [R1+0xaf8] ;  /* 0x000af80001267983 */ /* 0x002ea80000300800 */
[----:B------:R-:W2:Y:S04]  /*37890*/  LDL.LU R39, [R1+0xafc] ;  /* 0x000afc0001277983 */ /* 0x000ea80000300800 */
[----:B------:R-:W2:Y:S04]  /*378a0*/  LDL.64 R44, [R1] ;  /* 0x00000000012c7983 */ /* 0x000ea80000100a00 */
[----:B------:R-:W2:Y:S04]  /*378b0*/  LDL.LU R48, [R1+0xad0] ;  /* 0x000ad00001307983 */ /* 0x000ea80000300800 */
[----:B------:R-:W2:Y:S04]  /*378c0*/  LDL.LU R49, [R1+0xad4] ;  /* 0x000ad40001317983 */ /* 0x000ea80000300800 */
[----:B------:R-:W2:Y:S04]  /*378d0*/  LDL.LU R50, [R1+0xad8] ;  /* 0x000ad80001327983 */ /* 0x000ea80000300800 */
[----:B------:R-:W2:Y:S04]  /*378e0*/  LDL.LU R51, [R1+0xadc] ;  /* 0x000adc0001337983 */ /* 0x000ea80000300800 */
[----:B------:R-:W2:Y:S04]  /*378f0*/  LDL.LU R56, [R1+0xae0] ;  /* 0x000ae00001387983 */ /* 0x000ea80000300800 */
[----:B------:R-:W2:Y:S01]  /*37900*/  LDL.LU R57, [R1+0xae4] ;  /* 0x000ae40001397983 */ /* 0x000ea20000300800 */
[----:B------:R-:W-:-:S03]  /*37910*/  IMAD.MOV.U32 R58, RZ, RZ, R60 ;  /* 0x000000ffff3a7224 */ /* 0x000fc600078e003c */
[----:B------:R-:W2:Y:S04]  /*37920*/  LDL.LU R60, [R1+0x2950] ;  /* 0x00295000013c7983 */ /* 0x000ea80000300800 */
[----:B------:R-:W2:Y:S04]  /*37930*/  LDL.LU R59, [R1+0xaec] ;  /* 0x000aec00013b7983 */ /* 0x000ea80000300800 */
[----:B------:R-:W-:Y:S04]  /*37940*/  STL [R1+0x2910], R42 ;  /* 0x0029102a01007387 */ /* 0x000fe80000100800 */
[----:B------:R0:W-:Y:S04]  /*37950*/  STL.64 [R1+0x2908], R40 ;  /* 0x0029082801007387 */ /* 0x0001e80000100a00 */
[----:B0-----:R-:W2:Y:S04]  /*37960*/  LDL.LU R40, [R1+0xb00] ;  /* 0x000b000001287983 */ /* 0x001ea80000300800 */
[----:B------:R-:W2:Y:S04]  /*37970*/  LDL.LU R41, [R1+0xb04] ;  /* 0x000b040001297983 */ /* 0x000ea80000300800 */
[----:B------:R-:W2:Y:S01]  /*37980*/  LDL.LU R42, [R1+0xb08] ;  /* 0x000b0800012a7983 */ /* 0x000ea20000300800 */
[----:B---3--:R-:W-:Y:S01]  /*37990*/  HMMA.16816.F32 R24, R16, R20, R24 ;  /* 0x000000141018723c */ /* 0x008fe20000001818 */
[----:B------:R-:W-:-:S02]  /*379a0*/  IMAD.MOV.U32 R34, RZ, RZ, R20 ;  /* 0x000000ffff227224 */ /* 0x000fc400078e0014 */
[----:B------:R-:W-:Y:S02]  /*379b0*/  IMAD.MOV.U32 R3, RZ, RZ, R21 ;  /* 0x000000ffff037224 */ /* 0x000fe400078e0015 */
[----:B------:R-:W3:Y:S03]  /*379c0*/  LDL.LU.64 R20, [R1+0x2948] ;  /* 0x0029480001147983 */ /* 0x000ee60000300a00 */
[----:B----4-:R-:W-:Y:S11]  /*379d0*/  HMMA.16816.F32 R28, R16, R52, R28 ;  /* 0x00000034101c723c */ /* 0x010ff6000000181c */
[----:B------:R-:W-:Y:S01]  /*379e0*/  IMAD.MOV.U32 R22, RZ, RZ, R26 ;  /* 0x000000ffff167224 */ /* 0x000fe200078e001a */
[----:B------:R0:W-:Y:S01]  /*379f0*/  STL.64 [R1+0x4f0], R24 ;  /* 0x0004f01801007387 */ /* 0x0001e20000100a00 */
[----:B------:R-:W-:-:S02]  /*37a00*/  IMAD.MOV.U32 R23, RZ, RZ, R27 ;  /* 0x000000ffff177224 */ /* 0x000fc400078e001b */
[----:B------:R-:W-:Y:S02]  /*37a10*/  IMAD.MOV.U32 R27, RZ, RZ, R52 ;  /* 0x000000ffff1b7224 */ /* 0x000fe400078e0034 */
[----:B------:R-:W-:Y:S02]  /*37a20*/  IMAD.MOV.U32 R26, RZ, RZ, R53 ;  /* 0x000000ffff1a7224 */ /* 0x000fe400078e0035 */
[----:B------:R-:W-:Y:S02]  /*37a30*/  IMAD.MOV.U32 R55, RZ, RZ, R30 ;  /* 0x000000ffff377224 */ /* 0x000fe400078e001e */
[----:B------:R-:W-:Y:S01]  /*37a40*/  IMAD.MOV.U32 R54, RZ, RZ, R29 ;  /* 0x000000ffff367224 */ /* 0x000fe200078e001d */
[----:B0-----:R-:W4:Y:S04]  /*37a50*/  LDL.LU.64 R24, [R1+0x2940] ;  /* 0x0029400001187983 */ /* 0x001f280000300a00 */
[----:B------:R-:W4:Y:S04]  /*37a60*/  LDL.LU.64 R52, [R1+0x2938] ;  /* 0x0029380001347983 */ /* 0x000f280000300a00 */
[----:B------:R-:W-:Y:S04]  /*37a70*/  STL [R1+0x4e0], R28 ;  /* 0x0004e01c01007387 */ /* 0x000fe80000100800 */
[----:B------:R0:W-:Y:S04]  /*37a80*/  STL [R1+0x4ec], R31 ;  /* 0x0004ec1f01007387 */ /* 0x0001e80000100800 */
[----:B0-----:R-:W4:Y:S04]  /*37a90*/  LDL.LU.64 R30, [R1+0x2930] ;  /* 0x00293000011e7983 */ /* 0x001f280000300a00 */
[----:B------:R-:W4:Y:S01]  /*37aa0*/  LDL.LU.64 R28, [R1+0x2928] ;  /* 0x00292800011c7983 */ /* 0x000f220000300a00 */
[----:B--2---:R-:W-:Y:S03]  /*37ab0*/  HMMA.16816.F32 R4, R16, R12, R4 ;  /* 0x0000000c1004723c */ /* 0x004fe60000001804 */
[----:B------:R-:W-:Y:S04]  /*37ac0*/  STL [R1+0x24ac], R55 ;  /* 0x0024ac3701007387 */ /* 0x000fe80000100800 */
[----:B------:R-:W-:Y:S01]  /*37ad0*/  STL [R1+0x24a8], R54 ;  /* 0x0024a83601007387 */ /* 0x000fe20000100800 */
[----:B------:R-:W-:-:S11]  /*37ae0*/  IMAD.MOV.U32 R43, RZ, RZ, R60 ;  /* 0x000000ffff2b7224 */ /* 0x000fd600078e003c */
[----:B------:R-:W-:Y:S04]  /*37af0*/  STL.64 [R1+0x4d0], R4 ;  /* 0x0004d00401007387 */ /* 0x000fe80000100a00 */
[----:B------:R-:W-:Y:S01]  /*37b00*/  STL [R1+0x4d8], R6 ;  /* 0x0004d80601007387 */ /* 0x000fe20000100800 */
[----:B------:R-:W-:-:S03]  /*37b10*/  IMAD.MOV.U32 R60, RZ, RZ, R7 ;  /* 0x000000ffff3c7224 */ /* 0x000fc600078e0007 */
[----:B------:R-:W0:Y:S04]  /*37b20*/  LDSM.16.MT88.4 R4, [R9+UR5+0x2000] ;  /* 0x002000050904783b */ /* 0x000e280008004200 */
[----:B------:R-:W-:Y:S04]  /*37b30*/  STL.64 [R1+0x28c0], R12 ;  /* 0x0028c00c01007387 */ /* 0x000fe80000100a00 */
[----:B------:R-:W-:Y:S04]  /*37b40*/  STL [R1+0x24b0], R60 ;  /* 0x0024b03c01007387 */ /* 0x000fe80000100800 */
[----:B------:R-:W-:Y:S04]  /*37b50*/  STL.64 [R1+0x28c8], R8 ;  /* 0x0028c80801007387 */ /* 0x000fe80000100a00 */
[----:B0-----:R-:W-:Y:S04]  /*37b60*/  STL.64 [R1+0x2880], R6 ;  /* 0x0028800601007387 */ /* 0x001fe80000100a00 */
[----:B------:R0:W-:Y:S02]  /*37b70*/  STL.64 [R1+0x2878], R4 ;  /* 0x0028780401007387 */ /* 0x0001e40000100a00 */
[----:B0-----:R-:W-:-:S15]  /*37b80*/  HMMA.16816.F32 R4, R16, R44, R40 ;  /* 0x0000002c1004723c */ /* 0x001fde0000001828 */
[----:B------:R-:W-:-:S04]  /*37b90*/  NOP ;  /* 0x0000000000007918 */ /* 0x000fc80000000000 */
[----:B------:R-:W-:Y:S04]  /*37ba0*/  STL.64 [R1+0x860], R4 ;  /* 0x0008600401007387 */ /* 0x000fe80000100a00 */
[----:B------:R3:W-:Y:S01]  /*37bb0*/  STL.64 [R1+0x868], R6 ;  /* 0x0008680601007387 */ /* 0x0007e20000100a00 */
[----:B------:R-:W-:Y:S02]  /*37bc0*/  IMAD.MOV.U32 R8, RZ, RZ, R15 ;  /* 0x000000ffff087224 */ /* 0x000fe400078e000f */
[----:B------:R-:W-:Y:S01]  /*37bd0*/  IMAD.MOV.U32 R9, RZ, RZ, R14 ;  /* 0x000000ffff097224 */ /* 0x000fe200078e000e */
[----:B---3--:R-:W-:-:S15]  /*37be0*/  HMMA.16816.F32 R4, R16, R20, R36 ;  /* 0x000000141004723c */ /* 0x008fde0000001824 */
[----:B------:R-:W-:-:S04]  /*37bf0*/  NOP ;  /* 0x0000000000007918 */ /* 0x000fc80000000000 */
[----:B------:R-:W-:Y:S04]  /*37c00*/  STL [R1+0x850], R4 ;  /* 0x0008500401007387 */ /* 0x000fe80000100800 */
[----:B------:R-:W-:Y:S04]  /*37c10*/  STL.64 [R1+0x28b0], R22 ;  /* 0x0028b01601007387 */ /* 0x000fe80000100a00 */
[----:B------:R4:W-:Y:S01]  /*37c20*/  STL.64 [R1+0x28a8], R20 ;  /* 0x0028a81401007387 */ /* 0x0009e20000100a00 */
[----:B------:R-:W-:Y:S02]  /*37c30*/  IMAD.MOV.U32 R60, RZ, RZ, R5 ;  /* 0x000000ffff3c7224 */ /* 0x000fe400078e0005 */
[----:B------:R-:W-:-:S02]  /*37c40*/  IMAD.MOV.U32 R55, RZ, RZ, R6 ;  /* 0x000000ffff377224 */ /* 0x000fc400078e0006 */
[----:B------:R-:W-:Y:S01]  /*37c50*/  IMAD.MOV.U32 R54, RZ, RZ, R7 ;  /* 0x000000ffff367224 */ /* 0x000fe200078e0007 */
[C---:B----4-:R-:W-:Y:S08]  /*37c60*/  HMMA.16816.F32 R20, R16.reuse, R24, R56 ;  /* 0x000000181014723c */ /* 0x050ff00000001838 */
[----:B------:R-:W-:Y:S01]  /*37c70*/  HMMA.16816.F32 R4, R16, R28, R48 ;  /* 0x0000001c1004723c */ /* 0x000fe20000001830 */
[----:B------:R-:W-:Y:S04]  /*37c80*/  STL [R1+0x25d4], R60 ;  /* 0x0025d43c01007387 */ /* 0x000fe80000100800 */
[----:B------:R-:W-:Y:S06]  /*37c90*/  STL.64 [R1+0x28d0], R24 ;  /* 0x0028d01801007387 */ /* 0x000fec0000100a00 */
[----:B------:R0:W-:Y:S04]  /*37ca0*/  STL.64 [R1+0x840], R20 ;  /* 0x0008401401007387 */ /* 0x0001e80000100a00 */
[----:B------:R-:W-:Y:S04]  /*37cb0*/  STL.64 [R1+0x848], R22 ;  /* 0x0008481601007387 */ /* 0x000fe80000100a00 */
[----:B------:R1:W-:Y:S01]  /*37cc0*/  STL.64 [R1+0x830], R4 ;  /* 0x0008300401007387 */ /* 0x0003e20000100a00 */
[----:B0-----:R-:W-:-:S02]  /*37cd0*/  IMAD.MOV.U32 R20, RZ, RZ, R27 ;  /* 0x000000ffff147224 */ /* 0x001fc400078e001b */
[----:B------:R-:W-:Y:S01]  /*37ce0*/  IMAD.MOV.U32 R21, RZ, RZ, R26 ;  /* 0x000000ffff157224 */ /* 0x000fe200078e001a */
[----:B------:R0:W-:Y:S04]  /*37cf0*/  STL.64 [R1+0x838], R6 ;  /* 0x0008380601007387 */ /* 0x0001e80000100a00 */
[----:B------:R-:W-:Y:S04]  /*37d00*/  STL.64 [R1+0x28d8], R20 ;  /* 0x0028d81401007387 */ /* 0x000fe80000100a00 */
[----:B------:R2:W-:Y:S04]  /*37d10*/  STL.64 [R1+0x28e0], R8 ;  /* 0x0028e00801007387 */ /* 0x0005e80000100a00 */
        /* <DEDUP_REMOVED lines=12> */
[----:B------:R-:W4:Y:S04]  /*37de0*/  LDL.LU R48, [R1+0xa90] ;  /* 0x000a900001307983 */ /* 0x000f280000300800 */
[----:B------:R-:W4:Y:S04]  /*37df0*/  LDL.LU R49, [R1+0xa94] ;  /* 0x000a940001317983 */ /* 0x000f280000300800 */
[----:B------:R-:W4:Y:S01]  /*37e00*/  LDL.LU R50, [R1+0xa98] ;  /* 0x000a980001327983 */ /* 0x000f220000300800 */
[----:B------:R-:W-:-:S03]  /*37e10*/  IMAD.MOV.U32 R2, RZ, RZ, R44 ;  /* 0x000000ffff027224 */ /* 0x000fc600078e002c */
[----:B------:R-:W4:Y:S01]  /*37e20*/  LDL.LU R51, [R1+0xa9c] ;  /* 0x000a9c0001337983 */ /* 0x000f220000300800 */
[----:B------:R-:W-:-:S03]  /*37e30*/  IMAD.MOV.U32 R0, RZ, RZ, R45 ;  /* 0x000000ffff007224 */ /* 0x000fc600078e002d */
        /* <DEDUP_REMOVED lines=8> */
[----:B-1----:R-:W4:Y:S04]  /*37ec0*/  LDL.LU R4, [R1+0x720] ;  /* 0x0007200001047983 */ /* 0x002f280000300800 */
[----:B------:R-:W4:Y:S04]  /*37ed0*/  LDL.LU R5, [R1+0x724] ;  /* 0x0007240001057983 */ /* 0x000f280000300800 */
[----:B0-----:R-:W4:Y:S04]  /*37ee0*/  LDL.LU R6, [R1+0x728] ;  /* 0x0007280001067983 */ /* 0x001f280000300800 */
[----:B------:R-:W4:Y:S04]  /*37ef0*/  LDL.LU R7, [R1+0x72c] ;  /* 0x00072c0001077983 */ /* 0x000f280000300800 */
[----:B--2---:R-:W2:Y:S01]  /*37f00*/  LDL.LU R8, [R1+0x430] ;  /* 0x0004300001087983 */ /* 0x004ea20000300800 */
[----:B------:R-:W-:-:S03]  /*37f10*/  IMAD.MOV.U32 R21, RZ, RZ, R10 ;  /* 0x000000ffff157224 */ /* 0x000fc600078e000a */
[----:B------:R-:W2:Y:S01]  /*37f20*/  LDL.LU R9, [R1+0x434] ;  /* 0x0004340001097983 */ /* 0x000ea20000300800 */
[----:B------:R-:W-:-:S03]  /*37f30*/  IMAD.MOV.U32 R20, RZ, RZ, R11 ;  /* 0x000000ffff147224 */ /* 0x000fc600078e000b */
[----:B------:R-:W2:Y:S04]  /*37f40*/  LDL.LU R10, [R1+0x438] ;  /* 0x00043800010a7983 */ /* 0x000ea80000300800 */
[----:B------:R-:W2:Y:S04]  /*37f50*/  LDL.LU R11, [R1+0x43c] ;  /* 0x00043c00010b7983 */ /* 0x000ea80000300800 */
[----:B------:R-:W2:Y:S04]  /*37f60*/  LDL.LU R12, [R1+0x410] ;  /* 0x00041000010c7983 */ /* 0x000ea80000300800 */
[----:B------:R-:W2:Y:S04]  /*37f70*/  LDL.LU R13, [R1+0x414] ;  /* 0x00041400010d7983 */ /* 0x000ea80000300800 */
[----:B------:R-:W2:Y:S04]  /*37f80*/  LDL.LU R14, [R1+0x418] ;  /* 0x00041800010e7983 */ /* 0x000ea80000300800 */
[----:B------:R-:W2:Y:S04]  /*37f90*/  LDL.LU R15, [R1+0x41c] ;  /* 0x00041c00010f7983 */ /* 0x000ea80000300800 */
        /* <DEDUP_REMOVED lines=11> */
[----:B------:R-:W4:Y:S02]  /*38050*/  LDL.LU.64 R36, [R1+0x2918] ;  /* 0x0029180001247983 */ /* 0x000f240000300a00 */
[----:B----4-:R-:W-:-:S15]  /*38060*/  HMMA.16816.F32 R40, R16, R36, R40 ;  /* 0x000000241028723c */ /* 0x010fde0000001828 */
[----:B------:R-:W-:-:S04]  /*38070*/  NOP ;  /* 0x0000000000007918 */ /* 0x000fc80000000000 */
[----:B------:R-:W-:Y:S04]  /*38080*/  STL.64 [R1+0x810], R40 ;  /* 0x0008102801007387 */ /* 0x000fe80000100a00 */
[----:B------:R0:W-:Y:S04]  /*38090*/  STL.64 [R1+0x818], R42 ;  /* 0x0008182a01007387 */ /* 0x0001e80000100a00 */
[----:B0-----:R-:W4:Y:S04]  /*380a0*/  LDL.LU R42, [R1+0x2910] ;  /* 0x00291000012a7983 */ /* 0x001f280000300800 */
[----:B------:R-:W2:Y:S04]  /*380b0*/  LDL.LU.64 R40, [R1+0x2908] ;  /* 0x0029080001287983 */ /* 0x000ea80000300a00 */
[----:B---3--:R-:W-:Y:S04]  /*380c0*/  STL.64 [R1+0x28a0], R38 ;  /* 0x0028a02601007387 */ /* 0x008fe80000100a00 */
[----:B------:R0:W-:Y:S04]  /*380d0*/  STL.64 [R1+0x2898], R36 ;  /* 0x0028982401007387 */ /* 0x0001e80000100a00 */
[----:B0-----:R-:W3:Y:S04]  /*380e0*/  LDL.LU R36, [R1+0x220] ;  /* 0x0002200001247983 */ /* 0x001ee80000300800 */
[----:B------:R-:W3:Y:S04]  /*380f0*/  LDL.LU R37, [R1+0x224] ;  /* 0x0002240001257983 */ /* 0x000ee80000300800 */
[----:B------:R-:W3:Y:S04]  /*38100*/  LDL.LU R38, [R1+0x228] ;  /* 0x0002280001267983 */ /* 0x000ee80000300800 */
[----:B------:R-:W3:Y:S01]  /*38110*/  LDL.LU R39, [R1+0x22c] ;  /* 0x00022c0001277983 */ /* 0x000ee20000300800 */
[----:B--2---:R-:W-:-:S15]  /*38120*/  HMMA.16816.F32 R44, R16, R40, R44 ;  /* 0x00000028102c723c */ /* 0x004fde000000182c */
[----:B------:R-:W-:-:S04]  /*38130*/  NOP ;  /* 0x0000000000007918 */ /* 0x000fc80000000000 */
[----:B------:R0:W-:Y:S04]  /*38140*/  STL.64 [R1+0x800], R44 ;  /* 0x0008002c01007387 */ /* 0x0001e80000100a00 */
[----:B------:R-:W-:Y:S04]  /*38150*/  STL.64 [R1+0x808], R46 ;  /* 0x0008082e01007387 */ /* 0x000fe80000100a00 */
[----:B0-----:R-:W2:Y:S02]  /*38160*/  LDL.LU.64 R44, [R1+0x2900] ;  /* 0x00290000012c7983 */ /* 0x001ea40000300a00 */
[----:B--2---:R-:W-:-:S15]  /*38170*/  HMMA.16816.F32 R48, R16, R44, R48 ;  /* 0x0000002c1030723c */ /* 0x004fde0000001830 */
[----:B------:R-:W-:-:S04]  /*38180*/  NOP ;  /* 0x0000000000007918 */ /* 0x000fc80000000000 */
        /* <DEDUP_REMOVED lines=9> */
[----:B------:R-:W2:Y:S01]  /*38220*/  LDL.LU.64 R56, [R1+0x28e8] ;  /* 0x0028e80001387983 */ /* 0x000ea20000300a00 */
[----:B------:R-:W-:Y:S03]  /*38230*/  HMMA.16816.F32 R16, R16, R52, R4 ;  /* 0x000000341010723c */ /* 0x000fe60000001804 */
[----:B------:R-:W3:-:S15]  /*38240*/  LDL.LU R4, [R1+0x200] ;  /* 0x0002000001047983 */ /* 0x000ede0000300800 */
[----:B------:R-:W-:Y:S01]  /*38250*/  NOP ;  /* 0x0000000000007918 */ /* 0x000fe20000000000 */
[----:B------:R-:W-:Y:S04]  /*38260*/  STL.64 [R1+0x4c0], R16 ;  /* 0x0004c01001007387 */ /* 0x000fe80000100a00 */
[----:B------:R-:W-:Y:S04]  /*38270*/  STL.64 [R1+0x4c8], R18 ;  /* 0x0004c81201007387 */ /* 0x000fe80000100a00 */
[----:B------:R-:W3:Y:S04]  /*38280*/  LDL.LU R5, [R1+0x204] ;  /* 0x0002040001057983 */ /* 0x000ee80000300800 */
[----:B------:R-:W3:Y:S04]  /*38290*/  LDL.LU R6, [R1+0x208] ;  /* 0x0002080001067983 */ /* 0x000ee80000300800 */
[----:B------:R-:W3:Y:S01]  /*382a0*/  LDL.LU R7, [R1+0x20c] ;  /* 0x00020c0001077983 */ /* 0x000ee20000300800 */
[----:B--2---:R-:W-:Y:S03]  /*382b0*/  HMMA.16816.F32 R20, R56, R20, R8 ;  /* 0x000000143814723c */ /* 0x004fe60000001808 */
[----:B------:R-:W2:-:S15]  /*382c0*/  LDL.LU.64 R8, [R1+0x28e0] ;  /* 0x0028e00001087983 */ /* 0x000e9e0000300a00 */
[----:B------:R-:W-:Y:S01]  /*382d0*/  NOP ;  /* 0x0000000000007918 */ /* 0x000fe20000000000 */
[----:B------:R0:W-:Y:S04]  /*382e0*/  STL.64 [R1+0x2d0], R20 ;  /* 0x0002d01401007387 */ /* 0x0001e80000100a00 */
[----:B------:R-:W-:Y:S04]  /*382f0*/  STL.64 [R1+0x2d8], R22 ;  /* 0x0002d81601007387 */ /* 0x000fe80000100a00 */
[----:B0-----:R-:W2:Y:S01]  /*38300*/  LDL.LU.64 R20, [R1+0x28d8] ;  /* 0x0028d80001147983 */ /* 0x001ea20000300a00 */
[----:B------:R-:W-:Y:S02]  /*38310*/  IMAD.MOV.U32 R16, RZ, RZ, R34 ;  /* 0x000000ffff107224 */ /* 0x000fe400078e0022 */
[----:B------:R-:W-:Y:S01]  /*38320*/  IMAD.MOV.U32 R17, RZ, RZ, R3 ;  /* 0x000000ffff117224 */ /* 0x000fe200078e0003 */
[----:B----4-:R-:W-:Y:S01]  /*38330*/  MOV R44, R42 ;  /* 0x0000002a002c7202 */ /* 0x010fe20000000f00 */
[----:B------:R-:W-:-:S05]  /*38340*/  IMAD.MOV.U32 R45, RZ, RZ, R35 ;  /* 0x000000ffff2d7224 */ /* 0x000fca00078e0023 */
[C---:B---3--:R-:W-:Y:S08]  /*38350*/  HMMA.16816.F32 R36, R56.reuse, R16, R36 ;  /* 0x000000103824723c */ /* 0x048ff00000001824 */
[----:B------:R-:W-:Y:S11]  /*38360*/  HMMA.16816.F32 R44, R56, R44, R12 ;  /* 0x0000002c382c723c */ /* 0x000ff6000000180c */
[----:B------:R-:W-:-:S02]  /*38370*/  IMAD.MOV.U32 R35, RZ, RZ, R39 ;  /* 0x000000ffff237224 */ /* 0x000fc400078e0027 */
[----:B------:R-:W-:Y:S02]  /*38380*/  IMAD.MOV.U32 R34, RZ, RZ, R38 ;  /* 0x000000ffff227224 */ /* 0x000fe400078e0026 */
[----:B------:R-:W-:Y:S01]  /*38390*/  IMAD.MOV.U32 R42, RZ, RZ, R37 ;  /* 0x000000ffff2a7224 */ /* 0x000fe200078e0025 */
[----:B--2---:R-:W-:Y:S01]  /*383a0*/  HMMA.16816.F32 R8, R56, R8, R24 ;  /* 0x000000083808723c */ /* 0x004fe20000001818 */
[----:B------:R-:W2:-:S15]  /*383b0*/  LDL.LU.64 R24, [R1+0x28d0] ;  /* 0x0028d00001187983 */ /* 0x000e9e0000300a00 */
[----:B------:R-:W-:-:S03]  /*383c0*/  NOP ;  /* 0x0000000000007918 */ /* 0x000fc60000000000 */
[----:B------:R-:W-:Y:S02]  /*383d0*/  IMAD.MOV.U32 R27, RZ, RZ, R10 ;  /* 0x000000ffff1b7224 */ /* 0x000fe400078e000a */
[----:B------:R-:W-:Y:S01]  /*383e0*/  IMAD.MOV.U32 R26, RZ, RZ, R9 ;  /* 0x000000ffff1a7224 */ /* 0x000fe200078e0009 */
[----:B------:R0:W-:Y:S04]  /*383f0*/  STL [R1+0x2c0], R8 ;  /* 0x0002c00801007387 */ /* 0x0001e80000100800 */
[----:B------:R-:W-:Y:S04]  /*38400*/  STL [R1+0x2cc], R11 ;  /* 0x0002cc0b01007387 */ /* 0x000fe80000100800 */
[----:B0-----:R-:W3:Y:S04]  /*38410*/  LDL.LU.64 R8, [R1+0x28c8] ;  /* 0x0028c80001087983 */ /* 0x001ee80000300a00 */
[----:B------:R-:W-:Y:S04]  /*38420*/  STL [R1+0x2438], R27 ;  /* 0x0024381b01007387 */ /* 0x000fe80000100800 */
[----:B------:R-:W-:Y:S04]  /*38430*/  STL [R1+0x2434], R26 ;  /* 0x0024341a01007387 */ /* 0x000fe80000100800 */
[----:B------:R-:W4:Y:S01]  /*38440*/  LDL.LU.64 R12, [R1+0x28c0] ;  /* 0x0028c000010c7983 */ /* 0x000f220000300a00 */
[----:B------:R-:W-:Y:S03]  /*38450*/  HMMA.16816.F32 R20, R56, R20, R28 ;  /* 0x000000143814723c */ /* 0x000fe6000000181c */
[----:B------:R0:W-:Y:S04]  /*38460*/  STL.64 [R1+0x2b0], R44 ;  /* 0x0002b02c01007387 */ /* 0x0001e80000100a00 */
[----:B------:R1:W-:Y:S04]  /*38470*/  STL.64 [R1+0x2b8], R46 ;  /* 0x0002b82e01007387 */ /* 0x0003e80000100a00 */
[----:B------:R0:W-:Y:S04]  /*38480*/  STL [R1+0x2a0], R36 ;  /* 0x0002a02401007387 */ /* 0x0001e80000100800 */
[----:B------:R-:W-:Y:S04]  /*38490*/  STL.64 [R1+0x2870], R16 ;  /* 0x0028701001007387 */ /* 0x000fe80000100a00 */
[----:B------:R-:W-:Y:S04]  /*384a0*/  STL [R1+0x2444], R35 ;  /* 0x0024442301007387 */ /* 0x000fe80000100800 */
[----:B------:R-:W-:Y:S04]  /*384b0*/  STL [R1+0x2440], R34 ;  /* 0x0024402201007387 */ /* 0x000fe80000100800 */
[----:B------:R-:W-:Y:S04]  /*384c0*/  STL [R1+0x243c], R42 ;  /* 0x00243c2a01007387 */ /* 0x000fe80000100800 */
[----:B------:R1:W-:Y:S04]  /*384d0*/  STL.64 [R1+0x290], R20 ;  /* 0x0002901401007387 */ /* 0x0003e80000100a00 */
[----:B0-----:R-:W2:Y:S04]  /*384e0*/  LDL.LU R44, [R1+0x8f0] ;  /* 0x0008f000012c7983 */ /* 0x001ea80000300800 */
[----:B------:R-:W2:Y:S04]  /*384f0*/  LDL.LU R45, [R1+0x8f4] ;  /* 0x0008f400012d7983 */ /* 0x000ea80000300800 */
[----:B-1----:R-:W2:Y:S04]  /*38500*/  LDL.LU R46, [R1+0x8f8] ;  /* 0x0008f800012e7983 */ /* 0x002ea80000300800 */
[----:B------:R-:W2:Y:S01]  /*38510*/  LDL.LU R47, [R1+0x8fc] ;  /* 0x0008fc00012f7983 */ /* 0x000ea20000300800 */
[----:B------:R-:W-:-:S03]  /*38520*/  IMAD.MOV.U32 R27, RZ, RZ, R22 ;  /* 0x000000ffff1b7224 */ /* 0x000fc600078e0016 */
[----:B------:R-:W2:Y:S04]  /*38530*/  LDL.LU R36, [R1+0x7a0] ;  /* 0x0007a00001247983 */ /* 0x000ea80000300800 */
[----:B------:R-:W2:Y:S04]  /*38540*/  LDL.LU R37, [R1+0x7a4] ;  /* 0x0007a40001257983 */ /* 0x000ea80000300800 */
[----:B------:R-:W2:Y:S04]  /*38550*/  LDL.LU R38, [R1+0x7a8] ;  /* 0x0007a80001267983 */ /* 0x000ea80000300800 */
[----:B------:R-:W-:Y:S01]  /*38560*/  STL [R1+0x2448], R27 ;  /* 0x0024481b01007387 */ /* 0x000fe20000100800 */
[----:B------:R-:W-:-:S02]  /*38570*/  IMAD.MOV.U32 R20, RZ, RZ, R2 ;  /* 0x000000ffff147224 */ /* 0x000fc400078e0002 */
[----:B------:R-:W-:Y:S02]  /*38580*/  IMAD.MOV.U32 R21, RZ, RZ, R0 ;  /* 0x000000ffff157224 */ /* 0x000fe400078e0000 */
[----:B------:R-:W-:Y:S02]  /*38590*/  IMAD.MOV.U32 R26, RZ, RZ, R23 ;  /* 0x000000ffff1a7224 */ /* 0x000fe400078e0017 */
[----:B---3--:R-:W-:Y:S02]  /*385a0*/  IMAD.MOV.U32 R39, RZ, RZ, R8 ;  /* 0x000000ffff277224 */ /* 0x008fe400078e0008 */
[----:B------:R-:W0:Y:S01]  /*385b0*/  LDSM.16.MT88.4 R8, [R9+UR5+0x2080] ;  /* 0x002080050908783b */ /* 0x000e220008004200 */
[----:B----4-:R-:W-:-:S15]  /*385c0*/  HMMA.16816.F32 R4, R56, R12, R4 ;  /* 0x0000000c3804723c */ /* 0x010fde0000001804 */
[----:B------:R-:W-:-:S04]  /*385d0*/  NOP ;  /* 0x0000000000007918 */ /* 0x000fc80000000000 */
[----:B------:R1:W-:Y:S04]  /*385e0*/  STL [R1+0x284], R5 ;  /* 0x0002840501007387 */ /* 0x0003e80000100800 */
[----:B------:R3:W-:Y:S04]  /*385f0*/  STL.64 [R1+0x2858], R12 ;  /* 0x0028580c01007387 */ /* 0x0007e80000100a00 */
[----:B------:R-:W4:Y:S04]  /*38600*/  LDL.LU R28, [R1+0x790] ;  /* 0x00079000011c7983 */ /* 0x000f280000300800 */
[----:B------:R-:W4:Y:S04]  /*38610*/  LDL.LU R29, [R1+0x794] ;  /* 0x00079400011d7983 */ /* 0x000f280000300800 */
[----:B------:R-:W4:Y:S01]  /*38620*/  LDL.LU R30, [R1+0x798] ;  /* 0x00079800011e7983 */ /* 0x000f220000300800 */
[----:B------:R-:W-:-:S03]  /*38630*/  IMAD.MOV.U32 R43, RZ, RZ, R4 ;  /* 0x000000ffff2b7224 */ /* 0x000fc600078e0004 */
[----:B------:R-:W4:Y:S01]  /*38640*/  LDL.LU R31, [R1+0x79c] ;  /* 0x00079c00011f7983 */ /* 0x000f220000300800 */
[----:B--2---:R-:W-:Y:S03]  /*38650*/  HMMA.16816.F32 R20, R56, R20, R44 ;  /* 0x000000143814723c */ /* 0x004fe6000000182c */
[----:B------:R-:W2:Y:S01]  /*38660*/  LDL.LU R4, [R1+0x780] ;  /* 0x0007800001047983 */ /* 0x000ea20000300800 */
[----:B------:R-:W-:-:S03]  /*38670*/  IMAD.MOV.U32 R50, RZ, RZ, R6 ;  /* 0x000000ffff327224 */ /* 0x000fc600078e0006 */
[----:B-1----:R-:W2:Y:S01]  /*38680*/  LDL.LU R5, [R1+0x784] ;  /* 0x0007840001057983 */ /* 0x002ea20000300800 */
[----:B------:R-:W-:-:S03]  /*38690*/  IMAD.MOV.U32 R51, RZ, RZ, R7 ;  /* 0x000000ffff337224 */ /* 0x000fc600078e0007 */
[----:B------:R-:W2:Y:S04]  /*386a0*/  LDL.LU R6, [R1+0x788] ;  /* 0x0007880001067983 */ /* 0x000ea80000300800 */
[----:B------:R-:W2:Y:S04]  /*386b0*/  LDL.LU R7, [R1+0x78c] ;  /* 0x00078c0001077983 */ /* 0x000ea80000300800 */
[----:B------:R-:W2:Y:S04]  /*386c0*/  LDL.LU R16, [R1+0x1f0] ;  /* 0x0001f00001107983 */ /* 0x000ea80000300800 */
[----:B------:R-:W2:Y:S04]  /*386d0*/  LDL.LU R17, [R1+0x1f4] ;  /* 0x0001f40001117983 */ /* 0x000ea80000300800 */
[----:B------:R-:W2:Y:S04]  /*386e0*/  LDL.LU R18, [R1+0x1f8] ;  /* 0x0001f80001127983 */ /* 0x000ea80000300800 */
[----:B------:R-:W2:Y:S04]  /*386f0*/  LDL.LU R19, [R1+0x1fc] ;  /* 0x0001fc0001137983 */ /* 0x000ea80000300800 */
[----:B---3--:R-:W3:Y:S04]  /*38700*/  LDL.LU R12, [R1+0x730] ;  /* 0x00073000010c7983 */ /* 0x008ee80000300800 */
[----:B------:R-:W3:Y:S04]  /*38710*/  LDL.LU R13, [R1+0x734] ;  /* 0x00073400010d7983 */ /* 0x000ee80000300800 */
[----:B------:R-:W3:Y:S04]  /*38720*/  LDL.LU R14, [R1+0x738] ;  /* 0x00073800010e7983 */ /* 0x000ee80000300800 */
[----:B------:R-:W3:Y:S04]  /*38730*/  LDL.LU R15, [R1+0x73c] ;  /* 0x00073c00010f7983 */ /* 0x000ee80000300800 */
[----:B0-----:R-:W-:Y:S04]  /*38740*/  STL.64 [R1+0x2800], R10 ;  /* 0x0028000a01007387 */ /* 0x001fe80000100a00 */
[----:B------:R0:W-:Y:S01]  /*38750*/  STL.64 [R1+0x27f8], R8 ;  /* 0x0027f80801007387 */ /* 0x0001e20000100a00 */
[----:B------:R-:W-:-:S02]  /*38760*/  IMAD.MOV.U32 R34, RZ, RZ, R22 ;  /* 0x000000ffff227224 */ /* 0x000fc400078e0016 */
[----:B------:R-:W-:Y:S02]  /*38770*/  IMAD.MOV.U32 R42, RZ, RZ, R23 ;  /* 0x000000ffff2a7224 */ /* 0x000fe400078e0017 */
[----:B------:R-:W-:Y:S02]  /*38780*/  IMAD.MOV.U32 R27, RZ, RZ, R20 ;  /* 0x000000ffff1b7224 */ /* 0x000fe400078e0014 */
[----:B------:R-:W-:Y:S01]  /*38790*/  IMAD.MOV.U32 R35, RZ, RZ, R21 ;  /* 0x000000ffff237224 */ /* 0x000fe200078e0015 */
[----:B0-----:R-:W2:Y:S04]  /*387a0*/  LDL.LU R8, [R1+0x740] ;  /* 0x0007400001087983 */ /* 0x001ea80000300800 */
[----:B------:R-:W2:Y:S04]  /*387b0*/  LDL.LU R9, [R1+0x744] ;  /* 0x0007440001097983 */ /* 0x000ea80000300800 */
[----:B------:R-:W2:Y:S04]  /*387c0*/  LDL.LU R10, [R1+0x748] ;  /* 0x00074800010a7983 */ /* 0x000ea80000300800 */
[----:B------:R-:W2:Y:S04]  /*387d0*/  LDL.LU R11, [R1+0x74c] ;  /* 0x00074c00010b7983 */ /* 0x000ea80000300800 */
[----:B------:R-:W2:Y:S04]  /*387e0*/  LDL.LU.64 R44, [R1+0x28b8] ;  /* 0x0028b800012c7983 */ /* 0x000ea80000300a00 */
[----:B------:R-:W2:Y:S04]  /*387f0*/  LDL.LU.64 R22, [R1+0x28b0] ;  /* 0x0028b00001167983 */ /* 0x000ea80000300a00 */
[----:B------:R-:W2:Y:S01]  /*38800*/  LDL.LU.64 R20, [R1+0x28a8] ;  /* 0x0028a80001147983 */ /* 0x000ea20000300a00 */
[C---:B----4-:R-:W-:Y:S08]  /*38810*/  HMMA.16816.F32 R28, R56.reuse, R24, R28 ;  /* 0x00000018381c723c */ /* 0x050ff0000000181c */
        /* <DEDUP_REMOVED lines=8> */
[----:B0-----:R-:W4:Y:S04]  /*388a0*/  LDL.LU R20, [R1+0x760] ;  /* 0x0007600001147983 */ /* 0x001f280000300800 */
[----:B------:R-:W4:Y:S04]  /*388b0*/  LDL.LU R21, [R1+0x764] ;  /* 0x0007640001157983 */ /* 0x000f280000300800 */
[----:B------:R-:W4:Y:S04]  /*388c0*/  LDL.LU R22, [R1+0x768] ;  /* 0x0007680001167983 */ /* 0x000f280000300800 */
[----:B------:R-:W4:Y:S04]  /*388d0*/  LDL.LU R23, [R1+0x76c] ;  /* 0x00076c0001177983 */ /* 0x000f280000300800 */
[----:B------:R-:W-:Y:S04]  /*388e0*/  STL.64 [R1+0x6a0], R28 ;  /* 0x0006a01c01007387 */ /* 0x000fe80000100a00 */
[----:B------:R0:W-:Y:S04]  /*388f0*/  STL.64 [R1+0x6a8], R30 ;  /* 0x0006a81e01007387 */ /* 0x0001e80000100a00 */
[----:B0-----:R-:W2:Y:S04]  /*38900*/  LDL.LU.64 R30, [R1+0x2890] ;  /* 0x00289000011e7983 */ /* 0x001ea80000300a00 */
[----:B------:R-:W2:Y:S04]  /*38910*/  LDL.LU.64 R28, [R1+0x2888] ;  /* 0x00288800011c7983 */ /* 0x000ea80000300a00 */
        /* <DEDUP_REMOVED lines=11> */
[----:B------:R-:W2:Y:S04]  /*389d0*/  LDL.LU.64 R4, [R1+0x2878] ;  /* 0x0028780001047983 */ /* 0x000ea80000300a00 */
[----:B------:R-:W-:Y:S04]  /*389e0*/  STL.64 [R1+0x2810], R30 ;  /* 0x0028101e01007387 */ /* 0x000fe80000100a00 */
[----:B------:R0:W-:Y:S04]  /*389f0*/  STL.64 [R1+0x2808], R28 ;  /* 0x0028081c01007387 */ /* 0x0001e80000100a00 */
[----:B0-----:R-:W2:Y:S04]  /*38a00*/  LDL.LU R28, [R1+0x750] ;  /* 0x00075000011c7983 */ /* 0x001ea80000300800 */
[----:B------:R-:W2:Y:S04]  /*38a10*/  LDL.LU R29, [R1+0x754] ;  /* 0x00075400011d7983 */ /* 0x000ea80000300800 */
[----:B------:R-:W2:Y:S04]  /*38a20*/  LDL.LU R30, [R1+0x758] ;  /* 0x00075800011e7983 */ /* 0x000ea80000300800 */
[----:B------:R-:W2:Y:S01]  /*38a30*/  LDL.LU R31, [R1+0x75c] ;  /* 0x00075c00011f7983 */ /* 0x000ea20000300800 */
[C---:B---3--:R-:W-:Y:S08]  /*38a40*/  HMMA.16816.F32 R24, R56.reuse, R32, R24 ;  /* 0x000000203818723c */ /* 0x048ff00000001818 */
[C---:B----4-:R-:W-:Y:S01]  /*38a50*/  HMMA.16816.F32 R20, R56.reuse, R36, R20 ;  /* 0x000000243814723c */ /* 0x050fe20000001814 */
[----:B------:R-:W-:Y:S04]  /*38a60*/  STL.64 [R1+0x2840], R34 ;  /* 0x0028402201007387 */ /* 0x000fe80000100a00 */
[----:B------:R0:W-:Y:S06]  /*38a70*/  STL.64 [R1+0x2838], R32 ;  /* 0x0028382001007387 */ /* 0x0001ec0000100a00 */
[----:B------:R1:W-:Y:S04]  /*38a80*/  STL.64 [R1+0x680], R24 ;  /* 0x0006801801007387 */ /* 0x0003e80000100a00 */
[----:B------:R-:W-:Y:S04]  /*38a90*/  STL.64 [R1+0x688], R26 ;  /* 0x0006881a01007387 */ /* 0x000fe80000100a00 */
[----:B0-----:R-:W3:Y:S04]  /*38aa0*/  LDL.LU R32, [R1+0x5a0] ;  /* 0x0005a00001207983 */ /* 0x001ee80000300800 */
[----:B------:R0:W-:Y:S04]  /*38ab0*/  STL.64 [R1+0x670], R20 ;  /* 0x0006701401007387 */ /* 0x0001e80000100a00 */
[----:B------:R4:W-:Y:S04]  /*38ac0*/  STL.64 [R1+0x678], R22 ;  /* 0x0006781601007387 */ /* 0x0009e80000100a00 */
[----:B------:R-:W3:Y:S04]  /*38ad0*/  LDL.LU R33, [R1+0x5a4] ;  /* 0x0005a40001217983 */ /* 0x000ee80000300800 */
[----:B------:R-:W3:Y:S04]  /*38ae0*/  LDL.LU R34, [R1+0x5a8] ;  /* 0x0005a80001227983 */ /* 0x000ee80000300800 */
[----:B------:R-:W3:Y:S04]  /*38af0*/  LDL.LU R35, [R1+0x5ac] ;  /* 0x0005ac0001237983 */ /* 0x000ee80000300800 */
[----:B-1----:R-:W3:Y:S04]  /*38b00*/  LDL.64 R24, [R1+0x60] ;  /* 0x0000600001187983 */ /* 0x002ee80000100a00 */
[----:B0-----:R-:W3:Y:S04]  /*38b10*/  LDL.LU R20, [R1+0x590] ;  /* 0x0005900001147983 */ /* 0x001ee80000300800 */
[----:B------:R-:W3:Y:S04]  /*38b20*/  LDL.LU R21, [R1+0x594] ;  /* 0x0005940001157983 */ /* 0x000ee80000300800 */
[----:B----4-:R-:W4:Y:S04]  /*38b30*/  LDL.LU R22, [R1+0x598] ;  /* 0x0005980001167983 */ /* 0x010f280000300800 */
[----:B------:R-:W4:Y:S04]  /*38b40*/  LDL.LU R23, [R1+0x59c] ;  /* 0x00059c0001177983 */ /* 0x000f280000300800 */
[----:B------:R-:W-:Y:S04]  /*38b50*/  STL.64 [R1+0x2850], R38 ;  /* 0x0028502601007387 */ /* 0x000fe80000100a00 */
[----:B------:R-:W-:Y:S04]  /*38b60*/  STL.64 [R1+0x2848], R36 ;  /* 0x0028482401007387 */ /* 0x000fe80000100a00 */
[----:B------:R-:W-:Y:S04]  /*38b70*/  STL.64 [R1+0x2868], R42 ;  /* 0x0028682a01007387 */ /* 0x000fe80000100a00 */
[----:B------:R-:W-:Y:S01]  /*38b80*/  STL.64 [R1+0x2860], R40 ;  /* 0x0028602801007387 */ /* 0x000fe20000100a00 */
[C---:B------:R-:W-:Y:S08]  /*38b90*/  HMMA.16816.F32 R12, R56.reuse, R48, R12 ;  /* 0x00000030380c723c */ /* 0x040ff0000000180c */
[----:B--2---:R-:W-:-:S15]  /*38ba0*/  HMMA.16816.F32 R28, R56, R40, R28 ;  /* 0x00000028381c723c */ /* 0x004fde000000181c */
[----:B------:R-:W-:-:S04]  /*38bb0*/  NOP ;  /* 0x0000000000007918 */ /* 0x000fc80000000000 */
[----:B------:R-:W-:Y:S04]  /*38bc0*/  STL.64 [R1+0x660], R28 ;  /* 0x0006601c01007387 */ /* 0x000fe80000100a00 */
[----:B------:R0:W-:Y:S02]  /*38bd0*/  STL.64 [R1+0x668], R30 ;  /* 0x0006681e01007387 */ /* 0x0001e40000100a00 */
[C---:B0-----:R-:W-:Y:S08]  /*38be0*/  HMMA.16816.F32 R28, R56.reuse, R44, R8 ;  /* 0x0000002c381c723c */ /* 0x041ff00000001808 */
[----:B------:R-:W-:Y:S11]  /*38bf0*/  HMMA.16816.F32 R8, R56, R52, R16 ;  /* 0x000000343808723c */ /* 0x000ff60000001810 */
[----:B------:R0:W-:Y:S04]  /*38c00*/  STL.64 [R1+0x650], R28 ;  /* 0x0006501c01007387 */ /* 0x0001e80000100a00 */
[----:B------:R-:W-:Y:S04]  /*38c10*/  STL.64 [R1+0x658], R30 ;  /* 0x0006581e01007387 */ /* 0x000fe80000100a00 */
[----:B------:R-:W2:Y:S04]  /*38c20*/  LDL.LU R16, [R1+0x580] ;  /* 0x0005800001107983 */ /* 0x000ea80000300800 */
[----:B------:R1:W-:Y:S04]  /*38c30*/  STL.64 [R1+0x640], R12 ;  /* 0x0006400c01007387 */ /* 0x0003e80000100a00 */
[----:B------:R0:W-:Y:S04]  /*38c40*/  STL.64 [R1+0x648], R14 ;  /* 0x0006480e01007387 */ /* 0x0001e80000100a00 */
[----:B------:R0:W-:Y:S04]  /*38c50*/  STL.64 [R1+0x270], R8 ;  /* 0x0002700801007387 */ /* 0x0001e80000100a00 */
[----:B------:R-:W-:Y:S04]  /*38c60*/  STL.64 [R1+0x278], R10 ;  /* 0x0002780a01007387 */ /* 0x000fe80000100a00 */
[----:B------:R-:W2:Y:S04]  /*38c70*/  LDL.LU R17, [R1+0x584] ;  /* 0x0005840001117983 */ /* 0x000ea80000300800 */
[----:B------:R-:W2:Y:S04]  /*38c80*/  LDL.LU R18, [R1+0x588] ;  /* 0x0005880001127983 */ /* 0x000ea80000300800 */
[----:B------:R-:W2:Y:S04]  /*38c90*/  LDL.LU R19, [R1+0x58c] ;  /* 0x00058c0001137983 */ /* 0x000ea80000300800 */
[----:B0-----:R-:W2:Y:S04]  /*38ca0*/  LDL.64 R28, [R1+0x40] ;  /* 0x00004000011c7983 */ /* 0x001ea80000100a00 */
[----:B------:R-:W4:Y:S04]  /*38cb0*/  LDL.LU R40, [R1+0x470] ;  /* 0x0004700001287983 */ /* 0x000f280000300800 */
[----:B------:R-:W4:Y:S04]  /*38cc0*/  LDL.LU R41, [R1+0x474] ;  /* 0x0004740001297983 */ /* 0x000f280000300800 */
[----:B------:R-:W4:Y:S04]  /*38cd0*/  LDL.LU R42, [R1+0x478] ;  /* 0x00047800012a7983 */ /* 0x000f280000300800 */
[----:B------:R-:W4:Y:S04]  /*38ce0*/  LDL.LU R43, [R1+0x47c] ;  /* 0x00047c00012b7983 */ /* 0x000f280000300800 */
[----:B-1----:R-:W4:Y:S04]  /*38cf0*/  LDL.LU R12, [R1+0x460] ;  /* 0x00046000010c7983 */ /* 0x002f280000300800 */
        /* <DEDUP_REMOVED lines=8> */
[----:B------:R-:W4:Y:S01]  /*38d80*/  LDL.LU.64 R56, [R1+0x50] ;  /* 0x0000500001387983 */ /* 0x000f220000300a00 */
[----:B---3--:R-:W-:Y:S01]  /*38d90*/  HMMA.16816.F32 R32, R4, R24, R32 ;  /* 0x000000180420723c */ /* 0x008fe20000001820 */
[----:B------:R-:W-:-:S02]  /*38da0*/  IMAD.MOV.U32 R59, RZ, RZ, R24 ;  /* 0x000000ffff3b7224 */ /* 0x000fc400078e0018 */
[----:B------:R-:W-:-:S15]  /*38db0*/  IMAD.MOV.U32 R58, RZ, RZ, R25 ;  /* 0x000000ffff3a7224 */ /* 0x000fde00078e0019 */
[----:B------:R-:W-:Y:S01]  /*38dc0*/  NOP ;  /* 0x0000000000007918 */ /* 0x000fe20000000000 */
[----:B------:R0:W-:Y:S04]  /*38dd0*/  STL.64 [R1+0x4b0], R32 ;  /* 0x0004b02001007387 */ /* 0x0001e80000100a00 */
[----:B------:R1:W-:Y:S04]  /*38de0*/  STL.64 [R1+0x4b8], R34 ;  /* 0x0004b82201007387 */ /* 0x0003e80000100a00 */
[----:B0-----:R-:W3:Y:S01]  /*38df0*/  LDL.LU R32, [R1+0xa70] ;  /* 0x000a700001207983 */ /* 0x001ee20000300800 */
[C---:B--2---:R-:W-:Y:S08]  /*38e00*/  HMMA.16816.F32 R16, R4.reuse, R28, R16 ;  /* 0x0000001c0410723c */ /* 0x044ff00000001810 */
[----:B----4-:R-:W-:-:S15]  /*38e10*/  HMMA.16816.F32 R20, R4, R56, R20 ;  /* 0x000000380414723c */ /* 0x010fde0000001814 */
[----:B------:R-:W-:-:S04]  /*38e20*/  NOP ;  /* 0x0000000000007918 */ /* 0x000fc80000000000 */
[----:B------:R0:W-:Y:S04]  /*38e30*/  STL.64 [R1+0x4a0], R20 ;  /* 0x0004a01401007387 */ /* 0x0001e80000100a00 */
[----:B------:R-:W-:Y:S04]  /*38e40*/  STL.64 [R1+0x4a8], R22 ;  /* 0x0004a81601007387 */ /* 0x000fe80000100a00 */
[----:B------:R-:W3:Y:S04]  /*38e50*/  LDL.LU R33, [R1+0xa74] ;  /* 0x000a740001217983 */ /* 0x000ee80000300800 */
[----:B-1----:R-:W3:Y:S04]  /*38e60*/  LDL.LU R34, [R1+0xa78] ;  /* 0x000a780001227983 */ /* 0x002ee80000300800 */
[----:B------:R-:W3:Y:S04]  /*38e70*/  LDL.LU R35, [R1+0xa7c] ;  /* 0x000a7c0001237983 */ /* 0x000ee80000300800 */
[----:B0-----:R-:W3:Y:S04]  /*38e80*/  LDL.64 R20, [R1] ;  /* 0x0000000001147983 */ /* 0x001ee80000100a00 */
[----:B------:R-:W2:Y:S04]  /*38e90*/  LDL.LU R24, [R1+0xa60] ;  /* 0x000a600001187983 */ /* 0x000ea80000300800 */
[----:B------:R-:W2:Y:S04]  /*38ea0*/  LDL.LU R25, [R1+0xa64] ;  /* 0x000a640001197983 */ /* 0x000ea80000300800 */
[----:B------:R-:W2:Y:S04]  /*38eb0*/  LDL.LU R26, [R1+0xa68] ;  /* 0x000a6800011a7983 */ /* 0x000ea80000300800 */
[----:B------:R-:W2:Y:S04]  /*38ec0*/  LDL.LU R27, [R1+0xa6c] ;  /* 0x000a6c00011b7983 */ /* 0x000ea80000300800 */
[----:B------:R0:W-:Y:S04]  /*38ed0*/  STL.64 [R1+0x490], R16 ;  /* 0x0004901001007387 */ /* 0x0001e80000100a00 */
[----:B------:R1:W-:Y:S04]  /*38ee0*/  STL.64 [R1+0x498], R18 ;  /* 0x0004981201007387 */ /* 0x0003e80000100a00 */
[----:B0-----:R-:W4:Y:S01]  /*38ef0*/  LDL.LU.64 R16, [R1+0x2870] ;  /* 0x0028700001107983 */ /* 0x001f220000300a00 */
[C---:B------:R-:W-:Y:S01]  /*38f00*/  HMMA.16816.F32 R12, R4.reuse, R8, R12 ;  /* 0x00000008040c723c */ /* 0x040fe2000000180c */
[----:B-1----:R-:W-:Y:S01]  /*38f10*/  IMAD.MOV.U32 R19, RZ, RZ, R28 ;  /* 0x000000ffff137224 */ /* 0x002fe200078e001c */
[----:B------:R-:W-:Y:S01]  /*38f20*/  MOV R18, R29 ;  /* 0x0000001d00127202 */ /* 0x000fe20000000f00 */
[----:B------:R-:W2:Y:S04]  /*38f30*/  LDL.LU R28, [R1+0xa50] ;  /* 0x000a5000011c7983 */ /* 0x000ea80000300800 */
[----:B------:R-:W2:Y:S04]  /*38f40*/  LDL.LU R29, [R1+0xa54] ;  /* 0x000a5400011d7983 */ /* 0x000ea80000300800 */
[----:B------:R-:W2:Y:S04]  /*38f50*/  LDL.LU R30, [R1+0xa58] ;  /* 0x000a5800011e7983 */ /* 0x000ea80000300800 */
[----:B------:R-:W2:Y:S01]  /*38f60*/  LDL.LU R31, [R1+0xa5c] ;  /* 0x000a5c00011f7983 */ /* 0x000ea20000300800 */
[----:B------:R-:W0:Y:S01]  /*38f70*/  S2R R46, SR_TID.X ;  /* 0x00000000002e7919 */ /* 0x000e220000002100 */
[----:B------:R-:W1:Y:S01]  /*38f80*/  S2R R2, SR_TID.X ;  /* 0x0000000000027919 */ /* 0x000e620000002100 */
[----:B----4-:R-:W-:-:S15]  /*38f90*/  HMMA.16816.F32 R40, R4, R16, R40 ;  /* 0x000000100428723c */ /* 0x010fde0000001828 */
[----:B------:R-:W-:-:S04]  /*38fa0*/  NOP ;  /* 0x0000000000007918 */ /* 0x000fc80000000000 */
[----:B------:R-:W-:Y:S04]  /*38fb0*/  STL.64 [R1+0x480], R40 ;  /* 0x0004802801007387 */ /* 0x000fe80000100a00 */
[----:B------:R4:W-:Y:S04]  /*38fc0*/  STL.64 [R1+0x488], R42 ;  /* 0x0004882a01007387 */ /* 0x0009e80000100a00 */
[----:B----4-:R-:W4:Y:S04]  /*38fd0*/  LDL.LU.64 R42, [R1+0x2868] ;  /* 0x00286800012a7983 */ /* 0x010f280000300a00 */
[----:B------:R-:W2:Y:S04]  /*38fe0*/  LDL.LU.64 R40, [R1+0x2860] ;  /* 0x0028600001287983 */ /* 0x000ea80000300a00 */
[----:B------:R-:W-:Y:S04]  /*38ff0*/  STL.64 [R1+0x27e8], R16 ;  /* 0x0027e81001007387 */ /* 0x000fe80000100a00 */
[----:B------:R0:W-:Y:S04]  /*39000*/  STL.64 [R1+0x470], R12 ;  /* 0x0004700c01007387 */ /* 0x0001e80000100a00 */
[----:B------:R-:W-:Y:S04]  /*39010*/  STL.64 [R1+0x478], R14 ;  /* 0x0004780e01007387 */ /* 0x000fe80000100a00 */
[----:B0-----:R-:W2:Y:S01]  /*39020*/  LDL.LU.64 R12, [R1+0x2858] ;  /* 0x00285800010c7983 */ /* 0x001ea20000300a00 */
[----:B------:R-:W-:Y:S01]  /*39030*/  LOP3.LUT R46, R46, 0x7, RZ, 0xc0, !PT ;  /* 0x000000072e2e7812 */ /* 0x000fe200078ec0ff */
[----:B-1----:R-:W-:-:S02]  /*39040*/  IMAD.SHL.U32 R0, R2, 0x80, RZ ;  /* 0x0000008002007824 */ /* 0x002fc400078e00ff */
[----:B------:R-:W-:Y:S02]  /*39050*/  IMAD.SHL.U32 R2, R2, 0x2, RZ ;  /* 0x0000000202027824 */ /* 0x000fe400078e00ff */
[----:B------:R-:W-:-:S05]  /*39060*/  IMAD R46, R46, 0x110, RZ ;  /* 0x000001102e2e7824 */ /* 0x000fca00078e02ff */
[----:B------:R-:W-:-:S04]  /*39070*/  LOP3.LUT R46, R46, 0x10, R2, 0x78, !PT ;  /* 0x000000102e2e7812 */ /* 0x000fc800078e7802 */
[----:B------:R-:W-:-:S04]  /*39080*/  LOP3.LUT R46, R46, 0x800, R0, 0xf8, !PT ;  /* 0x000008002e2e7812 */ /* 0x000fc800078ef800 */
[----:B------:R-:W-:Y:S01]  /*39090*/  LOP3.LUT R46, R46, 0x40, RZ, 0x3c, !PT ;  /* 0x000000402e2e7812 */ /* 0x000fe200078e3cff */
[----:B---3--:R-:W-:Y:S01]  /*390a0*/  HMMA.16816.F32 R32, R4, R20, R32 ;  /* 0x000000140420723c */ /* 0x008fe20000001820 */
[----:B------:R-:W-:Y:S02]  /*390b0*/  IMAD.MOV.U32 R17, RZ, RZ, R8 ;  /* 0x000000ffff117224 */ /* 0x000fe400078e0008 */
[----:B------:R-:W-:Y:S01]  /*390c0*/  IMAD.MOV.U32 R16, RZ, RZ, R9 ;  /* 0x000000ffff107224 */ /* 0x000fe200078e0009 */
[----:B------:R-:W3:Y:S04]  /*390d0*/  LDL.LU R8, [R1+0xa20] ;  /* 0x000a200001087983 */ /* 0x000ee80000300800 */
[----:B------:R-:W3:Y:S04]  /*390e0*/  LDL.LU R9, [R1+0xa24] ;  /* 0x000a240001097983 */ /* 0x000ee80000300800 */
[----:B------:R-:W3:Y:S04]  /*390f0*/  LDL.LU R10, [R1+0xa28] ;  /* 0x000a2800010a7983 */ /* 0x000ee80000300800 */
[----:B------:R-:W3:Y:S01]  /*39100*/  LDL.LU R11, [R1+0xa2c] ;  /* 0x000a2c00010b7983 */ /* 0x000ee20000300800 */
[----:B------:R-:W-:-:S02]  /*39110*/  IMAD.MOV.U32 R2, RZ, RZ, R20 ;  /* 0x000000ffff027224 */ /* 0x000fc400078e0014 */
[----:B------:R-:W-:Y:S01]  /*39120*/  IMAD.MOV.U32 R0, RZ, RZ, R21 ;  /* 0x000000ffff007224 */ /* 0x000fe200078e0015 */
[----:B--2---:R-:W-:Y:S01]  /*39130*/  HMMA.16816.F32 R36, R4, R12, R36 ;  /* 0x0000000c0424723c */ /* 0x004fe20000001824 */
[----:B------:R-:W-:Y:S02]  /*39140*/  IMAD.MOV.U32 R47, RZ, RZ, R12 ;  /* 0x000000ffff2f7224 */ /* 0x000fe400078e000c */
[----:B------:R-:W-:Y:S02]  /*39150*/  IMAD.MOV.U32 R3, RZ, RZ, R13 ;  /* 0x000000ffff037224 */ /* 0x000fe400078e000d */
[----:B------:R-:W0:-:S14]  /*39160*/  LDSM.16.MT88.4 R12, [R46+UR5+0x2000] ;  /* 0x002000052e0c783b */ /* 0x000e1c0008004200 */
[----:B------:R-:W-:Y:S04]  /*39170*/  STL.64 [R1+0x460], R36 ;  /* 0x0004602401007387 */ /* 0x000fe80000100a00 */
[----:B------:R1:W-:Y:S04]  /*39180*/  STL.64 [R1+0x468], R38 ;  /* 0x0004682601007387 */ /* 0x0003e80000100a00 */
[----:B-1----:R-:W2:Y:S04]  /*39190*/  LDL.LU.64 R38, [R1+0x2850] ;  /* 0x0028500001267983 */ /* 0x002ea80000300a00 */
[----:B------:R-:W3:Y:S04]  /*391a0*/  LDL.LU.64 R36, [R1+0x2848] ;  /* 0x0028480001247983 */ /* 0x000ee80000300a00 */
[----:B0-----:R-:W-:Y:S04]  /*391b0*/  STL.64 [R1+0x2780], R14 ;  /* 0x0027800e01007387 */ /* 0x001fe80000100a00 */
[----:B------:R0:W-:Y:S04]  /*391c0*/  STL.64 [R1+0x2778], R12 ;  /* 0x0027780c01007387 */ /* 0x0001e80000100a00 */
[----:B0-----:R-:W2:Y:S04]  /*391d0*/  LDL.LU R12, [R1+0xa10] ;  /* 0x000a1000010c7983 */ /* 0x001ea80000300800 */
[----:B------:R-:W2:Y:S04]  /*391e0*/  LDL.LU R13, [R1+0xa14] ;  /* 0x000a1400010d7983 */ /* 0x000ea80000300800 */
[----:B------:R-:W2:Y:S04]  /*391f0*/  LDL.LU R14, [R1+0xa18] ;  /* 0x000a1800010e7983 */ /* 0x000ea80000300800 */
[----:B------:R-:W2:Y:S04]  /*39200*/  LDL.LU R15, [R1+0xa1c] ;  /* 0x000a1c00010f7983 */ /* 0x000ea80000300800 */
[----:B------:R-:W-:Y:S04]  /*39210*/  STL.64 [R1+0x7d0], R32 ;  /* 0x0007d02001007387 */ /* 0x000fe80000100a00 */
[----:B------:R0:W-:Y:S04]  /*39220*/  STL.64 [R1+0x7d8], R34 ;  /* 0x0007d82201007387 */ /* 0x0001e80000100a00 */
[----:B0-----:R-:W2:Y:S04]  /*39230*/  LDL.LU.64 R34, [R1+0x2840] ;  /* 0x0028400001227983 */ /* 0x001ea80000300a00 */
[----:B------:R-:W2:Y:S04]  /*39240*/  LDL.LU.64 R32, [R1+0x2838] ;  /* 0x0028380001207983 */ /* 0x000ea80000300a00 */
[----:B------:R-:W2:Y:S04]  /*39250*/  LDL.LU.64 R22, [R1+0x2830] ;  /* 0x0028300001167983 */ /* 0x000ea80000300a00 */
[----:B------:R-:W2:Y:S02]  /*39260*/  LDL.LU.64 R20, [R1+0x2828] ;  /* 0x0028280001147983 */ /* 0x000ea40000300a00 */
        /* <DEDUP_REMOVED lines=19> */
[----:B------:R3:W-:Y:S02]  /*393a0*/  STL.64 [R1+0x27a8], R24 ;  /* 0x0027a81801007387 */ /* 0x0007e40000100a00 */
[----:B---3--:R-:W-:-:S15]  /*393b0*/  HMMA.16816.F32 R24, R4, R28, R20 ;  /* 0x0000001c0418723c */ /* 0x008fde0000001814 */
[----:B------:R-:W-:-:S04]  /*393c0*/  NOP ;  /* 0x0000000000007918 */ /* 0x000fc80000000000 */
[----:B------:R0:W-:Y:S04]  /*393d0*/  STL.64 [R1+0x7a0], R24 ;  /* 0x0007a01801007387 */ /* 0x0001e80000100a00 */
[----:B------:R1:W-:Y:S04]  /*393e0*/  STL.64 [R1+0x7a8], R26 ;  /* 0x0007a81a01007387 */ /* 0x0003e80000100a00 */
[----:B0-----:R-:W3:Y:S04]  /*393f0*/  LDL.LU R24, [R1+0x1e0] ;  /* 0x0001e00001187983 */ /* 0x001ee80000300800 */
[----:B------:R-:W3:Y:S04]  /*39400*/  LDL.LU R25, [R1+0x1e4] ;  /* 0x0001e40001197983 */ /* 0x000ee80000300800 */
[----:B-1----:R-:W3:Y:S04]  /*39410*/  LDL.LU R26, [R1+0x1e8] ;  /* 0x0001e800011a7983 */ /* 0x002ee80000300800 */
[----:B------:R-:W3:Y:S04]  /*39420*/  LDL.LU R27, [R1+0x1ec] ;  /* 0x0001ec00011b7983 */ /* 0x000ee80000300800 */
[----:B--2---:R-:W-:Y:S04]  /*39430*/  STL.64 [R1+0x27a0], R30 ;  /* 0x0027a01e01007387 */ /* 0x004fe80000100a00 */
[----:B------:R0:W-:Y:S04]  /*39440*/  STL.64 [R1+0x2798], R28 ;  /* 0x0027981c01007387 */ /* 0x0001e80000100a00 */
[----:B0-----:R-:W2:Y:S04]  /*39450*/  LDL.LU R28, [R1+0xa30] ;  /* 0x000a3000011c7983 */ /* 0x001ea80000300800 */
[----:B------:R-:W2:Y:S04]  /*39460*/  LDL.LU R29, [R1+0xa34] ;  /* 0x000a3400011d7983 */ /* 0x000ea80000300800 */
[----:B------:R-:W2:Y:S04]  /*39470*/  LDL.LU R30, [R1+0xa38] ;  /* 0x000a3800011e7983 */ /* 0x000ea80000300800 */
[----:B------:R-:W2:Y:S04]  /*39480*/  LDL.LU R31, [R1+0xa3c] ;  /* 0x000a3c00011f7983 */ /* 0x000ea80000300800 */
[----:B------:R-:W-:Y:S04]  /*39490*/  STL.64 [R1+0x2790], R34 ;  /* 0x0027902201007387 */ /* 0x000fe80000100a00 */
[----:B------:R-:W-:Y:S01]  /*394a0*/  STL.64 [R1+0x2788], R32 ;  /* 0x0027882001007387 */ /* 0x000fe20000100a00 */
[----:B--2---:R-:W-:-:S15]  /*394b0*/  HMMA.16816.F32 R28, R4, R32, R28 ;  /* 0x00000020041c723c */ /* 0x004fde000000181c */
[----:B------:R-:W-:-:S04]  /*394c0*/  NOP ;  /* 0x0000000000007918 */ /* 0x000fc80000000000 */
[----:B------:R-:W-:Y:S04]  /*394d0*/  STL.64 [R1+0x790], R28 ;  /* 0x0007901c01007387 */ /* 0x000fe80000100a00 */
[----:B------:R0:W-:Y:S02]  /*394e0*/  STL.64 [R1+0x798], R30 ;  /* 0x0007981e01007387 */ /* 0x0001e40000100a00 */
[----:B0-----:R-:W-:Y:S02]  /*394f0*/  HMMA.16816.F32 R28, R4, R36, R8 ;  /* 0x00000024041c723c */ /* 0x001fe40000001808 */
[----:B------:R-:W2:-:S15]  /*39500*/  LDL.LU R8, [R1+0xa00] ;  /* 0x000a000001087983 */ /* 0x000e9e0000300800 */
[----:B------:R-:W-:Y:S02]  /*39510*/  NOP ;  /* 0x0000000000007918 */ /* 0x000fe40000000000 */
[----:B------:R-:W-:Y:S04]  /*39520*/  STL.64 [R1+0x780], R28 ;  /* 0x0007801c01007387 */ /* 0x000fe80000100a00 */
[----:B------:R0:W-:Y:S04]  /*39530*/  STL.64 [R1+0x788], R30 ;  /* 0x0007881e01007387 */ /* 0x0001e80000100a00 */
[----:B------:R-:W2:Y:S04]  /*39540*/  LDL.LU R9, [R1+0xa04] ;  /* 0x000a040001097983 */ /* 0x000ea80000300800 */
[----:B------:R-:W2:Y:S04]  /*39550*/  LDL.LU R10, [R1+0xa08] ;  /* 0x000a0800010a7983 */ /* 0x000ea80000300800 */
[----:B------:R-:W2:Y:S01]  /*39560*/  LDL.LU R11, [R1+0xa0c] ;  /* 0x000a0c00010b7983 */ /* 0x000ea20000300800 */
[----:B0-----:R-:W-:Y:S03]  /*39570*/  HMMA.16816.F32 R28, R4, R40, R12 ;  /* 0x00000028041c723c */ /* 0x001fe6000000180c */
[----:B------:R-:W-:Y:S04]  /*39580*/  STL.64 [R1+0x27d0], R38 ;  /* 0x0027d02601007387 */ /* 0x000fe80000100a00 */
[----:B------:R0:W-:Y:S01]  /*39590*/  STL.64 [R1+0x27c8], R36 ;  /* 0x0027c82401007387 */ /* 0x0001e20000100a00 */
[----:B------:R-:W-:-:S02]  /*395a0*/  IMAD.MOV.U32 R12, RZ, RZ, R17 ;  /* 0x000000ffff0c7224 */ /* 0x000fc400078e0011 */
[----:B------:R-:W-:Y:S01]  /*395b0*/  IMAD.MOV.U32 R13, RZ, RZ, R16 ;  /* 0x000000ffff0d7224 */ /* 0x000fe200078e0010 */
[----:B0-----:R-:W3:Y:S04]  /*395c0*/  LDL.LU R36, [R1+0x440] ;  /* 0x0004400001247983 */ /* 0x001ee80000300800 */
[----:B------:R-:W3:Y:S04]  /*395d0*/  LDL.LU R37, [R1+0x444] ;  /* 0x0004440001257983 */ /* 0x000ee80000300800 */
[----:B------:R-:W3:Y:S04]  /*395e0*/  LDL.LU R38, [R1+0x448] ;  /* 0x0004480001267983 */ /* 0x000ee80000300800 */
[----:B------:R-:W3:Y:S04]  /*395f0*/  LDL.LU R39, [R1+0x44c] ;  /* 0x00044c0001277983 */ /* 0x000ee80000300800 */
[----:B------:R-:W-:Y:S04]  /*39600*/  STL.64 [R1+0x770], R28 ;  /* 0x0007701c01007387 */ /* 0x000fe80000100a00 */
[----:B------:R-:W-:Y:S04]  /*39610*/  STL.64 [R1+0x778], R30 ;  /* 0x0007781e01007387 */ /* 0x000fe80000100a00 */
[----:B------:R0:W-:Y:S04]  /*39620*/  STL.64 [R1+0x27f0], R12 ;  /* 0x0027f00c01007387 */ /* 0x0001e80000100a00 */
[----:B0-----:R-:W3:Y:S04]  /*39630*/  LDL.LU R12, [R1+0x1d0] ;  /* 0x0001d000010c7983 */ /* 0x001ee80000300800 */
[----:B------:R-:W3:Y:S04]  /*39640*/  LDL.LU R13, [R1+0x1d4] ;  /* 0x0001d400010d7983 */ /* 0x000ee80000300800 */
[----:B------:R-:W3:Y:S04]  /*39650*/  LDL.LU R14, [R1+0x1d8] ;  /* 0x0001d800010e7983 */ /* 0x000ee80000300800 */
[----:B------:R-:W3:Y:S04]  /*39660*/  LDL.LU R15, [R1+0x1dc] ;  /* 0x0001dc00010f7983 */ /* 0x000ee80000300800 */
[----:B------:R-:W3:Y:S01]  /*39670*/  LDL.LU R16, [R1+0x1c0] ;  /* 0x0001c00001107983 */ /* 0x000ee20000300800 */
[----:B------:R-:W-:-:S03]  /*39680*/  IMAD.MOV.U32 R29, RZ, RZ, R18 ;  /* 0x000000ffff1d7224 */ /* 0x000fc600078e0012 */
[----:B------:R-:W3:Y:S01]  /*39690*/  LDL.LU R17, [R1+0x1c4] ;  /* 0x0001c40001117983 */ /* 0x000ee20000300800 */
[----:B------:R-:W-:-:S03]  /*396a0*/  IMAD.MOV.U32 R28, RZ, RZ, R19 ;  /* 0x000000ffff1c7224 */ /* 0x000fc600078e0013 */
[----:B------:R-:W3:Y:S04]  /*396b0*/  LDL.LU R18, [R1+0x1c8] ;  /* 0x0001c80001127983 */ /* 0x000ee80000300800 */
[----:B------:R-:W3:Y:S04]  /*396c0*/  LDL.LU R19, [R1+0x1cc] ;  /* 0x0001cc0001137983 */ /* 0x000ee80000300800 */
[----:B------:R-:W3:Y:S04]  /*396d0*/  LDL.LU R32, [R1+0x1a0] ;  /* 0x0001a00001207983 */ /* 0x000ee80000300800 */
[----:B------:R-:W3:Y:S04]  /*396e0*/  LDL.LU R33, [R1+0x1a4] ;  /* 0x0001a40001217983 */ /* 0x000ee80000300800 */
[----:B------:R-:W3:Y:S04]  /*396f0*/  LDL.LU R34, [R1+0x1a8] ;  /* 0x0001a80001227983 */ /* 0x000ee80000300800 */
[----:B------:R-:W3:Y:S04]  /*39700*/  LDL.LU R35, [R1+0x1ac] ;  /* 0x0001ac0001237983 */ /* 0x000ee80000300800 */
[----:B----4-:R-:W-:Y:S04]  /*39710*/  STL.64 [R1+0x27e0], R42 ;  /* 0x0027e02a01007387 */ /* 0x010fe80000100a00 */
[----:B------:R0:W-:Y:S04]  /*39720*/  STL.64 [R1+0x27d8], R40 ;  /* 0x0027d82801007387 */ /* 0x0001e80000100a00 */
[----:B0-----:R-:W4:Y:S04]  /*39730*/  LDL.LU R40, [R1+0x9f0] ;  /* 0x0009f00001287983 */ /* 0x001f280000300800 */
[----:B------:R-:W4:Y:S04]  /*39740*/  LDL.LU R41, [R1+0x9f4] ;  /* 0x0009f40001297983 */ /* 0x000f280000300800 */
[----:B------:R-:W4:Y:S04]  /*39750*/  LDL.LU R42, [R1+0x9f8] ;  /* 0x0009f800012a7983 */ /* 0x000f280000300800 */
[----:B------:R-:W4:Y:S01]  /*39760*/  LDL.LU R43, [R1+0x9fc] ;  /* 0x0009fc00012b7983 */ /* 0x000f220000300800 */
[----:B--2---:R-:W-:-:S15]  /*39770*/  HMMA.16816.F32 R8, R4, R44, R8 ;  /* 0x0000002c0408723c */ /* 0x004fde0000001808 */
[----:B------:R-:W-:-:S04]  /*39780*/  NOP ;  /* 0x0000000000007918 */ /* 0x000fc80000000000 */
[----:B------:R-:W-:Y:S04]  /*39790*/  STL.64 [R1+0x760], R8 ;  /* 0x0007600801007387 */ /* 0x000fe80000100a00 */
[----:B------:R0:W-:Y:S04]  /*397a0*/  STL.64 [R1+0x768], R10 ;  /* 0x0007680a01007387 */ /* 0x0001e80000100a00 */
[----:B0-----:R-:W2:Y:S04]  /*397b0*/  LDL.LU.64 R10, [R1+0x2800] ;  /* 0x00280000010a7983 */ /* 0x001ea80000300a00 */
[----:B------:R-:W2:Y:S01]  /*397c0*/  LDL.LU.64 R8, [R1+0x27f8] ;  /* 0x0027f80001087983 */ /* 0x000ea20000300a00 */
[----:B------:R-:W-:-:S02]  /*397d0*/  IMAD.MOV.U32 R20, RZ, RZ, R59 ;  /* 0x000000ffff147224 */ /* 0x000fc400078e003b */
[----:B------:R-:W-:Y:S01]  /*397e0*/  IMAD.MOV.U32 R21, RZ, RZ, R58 ;  /* 0x000000ffff157224 */ /* 0x000fe200078e003a */
[C---:B---3--:R-:W-:Y:S08]  /*397f0*/  HMMA.16816.F32 R36, R4.reuse, R52, R36 ;  /* 0x000000340424723c */ /* 0x048ff00000001824 */
[----:B----4-:R-:W-:-:S15]  /*39800*/  HMMA.16816.F32 R40, R4, R48, R40 ;  /* 0x000000300428723c */ /* 0x010fde0000001828 */
[----:B------:R-:W-:-:S04]  /*39810*/  NOP ;  /* 0x0000000000007918 */ /* 0x000fc80000000000 */
[----:B------:R0:W-:Y:S04]  /*39820*/  STL.64 [R1+0x750], R40 ;  /* 0x0007502801007387 */ /* 0x0001e80000100a00 */
[----:B------:R1:W-:Y:S04]  /*39830*/  STL.64 [R1+0x758], R42 ;  /* 0x0007582a01007387 */ /* 0x0003e80000100a00 */
[----:B------:R3:W-:Y:S04]  /*39840*/  STL.64 [R1+0x450], R36 ;  /* 0x0004502401007387 */ /* 0x0007e80000100a00 */
[----:B------:R4:W-:Y:S01]  /*39850*/  STL.64 [R1+0x458], R38 ;  /* 0x0004582601007387 */ /* 0x0009e20000100a00 */
[C---:B--2---:R-:W-:Y:S08]  /*39860*/  HMMA.16816.F32 R20, R8.reuse, R20, R24 ;  /* 0x000000140814723c */ /* 0x044ff00000001818 */
[C---:B------:R-:W-:Y:S11]  /*39870*/  HMMA.16816.F32 R12, R8.reuse, R56, R12 ;  /* 0x00000038080c723c */ /* 0x040ff6000000180c */
[----:B------:R-:W-:Y:S04]  /*39880*/  STL.64 [R1+0x260], R20 ;  /* 0x0002601401007387 */ /* 0x000fe80000100a00 */
[----:B------:R-:W-:Y:S04]  /*39890*/  STL.64 [R1+0x268], R22 ;  /* 0x0002681601007387 */ /* 0x000fe80000100a00 */
        /* <DEDUP_REMOVED lines=8> */
[----:B------:R-:W4:Y:S04]  /*39920*/  LDL.LU R24, [R1+0x700] ;  /* 0x0007000001187983 */ /* 0x000f280000300800 */
[----:B------:R-:W4:Y:S04]  /*39930*/  LDL.LU R25, [R1+0x704] ;  /* 0x0007040001197983 */ /* 0x000f280000300800 */
[----:B------:R-:W4:Y:S04]  /*39940*/  LDL.LU R26, [R1+0x708] ;  /* 0x00070800011a7983 */ /* 0x000f280000300800 */
[----:B------:R-:W4:Y:S04]  /*39950*/  LDL.LU R27, [R1+0x70c] ;  /* 0x00070c00011b7983 */ /* 0x000f280000300800 */
[----:B------:R0:W-:Y:S04]  /*39960*/  STL.64 [R1+0x250], R12 ;  /* 0x0002500c01007387 */ /* 0x0001e80000100a00 */
[----:B------:R-:W-:Y:S01]  /*39970*/  STL.64 [R1+0x258], R14 ;  /* 0x0002580e01007387 */ /* 0x000fe20000100a00 */
[----:B------:R-:W-:Y:S03]  /*39980*/  HMMA.16816.F32 R28, R8, R28, R16 ;  /* 0x0000001c081c723c */ /* 0x000fe60000001810 */
[----:B0-----:R-:W3:Y:S04]  /*39990*/  LDL.LU.64 R12, [R1+0x27f0] ;  /* 0x0027f000010c7983 */ /* 0x001ee80000300a00 */
[----:B------:R0:W-:Y:S04]  /*399a0*/  STL.64 [R1+0x2770], R56 ;  /* 0x0027703801007387 */ /* 0x0001e80000100a00 */
[----:B0-----:R-:W4:Y:S04]  /*399b0*/  LDL.LU R56, [R1+0x1b0] ;  /* 0x0001b00001387983 */ /* 0x001f280000300800 */
[----:B------:R-:W4:Y:S04]  /*399c0*/  LDL.LU R57, [R1+0x1b4] ;  /* 0x0001b40001397983 */ /* 0x000f280000300800 */
[----:B------:R-:W4:Y:S04]  /*399d0*/  LDL.LU R58, [R1+0x1b8] ;  /* 0x0001b800013a7983 */ /* 0x000f280000300800 */
[----:B------:R-:W4:Y:S04]  /*399e0*/  LDL.LU R59, [R1+0x1bc] ;  /* 0x0001bc00013b7983 */ /* 0x000f280000300800 */
[----:B------:R-:W4:Y:S01]  /*399f0*/  LDL.LU.64 R16, [R1+0x27e8] ;  /* 0x0027e80001107983 */ /* 0x000f220000300a00 */
[----:B------:R-:W-:-:S02]  /*39a00*/  IMAD.MOV.U32 R4, RZ, RZ, R47 ;  /* 0x000000ffff047224 */ /* 0x000fc400078e002f */
[----:B------:R-:W-:Y:S01]  /*39a10*/  IMAD.MOV.U32 R5, RZ, RZ, R3 ;  /* 0x000000ffff057224 */ /* 0x000fe200078e0003 */
[----:B------:R0:W-:Y:S04]  /*39a20*/  STL.64 [R1+0x240], R28 ;  /* 0x0002401c01007387 */ /* 0x0001e80000100a00 */
[----:B------:R1:W-:Y:S04]  /*39a30*/  STL.64 [R1+0x248], R30 ;  /* 0x0002481e01007387 */ /* 0x0003e80000100a00 */
[----:B0-----:R-:W4:Y:S04]  /*39a40*/  LDL.LU R28, [R1+0x6f0] ;  /* 0x0006f000011c7983 */ /* 0x001f280000300800 */
[----:B------:R-:W4:Y:S04]  /*39a50*/  LDL.LU R29, [R1+0x6f4] ;  /* 0x0006f400011d7983 */ /* 0x000f280000300800 */
[----:B-1----:R-:W4:Y:S04]  /*39a60*/  LDL.LU R30, [R1+0x6f8] ;  /* 0x0006f800011e7983 */ /* 0x002f280000300800 */
[----:B------:R-:W4:Y:S01]  /*39a70*/  LDL.LU R31, [R1+0x6fc] ;  /* 0x0006fc00011f7983 */ /* 0x000f220000300800 */
[----:B------:R-:W-:-:S02]  /*39a80*/  IMAD.MOV.U32 R20, RZ, RZ, R2 ;  /* 0x000000ffff147224 */ /* 0x000fc400078e0002 */
[----:B------:R-:W-:Y:S01]  /*39a90*/  IMAD.MOV.U32 R21, RZ, RZ, R0 ;  /* 0x000000ffff157224 */ /* 0x000fe200078e0000 */
[C---:B--2---:R-:W-:Y:S08]  /*39aa0*/  HMMA.16816.F32 R4, R8.reuse, R4, R40 ;  /* 0x000000040804723c */ /* 0x044ff00000001828 */
[C---:B---3--:R-:W-:Y:S01]  /*39ab0*/  HMMA.16816.F32 R12, R8.reuse, R12, R32 ;  /* 0x0000000c080c723c */ /* 0x048fe20000001820 */
[----:B------:R-:W2:Y:S07]  /*39ac0*/  LDL.LU R32, [R1+0x6e0] ;  /* 0x0006e00001207983 */ /* 0x000eae0000300800 */
[----:B----4-:R-:W-:-:S15]  /*39ad0*/  HMMA.16816.F32 R56, R8, R16, R56 ;  /* 0x000000100838723c */ /* 0x010fde0000001838 */
[----:B------:R-:W-:-:S04]  /*39ae0*/  NOP ;  /* 0x0000000000007918 */ /* 0x000fc80000000000 */
[----:B------:R0:W-:Y:S04]  /*39af0*/  STL.64 [R1+0x230], R56 ;  /* 0x0002303801007387 */ /* 0x0001e80000100a00 */
[----:B------:R1:W-:Y:S04]  /*39b00*/  STL.64 [R1+0x238], R58 ;  /* 0x0002383a01007387 */ /* 0x0003e80000100a00 */
        /* <DEDUP_REMOVED lines=13> */
[----:B------:R-:W4:Y:S04]  /*39be0*/  LDL.LU.64 R42, [R1+0x27e0] ;  /* 0x0027e000012a7983 */ /* 0x000f280000300a00 */
[----:B------:R-:W2:Y:S04]  /*39bf0*/  LDL.LU.64 R40, [R1+0x27d8] ;  /* 0x0027d80001287983 */ /* 0x000ea80000300a00 */
[----:B------:R-:W-:Y:S04]  /*39c00*/  STL.64 [R1+0x210], R4 ;  /* 0x0002100401007387 */ /* 0x000fe80000100a00 */
[----:B------:R-:W-:Y:S04]  /*39c10*/  STL.64 [R1+0x218], R6 ;  /* 0x0002180601007387 */ /* 0x000fe80000100a00 */
[----:B------:R-:W0:Y:S01]  /*39c20*/  LDSM.16.MT88.4 R4, [R46+UR5+0x2080] ;  /* 0x002080052e04783b */ /* 0x000e220008004200 */
[C---:B------:R-:W-:Y:S03]  /*39c30*/  HMMA.16816.F32 R20, R8.reuse, R20, R36 ;  /* 0x000000140814723c */ /* 0x040fe60000001824 */
[----:B0-----:R-:W-:Y:S04]  /*39c40*/  STL.64 [R1+0x26e8], R6 ;  /* 0x0026e80601007387 */ /* 0x001fe80000100a00 */
[----:B------:R0:W-:Y:S04]  /*39c50*/  STL.64 [R1+0x26e0], R4 ;  /* 0x0026e00401007387 */ /* 0x0001e80000100a00 */
[----:B0-----:R-:W2:Y:S04]  /*39c60*/  LDL.LU R4, [R1+0x600] ;  /* 0x0006000001047983 */ /* 0x001ea80000300800 */
[----:B------:R-:W2:Y:S04]  /*39c70*/  LDL.LU R5, [R1+0x604] ;  /* 0x0006040001057983 */ /* 0x000ea80000300800 */
[----:B------:R-:W2:Y:S04]  /*39c80*/  LDL.LU R6, [R1+0x608] ;  /* 0x0006080001067983 */ /* 0x000ea80000300800 */
[----:B------:R-:W2:Y:S04]  /*39c90*/  LDL.LU R7, [R1+0x60c] ;  /* 0x00060c0001077983 */ /* 0x000ea80000300800 */
[----:B------:R-:W2:Y:S04]  /*39ca0*/  LDL.LU.64 R38, [R1+0x27d0] ;  /* 0x0027d00001267983 */ /* 0x000ea80000300a00 */
        /* <DEDUP_REMOVED lines=36> */
[----:B------:R0:W-:Y:S01]  /*39ef0*/  STL.64 [R1+0x2750], R28 ;  /* 0x0027501c01007387 */ /* 0x0001e20000100a00 */
[C---:B------:R-:W-:Y:S03]  /*39f00*/  HMMA.16816.F32 R4, R8.reuse, R36, R4 ;  /* 0x000000240804723c */ /* 0x040fe60000001804 */
        /* <DEDUP_REMOVED lines=9> */
[----:B------:R-:W3:Y:S04]  /*39fa0*/  LDL.LU.64 R12, [R1+0x2778] ;  /* 0x00277800010c7983 */ /* 0x000ee80000300a00 */
[----:B--2---:R-:W-:Y:S04]  /*39fb0*/  STL.64 [R1+0x2768], R34 ;  /* 0x0027682201007387 */ /* 0x004fe80000100a00 */
[----:B------:R0:W-:Y:S02]  /*39fc0*/  STL.64 [R1+0x2760], R32 ;  /* 0x0027602001007387 */ /* 0x0001e40000100a00 */
[C---:B0-----:R-:W-:Y:S02]  /*39fd0*/  HMMA.16816.F32 R32, R8.reuse, R40, R56 ;  /* 0x000000280820723c */ /* 0x041fe40000001838 */
[----:B------:R0:W-:Y:S04]  /*39fe0*/  STL.64 [R1+0x1b0], R4 ;  /* 0x0001b00401007387 */ /* 0x0001e80000100a00 */
[----:B------:R1:W-:Y:S04]  /*39ff0*/  STL.64 [R1+0x1b8], R6 ;  /* 0x0001b80601007387 */ /* 0x0003e80000100a00 */
[----:B0-----:R-:W3:Y:S09]  /*3a000*/  LDL.LU R4, [R1+0x400] ;  /* 0x0004000001047983 */ /* 0x001ef20000300800 */
[----:B------:R-:W-:Y:S04]  /*3a010*/  STL.64 [R1+0x1a0], R32 ;  /* 0x0001a02001007387 */ /* 0x000fe80000100a00 */
[----:B------:R-:W-:Y:S04]  /*3a020*/  STL.64 [R1+0x1a8], R34 ;  /* 0x0001a82201007387 */ /* 0x000fe80000100a00 */
[----:B------:R-:W3:Y:S04]  /*3a030*/  LDL.LU R5, [R1+0x404] ;  /* 0x0004040001057983 */ /* 0x000ee80000300800 */
[----:B-1----:R-:W3:Y:S04]  /*3a040*/  LDL.LU R6, [R1+0x408] ;  /* 0x0004080001067983 */ /* 0x002ee80000300800 */
[----:B------:R-:W3:Y:S04]  /*3a050*/  LDL.LU R7, [R1+0x40c] ;  /* 0x00040c0001077983 */ /* 0x000ee80000300800 */
[----:B------:R-:W3:Y:S01]  /*3a060*/  LDL.64 R56, [R1+0x60] ;  /* 0x0000600001387983 */ /* 0x000ee20000100a00 */
[C---:B------:R-:W-:Y:S08]  /*3a070*/  HMMA.16816.F32 R28, R8.reuse, R44, R28 ;  /* 0x0000002c081c723c */ /* 0x040ff0000000181c */
[C---:B------:R-:W-:Y:S08]  /*3a080*/  HMMA.16816.F32 R24, R8.reuse, R48, R24 ;  /* 0x000000300818723c */ /* 0x040ff00000001818 */
[----:B------:R-:W-:Y:S01]  /*3a090*/  HMMA.16816.F32 R20, R8, R52, R20 ;  /* 0x000000340814723c */ /* 0x000fe20000001814 */
[----:B----4-:R-:W-:Y:S04]  /*3a0a0*/  STL.64 [R1+0x2728], R42 ;  /* 0x0027282a01007387 */ /* 0x010fe80000100a00 */
[----:B------:R0:W-:Y:S04]  /*3a0b0*/  STL.64 [R1+0x2720], R40 ;  /* 0x0027202801007387 */ /* 0x0001e80000100a00 */
[----:B0-----:R-:W2:Y:S04]  /*3a0c0*/  LDL.64 R40, [R1+0x40] ;  /* 0x0000400001287983 */ /* 0x001ea80000100a00 */
[----:B------:R-:W-:Y:S04]  /*3a0d0*/  STL.64 [R1+0x2708], R50 ;  /* 0x0027083201007387 */ /* 0x000fe80000100a00 */
[----:B------:R-:W-:Y:S04]  /*3a0e0*/  STL.64 [R1+0x190], R28 ;  /* 0x0001901c01007387 */ /* 0x000fe80000100a00 */
[----:B------:R-:W-:Y:S04]  /*3a0f0*/  STL.64 [R1+0x198], R30 ;  /* 0x0001981e01007387 */ /* 0x000fe80000100a00 */
[----:B------:R0:W-:Y:S04]  /*3a100*/  STL.64 [R1+0x2700], R48 ;  /* 0x0027003001007387 */ /* 0x0001e80000100a00 */
[----:B------:R1:W-:Y:S04]  /*3a110*/  STL.64 [R1+0x630], R24 ;  /* 0x0006301801007387 */ /* 0x0003e80000100a00 */
[----:B------:R-:W-:Y:S04]  /*3a120*/  STL.64 [R1+0x638], R26 ;  /* 0x0006381a01007387 */ /* 0x000fe80000100a00 */
[----:B0-----:R-:W2:Y:S04]  /*3a130*/  LDL.LU R48, [R1+0x3e0] ;  /* 0x0003e00001307983 */ /* 0x001ea80000300800 */
[----:B------:R-:W2:Y:S04]  /*3a140*/  LDL.LU R49, [R1+0x3e4] ;  /* 0x0003e40001317983 */ /* 0x000ea80000300800 */
[----:B------:R-:W2:Y:S04]  /*3a150*/  LDL.LU R50, [R1+0x3e8] ;  /* 0x0003e80001327983 */ /* 0x000ea80000300800 */
[----:B------:R-:W2:Y:S04]  /*3a160*/  LDL.LU R51, [R1+0x3ec] ;  /* 0x0003ec0001337983 */ /* 0x000ea80000300800 */
[----:B------:R-:W4:Y:S04]  /*3a170*/  LDL.LU R8, [R1+0x3b0] ;  /* 0x0003b00001087983 */ /* 0x000f280000300800 */
[----:B------:R0:W-:Y:S04]  /*3a180*/  STL.64 [R1+0x180], R20 ;  /* 0x0001801401007387 */ /* 0x0001e80000100a00 */
[----:B------:R-:W-:Y:S04]  /*3a190*/  STL.64 [R1+0x188], R22 ;  /* 0x0001881601007387 */ /* 0x000fe80000100a00 */
        /* <DEDUP_REMOVED lines=11> */
[----:B-1----:R-:W4:Y:S04]  /*3a250*/  LDL.64 R24, [R1+0x20] ;  /* 0x0000200001187983 */ /* 0x002f280000100a00 */
[----:B0-----:R-:W4:Y:S04]  /*3a260*/  LDL.64 R20, [R1+0x10] ;  /* 0x0000100001147983 */ /* 0x001f280000100a00 */
[----:B------:R-:W-:Y:S04]  /*3a270*/  STL.64 [R1+0x26f8], R54 ;  /* 0x0026f83601007387 */ /* 0x000fe80000100a00 */
[----:B------:R0:W-:Y:S04]  /*3a280*/  STL.64 [R1+0x26f0], R52 ;  /* 0x0026f03401007387 */ /* 0x0001e80000100a00 */
[----:B0-----:R-:W4:Y:S04]  /*3a290*/  LDL.LU R52, [R1+0x3f0] ;  /* 0x0003f00001347983 */ /* 0x001f280000300800 */
[----:B------:R-:W4:Y:S04]  /*3a2a0*/  LDL.LU R53, [R1+0x3f4] ;  /* 0x0003f40001357983 */ /* 0x000f280000300800 */
[----:B------:R-:W4:Y:S04]  /*3a2b0*/  LDL.LU R54, [R1+0x3f8] ;  /* 0x0003f80001367983 */ /* 0x000f280000300800 */
[----:B------:R-:W4:Y:S01]  /*3a2c0*/  LDL.LU R55, [R1+0x3fc] ;  /* 0x0003fc0001377983 */ /* 0x000f220000300800 */
[----:B---3--:R-:W-:-:S15]  /*3a2d0*/  HMMA.16816.F32 R4, R12, R56, R4 ;  /* 0x000000380c04723c */ /* 0x008fde0000001804 */
[----:B------:R-:W-:-:S04]  /*3a2e0*/  NOP ;  /* 0x0000000000007918 */ /* 0x000fc80000000000 */
[----:B------:R0:W-:Y:S04]  /*3a2f0*/  STL.64 [R1+0x440], R4 ;  /* 0x0004400401007387 */ /* 0x0001e80000100a00 */
[----:B------:R1:W-:Y:S01]  /*3a300*/  STL.64 [R1+0x448], R6 ;  /* 0x0004480601007387 */ /* 0x0003e20000100a00 */
[----:B0-----:R-:W-:Y:S02]  /*3a310*/  IMAD.MOV.U32 R5, RZ, RZ, R56 ;  /* 0x000000ffff057224 */ /* 0x001fe400078e0038 */
[----:B------:R-:W-:Y:S02]  /*3a320*/  IMAD.MOV.U32 R4, RZ, RZ, R57 ;  /* 0x000000ffff047224 */ /* 0x000fe400078e0039 */
[----:B------:R-:W3:Y:S01]  /*3a330*/  LDL.LU.64 R56, [R1+0x2770] ;  /* 0x0027700001387983 */ /* 0x000ee20000300a00 */
[C---:B--2---:R-:W-:Y:S08]  /*3a340*/  HMMA.16816.F32 R48, R12.reuse, R40, R48 ;  /* 0x000000280c30723c */ /* 0x044ff00000001830 */
[C---:B----4-:R-:W-:Y:S08]  /*3a350*/  HMMA.16816.F32 R32, R12.reuse, R16, R32 ;  /* 0x000000100c20723c */ /* 0x050ff00000001820 */
[C---:B------:R-:W-:Y:S08]  /*3a360*/  HMMA.16816.F32 R28, R12.reuse, R24, R28 ;  /* 0x000000180c1c723c */ /* 0x040ff0000000181c */
[----:B------:R-:W-:Y:S01]  /*3a370*/  HMMA.16816.F32 R8, R12, R20, R8 ;  /* 0x000000140c08723c */ /* 0x000fe20000001808 */
[----:B------:R-:W-:-:S02]  /*3a380*/  IMAD.MOV.U32 R60, RZ, RZ, R40 ;  /* 0x000000ffff3c7224 */ /* 0x000fc400078e0028 */
[----:B------:R-:W-:Y:S02]  /*3a390*/  IMAD.MOV.U32 R19, RZ, RZ, R41 ;  /* 0x000000ffff137224 */ /* 0x000fe400078e0029 */
[----:B------:R-:W-:Y:S02]  /*3a3a0*/  IMAD.MOV.U32 R18, RZ, RZ, R24 ;  /* 0x000000ffff127224 */ /* 0x000fe400078e0018 */
[----:B------:R-:W-:Y:S01]  /*3a3b0*/  IMAD.MOV.U32 R3, RZ, RZ, R25 ;  /* 0x000000ffff037224 */ /* 0x000fe200078e0019 */
[----:B-1----:R-:W-:Y:S01]  /*3a3c0*/  MOV R7, R20 ;  /* 0x0000001400077202 */ /* 0x002fe20000000f00 */
[----:B------:R-:W-:Y:S01]  /*3a3d0*/  IMAD.MOV.U32 R6, RZ, RZ, R21 ;  /* 0x000000ffff067224 */ /* 0x000fe200078e0015 */
[----:B---3--:R-:W-:Y:S01]  /*3a3e0*/  HMMA.16816.F32 R52, R12, R56, R52 ;  /* 0x000000380c34723c */ /* 0x008fe20000001834 */
[----:B------:R0:W-:-:S15]  /*3a3f0*/  STL.64 [R1+0x26d8], R56 ;  /* 0x0026d83801007387 */ /* 0x0001de0000100a00 */
[----:B------:R-:W-:-:S03]  /*3a400*/  NOP ;  /* 0x0000000000007918 */ /* 0x000fc60000000000 */
[----:B------:R1:W-:Y:S04]  /*3a410*/  STL.64 [R1+0x430], R52 ;  /* 0x0004303401007387 */ /* 0x0003e80000100a00 */
[----:B------:R-:W-:Y:S04]  /*3a420*/  STL.64 [R1+0x438], R54 ;  /* 0x0004383601007387 */ /* 0x000fe80000100a00 */
[----:B------:R-:W-:Y:S04]  /*3a430*/  STL.64 [R1+0x420], R48 ;  /* 0x0004203001007387 */ /* 0x000fe80000100a00 */
[----:B------:R2:W-:Y:S04]  /*3a440*/  STL.64 [R1+0x428], R50 ;  /* 0x0004283201007387 */ /* 0x0005e80000100a00 */
[----:B0-----:R-:W3:Y:S04]  /*3a450*/  LDL.LU R56, [R1+0x9d0] ;  /* 0x0009d00001387983 */ /* 0x001ee80000300800 */
[----:B------:R-:W3:Y:S04]  /*3a460*/  LDL.LU R57, [R1+0x9d4] ;  /* 0x0009d40001397983 */ /* 0x000ee80000300800 */
[----:B------:R-:W3:Y:S04]  /*3a470*/  LDL.LU R58, [R1+0x9d8] ;  /* 0x0009d800013a7983 */ /* 0x000ee80000300800 */
[----:B------:R-:W3:Y:S04]  /*3a480*/  LDL.LU R59, [R1+0x9dc] ;  /* 0x0009dc00013b7983 */ /* 0x000ee80000300800 */
[----:B-1----:R-:W4:Y:S04]  /*3a490*/  LDL.LU R52, [R1+0x9c0] ;  /* 0x0009c00001347983 */ /* 0x002f280000300800 */
[----:B------:R-:W4:Y:S01]  /*3a4a0*/  LDL.LU R53, [R1+0x9c4] ;  /* 0x0009c40001357983 */ /* 0x000f220000300800 */
[----:B--2---:R-:W-:-:S03]  /*3a4b0*/  IMAD.MOV.U32 R50, RZ, RZ, R61 ;  /* 0x000000ffff327224 */ /* 0x004fc600078e003d */
[----:B------:R-:W4:Y:S01]  /*3a4c0*/  LDL.LU R54, [R1+0x9c8] ;  /* 0x0009c80001367983 */ /* 0x000f220000300800 */
[----:B------:R-:W0:Y:S03]  /*3a4d0*/  S2R R61, SR_TID.X ;  /* 0x00000000003d7919 */ /* 0x000e260000002100 */
        /* <DEDUP_REMOVED lines=10> */
[----:B-1----:R-:W2:Y:S04]  /*3a580*/  LDL.LU.64 R34, [R1+0x2768] ;  /* 0x0027680001227983 */ /* 0x002ea80000300a00 */
[----:B------:R-:W2:Y:S01]  /*3a590*/  LDL.LU.64 R32, [R1+0x2760] ;  /* 0x0027600001207983 */ /* 0x000ea20000300a00 */
[C---:B0-----:R-:W-:Y:S01]  /*3a5a0*/  LOP3.LUT R46, R61.reuse, 0x7, RZ, 0xc0, !PT ;  /* 0x000000073d2e7812 */ /* 0x041fe200078ec0ff */
[----:B------:R-:W-:-:S04]  /*3a5b0*/  IMAD.SHL.U32 R0, R61, 0x2, RZ ;  /* 0x000000023d007824 */ /* 0x000fc800078e00ff */
[----:B------:R-:W-:Y:S02]  /*3a5c0*/  IMAD R46, R46, 0x110, RZ ;  /* 0x000001102e2e7824 */ /* 0x000fe400078e02ff */
[----:B------:R-:W-:Y:S01]  /*3a5d0*/  IMAD.SHL.U32 R61, R61, 0x80, RZ ;  /* 0x000000803d3d7824 */ /* 0x000fe200078e00ff */
[----:B------:R-:W-:Y:S02]  /*3a5e0*/  STL.64 [R1+0x26c8], R16 ;  /* 0x0026c81001007387 */ /* 0x000fe40000100a00 */
[----:B------:R-:W-:Y:S02]  /*3a5f0*/  LOP3.LUT R46, R46, 0x10, R0, 0x78, !PT ;  /* 0x000000102e2e7812 */ /* 0x000fe400078e7800 */
[----:B------:R-:W-:Y:S04]  /*3a600*/  STL.64 [R1+0x400], R28 ;  /* 0x0004001c01007387 */ /* 0x000fe80000100a00 */
[----:B------:R0:W-:Y:S01]  /*3a610*/  STL.64 [R1+0x408], R30 ;  /* 0x0004081e01007387 */ /* 0x0001e20000100a00 */
[----:B------:R-:W-:-:S04]  /*3a620*/  LOP3.LUT R46, R46, 0x800, R61, 0xf8, !PT ;  /* 0x000008002e2e7812 */ /* 0x000fc800078ef83d */
[----:B------:R-:W-:Y:S01]  /*3a630*/  LOP3.LUT R46, R46, 0x60, RZ, 0x3c, !PT ;  /* 0x000000602e2e7812 */ /* 0x000fe200078e3cff */
[----:B0-----:R-:W2:Y:S04]  /*3a640*/  LDL.LU.64 R30, [R1+0x2758] ;  /* 0x00275800011e7983 */ /* 0x001ea80000300a00 */
[----:B------:R-:W2:Y:S04]  /*3a650*/  LDL.LU.64 R28, [R1+0x2750] ;  /* 0x00275000011c7983 */ /* 0x000ea80000300a00 */
[----:B------:R-:W2:Y:S04]  /*3a660*/  LDL.LU.64 R26, [R1+0x2748] ;  /* 0x00274800011a7983 */ /* 0x000ea80000300a00 */
[----:B------:R-:W4:Y:S04]  /*3a670*/  LDL.LU.64 R24, [R1+0x2740] ;  /* 0x0027400001187983 */ /* 0x000f280000300a00 */
[----:B------:R-:W2:Y:S04]  /*3a680*/  LDL.LU.64 R22, [R1+0x2738] ;  /* 0x0027380001167983 */ /* 0x000ea80000300a00 */
[----:B------:R-:W3:Y:S04]  /*3a690*/  LDL.LU.64 R20, [R1+0x2730] ;  /* 0x0027300001147983 */ /* 0x000ee80000300a00 */
[----:B------:R-:W-:Y:S04]  /*3a6a0*/  STL.64 [R1+0x3f0], R8 ;  /* 0x0003f00801007387 */ /* 0x000fe80000100a00 */
[----:B------:R-:W-:Y:S01]  /*3a6b0*/  STL [R1+0x3f8], R10 ;  /* 0x0003f80a01007387 */ /* 0x000fe20000100800 */
[----:B------:R-:W-:-:S03]  /*3a6c0*/  IMAD.MOV.U32 R61, RZ, RZ, R11 ;  /* 0x000000ffff3d7224 */ /* 0x000fc600078e000b */
[----:B------:R-:W0:Y:S04]  /*3a6d0*/  LDSM.16.MT88.4 R8, [R46+UR5+0x2000] ;  /* 0x002000052e08783b */ /* 0x000e280008004200 */
[----:B------:R-:W-:Y:S04]  /*3a6e0*/  STL [R1+0x2718], R46 ;  /* 0x0027182e01007387 */ /* 0x000fe80000100800 */
[----:B------:R1:W-:Y:S04]  /*3a6f0*/  STL.64 [R1+0x2710], R44 ;  /* 0x0027102c01007387 */ /* 0x0003e80000100a00 */
[----:B-1----:R-:W2:Y:S04]  /*3a700*/  LDL.64 R44, [R1] ;  /* 0x00000000012c7983 */ /* 0x002ea80000100a00 */
[----:B0-----:R-:W-:Y:S04]  /*3a710*/  STL.64 [R1+0x2670], R10 ;  /* 0x0026700a01007387 */ /* 0x001fe80000100a00 */
[----:B------:R0:W-:Y:S04]  /*3a720*/  STL.64 [R1+0x2668], R8 ;  /* 0x0026680801007387 */ /* 0x0001e80000100a00 */
[----:B0-----:R-:W2:Y:S04]  /*3a730*/  LDL.LU R8, [R1+0x9e0] ;  /* 0x0009e00001087983 */ /* 0x001ea80000300800 */
[----:B------:R-:W2:Y:S04]  /*3a740*/  LDL.LU R9, [R1+0x9e4] ;  /* 0x0009e40001097983 */ /* 0x000ea80000300800 */
[----:B------:R-:W2:Y:S04]  /*3a750*/  LDL.LU R10, [R1+0x9e8] ;  /* 0x0009e800010a7983 */ /* 0x000ea80000300800 */
[----:B------:R-:W2:Y:S02]  /*3a760*/  LDL.LU R11, [R1+0x9ec] ;  /* 0x0009ec00010b7983 */ /* 0x000ea40000300800 */
[----:B--2---:R-:W-:-:S15]  /*3a770*/  HMMA.16816.F32 R8, R12, R44, R8 ;  /* 0x0000002c0c08723c */ /* 0x004fde0000001808 */
[----:B------:R-:W-:-:S04]  /*3a780*/  NOP ;  /* 0x0000000000007918 */ /* 0x000fc80000000000 */
[----:B------:R-:W-:Y:S04]  /*3a790*/  STL.64 [R1+0x3e0], R8 ;  /* 0x0003e00801007387 */ /* 0x000fe80000100a00 */
[----:B------:R3:W-:Y:S02]  /*3a7a0*/  STL.64 [R1+0x3e8], R10 ;  /* 0x0003e80a01007387 */ /* 0x0007e40000100a00 */
[----:B---3--:R-:W-:Y:S02]  /*3a7b0*/  HMMA.16816.F32 R8, R12, R20, R56 ;  /* 0x000000140c08723c */ /* 0x008fe40000001838 */
[----:B------:R-:W-:Y:S04]  /*3a7c0*/  STL.64 [R1+0x26c0], R22 ;  /* 0x0026c01601007387 */ /* 0x000fe80000100a00 */
[----:B------:R0:W-:-:S13]  /*3a7d0*/  STL.64 [R1+0x26b8], R20 ;  /* 0x0026b81401007387 */ /* 0x0001da0000100a00 */
[----:B------:R-:W-:Y:S04]  /*3a7e0*/  STL.64 [R1+0x740], R8 ;  /* 0x0007400801007387 */ /* 0x000fe80000100a00 */
[----:B------:R4:W-:Y:S01]  /*3a7f0*/  STL.64 [R1+0x748], R10 ;  /* 0x0007480a01007387 */ /* 0x0009e20000100a00 */
[C---:B0-----:R-:W-:Y:S08]  /*3a800*/  HMMA.16816.F32 R20, R12.reuse, R28, R48 ;  /* 0x0000001c0c14723c */ /* 0x041ff00000001830 */
[----:B----4-:R-:W-:Y:S01]  /*3a810*/  HMMA.16816.F32 R8, R12, R24, R52 ;  /* 0x000000180c08723c */ /* 0x010fe20000001834 */
[----:B------:R-:W-:Y:S04]  /*3a820*/  STL.64 [R1+0x26b0], R26 ;  /* 0x0026b01a01007387 */ /* 0x000fe80000100a00 */
[----:B------:R-:W-:-:S14]  /*3a830*/  STL.64 [R1+0x26a8], R24 ;  /* 0x0026a81801007387 */ /* 0x000fdc0000100a00 */
[----:B------:R0:W-:Y:S04]  /*3a840*/  STL.64 [R1+0x730], R8 ;  /* 0x0007300801007387 */ /* 0x0001e80000100a00 */
[----:B------:R-:W-:Y:S04]  /*3a850*/  STL.64 [R1+0x738], R10 ;  /* 0x0007380a01007387 */ /* 0x000fe80000100a00 */
[----:B------:R-:W-:Y:S04]  /*3a860*/  STL.64 [R1+0x720], R20 ;  /* 0x0007201401007387 */ /* 0x000fe80000100a00 */
[----:B------:R-:W-:Y:S01]  /*3a870*/  STL.64 [R1+0x728], R22 ;  /* 0x0007281601007387 */ /* 0x000fe20000100a00 */
[----:B0-----:R-:W-:-:S02]  /*3a880*/  IMAD.MOV.U32 R8, RZ, RZ, R7 ;  /* 0x000000ffff087224 */ /* 0x001fc400078e0007 */
[----:B------:R-:W-:-:S05]  /*3a890*/  IMAD.MOV.U32 R9, RZ, RZ, R6 ;  /* 0x000000ffff097224 */ /* 0x000fca00078e0006 */
[----:B------:R0:W-:Y:S02]  /*3a8a0*/  STL.64 [R1+0x26d0], R8 ;  /* 0x0026d00801007387 */ /* 0x0001e40000100a00 */
[----:B0-----:R-:W-:Y:S02]  /*3a8b0*/  HMMA.16816.F32 R8, R12, R32, R40 ;  /* 0x000000200c08723c */ /* 0x001fe40000001828 */
[----:B------:R-:W-:Y:S04]  /*3a8c0*/  STL.64 [R1+0x26a0], R30 ;  /* 0x0026a01e01007387 */ /* 0x000fe80000100a00 */
[----:B------:R-:W-:Y:S01]  /*3a8d0*/  STL.64 [R1+0x2698], R28 ;  /* 0x0026981c01007387 */ /* 0x000fe20000100a00 */
[----:B------:R-:W-:Y:S02]  /*3a8e0*/  IMAD.MOV.U32 R25, RZ, RZ, R4 ;  /* 0x000000ffff197224 */ /* 0x000fe400078e0004 */
[----:B------:R-:W-:-:S10]  /*3a8f0*/  IMAD.MOV.U32 R24, RZ, RZ, R5 ;  /* 0x000000ffff187224 */ /* 0x000fd400078e0005 */
[----:B------:R0:W-:Y:S04]  /*3a900*/  STL.64 [R1+0x710], R8 ;  /* 0x0007100801007387 */ /* 0x0001e80000100a00 */
[----:B------:R1:W-:Y:S04]  /*3a910*/  STL.64 [R1+0x718], R10 ;  /* 0x0007180a01007387 */ /* 0x0003e80000100a00 */
        /* <DEDUP_REMOVED lines=11> */
[----:B------:R-:W4:Y:S01]  /*3a9d0*/  LDL.LU R43, [R1+0x99c] ;  /* 0x00099c00012b7983 */ /* 0x000f220000300800 */
[----:B------:R-:W-:-:S02]  /*3a9e0*/  IMAD.MOV.U32 R2, RZ, RZ, R44 ;  /* 0x000000ffff027224 */ /* 0x000fc400078e002c */
[----:B------:R-:W-:Y:S01]  /*3a9f0*/  IMAD.MOV.U32 R0, RZ, RZ, R45 ;  /* 0x000000ffff007224 */ /* 0x000fe200078e002d */
        /* <DEDUP_REMOVED lines=16> */
[----:B0-----:R-:W2:Y:S04]  /*3ab00*/  LDL.LU R8, [R1+0x340] ;  /* 0x0003400001087983 */ /* 0x001ea80000300800 */
[----:B------:R-:W2:Y:S04]  /*3ab10*/  LDL.LU R9, [R1+0x344] ;  /* 0x0003440001097983 */ /* 0x000ea80000300800 */
[----:B-1----:R-:W2:Y:S04]  /*3ab20*/  LDL.LU R10, [R1+0x348] ;  /* 0x00034800010a7983 */ /* 0x002ea80000300800 */
        /* <DEDUP_REMOVED lines=11> */
[----:B----4-:R-:W-:-:S15]  /*3abe0*/  HMMA.16816.F32 R40, R12, R36, R40 ;  /* 0x000000240c28723c */ /* 0x010fde0000001828 */
[----:B------:R-:W-:-:S04]  /*3abf0*/  NOP ;  /* 0x0000000000007918 */ /* 0x000fc80000000000 */
[----:B------:R-:W-:Y:S04]  /*3ac00*/  STL.64 [R1+0x700], R40 ;  /* 0x0007002801007387 */ /* 0x000fe80000100a00 */
[----:B------:R0:W-:Y:S04]  /*3ac10*/  STL.64 [R1+0x708], R42 ;  /* 0x0007082a01007387 */ /* 0x0001e80000100a00 */
[----:B0-----:R-:W4:Y:S04]  /*3ac20*/  LDL.LU.64 R42, [R1+0x2728] ;  /* 0x00272800012a7983 */ /* 0x001f280000300a00 */
[----:B------:R-:W2:Y:S04]  /*3ac30*/  LDL.LU.64 R40, [R1+0x2720] ;  /* 0x0027200001287983 */ /* 0x000ea80000300a00 */
[----:B------:R-:W-:Y:S04]  /*3ac40*/  STL.64 [R1+0x2680], R38 ;  /* 0x0026802601007387 */ /* 0x000fe80000100a00 */
[----:B------:R-:W-:Y:S01]  /*3ac50*/  STL.64 [R1+0x2678], R36 ;  /* 0x0026782401007387 */ /* 0x000fe20000100a00 */
[----:B--2---:R-:W-:-:S15]  /*3ac60*/  HMMA.16816.F32 R44, R12, R40, R44 ;  /* 0x000000280c2c723c */ /* 0x004fde000000182c */
[----:B------:R-:W-:-:S04]  /*3ac70*/  NOP ;  /* 0x0000000000007918 */ /* 0x000fc80000000000 */
[----:B------:R-:W-:Y:S04]  /*3ac80*/  STL.64 [R1+0x6f0], R44 ;  /* 0x0006f02c01007387 */ /* 0x000fe80000100a00 */
[----:B------:R0:W-:Y:S04]  /*3ac90*/  STL.64 [R1+0x6f8], R46 ;  /* 0x0006f82e01007387 */ /* 0x0001e80000100a00 */
[----:B0-----:R-:W2:Y:S04]  /*3aca0*/  LDL.LU R46, [R1+0x2718] ;  /* 0x00271800012e7983 */ /* 0x001ea80000300800 */
[----:B------:R-:W2:Y:S02]  /*3acb0*/  LDL.LU.64 R44, [R1+0x2710] ;  /* 0x00271000012c7983 */ /* 0x000ea40000300a00 */
[----:B--2---:R-:W-:-:S15]  /*3acc0*/  HMMA.16816.F32 R48, R12, R44, R48 ;  /* 0x0000002c0c30723c */ /* 0x004fde0000001830 */
[----:B------:R-:W-:-:S04]  /*3acd0*/  NOP ;  /* 0x0000000000007918 */ /* 0x000fc80000000000 */
[----:B------:R-:W-:Y:S04]  /*3ace0*/  STL.64 [R1+0x6e0], R48 ;  /* 0x0006e03001007387 */ /* 0x000fe80000100a00 */
[----:B------:R0:W-:Y:S04]  /*3acf0*/  STL.64 [R1+0x6e8], R50 ;  /* 0x0006e83201007387 */ /* 0x0001e80000100a00 */
[----:B0-----:R-:W2:Y:S04]  /*3ad00*/  LDL.LU.64 R50, [R1+0x2708] ;  /* 0x0027080001327983 */ /* 0x001ea80000300a00 */
[----:B------:R-:W3:Y:S02]  /*3ad10*/  LDL.LU.64 R48, [R1+0x2700] ;  /* 0x0027000001307983 */ /* 0x000ee40000300a00 */
[----:B---3--:R-:W-:-:S15]  /*3ad20*/  HMMA.16816.F32 R52, R12, R48, R52 ;  /* 0x000000300c34723c */ /* 0x008fde0000001834 */
[----:B------:R-:W-:-:S04]  /*3ad30*/  NOP ;  /* 0x0000000000007918 */ /* 0x000fc80000000000 */
[----:B------:R-:W-:Y:S04]  /*3ad40*/  STL.64 [R1+0x6d0], R52 ;  /* 0x0006d03401007387 */ /* 0x000fe80000100a00 */
[----:B------:R0:W-:Y:S04]  /*3ad50*/  STL.64 [R1+0x6d8], R54 ;  /* 0x0006d83601007387 */ /* 0x0001e80000100a00 */
[----:B0-----:R-:W3:Y:S04]  /*3ad60*/  LDL.LU.64 R54, [R1+0x26f8] ;  /* 0x0026f80001367983 */ /* 0x001ee80000300a00 */
[----:B------:R-:W2:Y:S02]  /*3ad70*/  LDL.LU.64 R52, [R1+0x26f0] ;  /* 0x0026f00001347983 */ /* 0x000ea40000300a00 */
[----:B--2---:R-:W-:Y:S02]  /*3ad80*/  HMMA.16816.F32 R12, R12, R52, R4 ;  /* 0x000000340c0c723c */ /* 0x004fe40000001804 */
[----:B------:R-:W2:Y:S04]  /*3ad90*/  LDL.LU.64 R6, [R1+0x26e8] ;  /* 0x0026e80001067983 */ /* 0x000ea80000300a00 */
[----:B------:R-:W2:-:S13]  /*3ada0*/  LDL.LU.64 R4, [R1+0x26e0] ;  /* 0x0026e00001047983 */ /* 0x000e9a0000300a00 */
[----:B------:R0:W-:Y:S04]  /*3adb0*/  STL.64 [R1+0x3d0], R12 ;  /* 0x0003d00c01007387 */ /* 0x0001e80000100a00 */
[----:B------:R1:W-:Y:S04]  /*3adc0*/  STL.64 [R1+0x3d8], R14 ;  /* 0x0003d80e01007387 */ /* 0x0003e80000100a00 */
[----:B0-----:R-:W3:Y:S04]  /*3add0*/  LDL.LU R12, [R1+0x320] ;  /* 0x00032000010c7983 */ /* 0x001ee80000300800 */
[----:B------:R-:W3:Y:S04]  /*3ade0*/  LDL.LU R13, [R1+0x324] ;  /* 0x00032400010d7983 */ /* 0x000ee80000300800 */
[----:B-1----:R-:W3:Y:S04]  /*3adf0*/  LDL.LU R14, [R1+0x328] ;  /* 0x00032800010e7983 */ /* 0x002ee80000300800 */
[----:B------:R-:W3:Y:S01]  /*3ae00*/  LDL.LU R15, [R1+0x32c] ;  /* 0x00032c00010f7983 */ /* 0x000ee20000300800 */
[----:B--2---:R-:W-:Y:S03]  /*3ae10*/  HMMA.16816.F32 R24, R4, R24, R56 ;  /* 0x000000180418723c */ /* 0x004fe60000001838 */
[----:B------:R-:W2:Y:S01]  /*3ae20*/  LDL.LU.64 R56, [R1+0x26d8] ;  /* 0x0026d80001387983 */ /* 0x000ea20000300a00 */
[----:B------:R-:W-:-:S02]  /*3ae30*/  IMAD.MOV.U32 R16, RZ, RZ, R60 ;  /* 0x000000ffff107224 */ /* 0x000fc400078e003c */
[----:B------:R-:W-:Y:S02]  /*3ae40*/  IMAD.MOV.U32 R17, RZ, RZ, R19 ;  /* 0x000000ffff117224 */ /* 0x000fe400078e0013 */
[----:B------:R-:W-:-:S05]  /*3ae50*/  IMAD.MOV.U32 R36, RZ, RZ, R18 ;  /* 0x000000ffff247224 */ /* 0x000fca00078e0012 */
[C---:B------:R-:W-:Y:S06]  /*3ae60*/  HMMA.16816.F32 R16, R4.reuse, R16, R8 ;  /* 0x000000100410723c */ /* 0x040fec0000001808 */
[----:B------:R0:W-:Y:S04]  /*3ae70*/  STL.64 [R1+0x620], R24 ;  /* 0x0006201801007387 */ /* 0x0001e80000100a00 */
[----:B------:R1:W-:Y:S04]  /*3ae80*/  STL.64 [R1+0x628], R26 ;  /* 0x0006281a01007387 */ /* 0x0003e80000100a00 */
[----:B0-----:R-:W3:Y:S01]  /*3ae90*/  LDL.LU R24, [R1+0x5b0] ;  /* 0x0005b00001187983 */ /* 0x001ee20000300800 */
[----:B--2---:R-:W-:-:S15]  /*3aea0*/  HMMA.16816.F32 R20, R4, R56, R20 ;  /* 0x000000380414723c */ /* 0x004fde0000001814 */
[----:B------:R-:W-:-:S04]  /*3aeb0*/  NOP ;  /* 0x0000000000007918 */ /* 0x000fc80000000000 */
[----:B------:R0:W-:Y:S04]  /*3aec0*/  STL.64 [R1+0x610], R20 ;  /* 0x0006101401007387 */ /* 0x0001e80000100a00 */
[----:B------:R2:W-:Y:S04]  /*3aed0*/  STL.64 [R1+0x618], R22 ;  /* 0x0006181601007387 */ /* 0x0005e80000100a00 */
[----:B------:R-:W4:Y:S04]  /*3aee0*/  LDL.LU R25, [R1+0x5b4] ;  /* 0x0005b40001197983 */ /* 0x000f280000300800 */
[----:B-1----:R-:W4:Y:S04]  /*3aef0*/  LDL.LU R26, [R1+0x5b8] ;  /* 0x0005b800011a7983 */ /* 0x002f280000300800 */
[----:B------:R-:W4:Y:S04]  /*3af00*/  LDL.LU R27, [R1+0x5bc] ;  /* 0x0005bc00011b7983 */ /* 0x000f280000300800 */
[----:B0-----:R-:W4:Y:S04]  /*3af10*/  LDL.LU R20, [R1+0x5c0] ;  /* 0x0005c00001147983 */ /* 0x001f280000300800 */
[----:B------:R-:W4:Y:S04]  /*3af20*/  LDL.LU R21, [R1+0x5c4] ;  /* 0x0005c40001157983 */ /* 0x000f280000300800 */
[----:B--2---:R-:W4:Y:S04]  /*3af30*/  LDL.LU R22, [R1+0x5c8] ;  /* 0x0005c80001167983 */ /* 0x004f280000300800 */
[----:B------:R-:W4:Y:S04]  /*3af40*/  LDL.LU R23, [R1+0x5cc] ;  /* 0x0005cc0001177983 */ /* 0x000f280000300800 */
[----:B------:R-:W2:Y:S04]  /*3af50*/  LDL.LU.64 R8, [R1+0x26d0] ;  /* 0x0026d00001087983 */ /* 0x000ea80000300a00 */
[----:B------:R0:W-:Y:S04]  /*3af60*/  STL.64 [R1+0x600], R16 ;  /* 0x0006001001007387 */ /* 0x0001e80000100a00 */
[----:B------:R-:W-:Y:S04]  /*3af70*/  STL.64 [R1+0x608], R18 ;  /* 0x0006081201007387 */ /* 0x000fe80000100a00 */
[----:B0-----:R-:W4:Y:S01]  /*3af80*/  LDL.LU.64 R16, [R1+0x26c8] ;  /* 0x0026c80001107983 */ /* 0x001f220000300a00 */
[----:B------:R-:W-:-:S07]  /*3af90*/  IMAD.MOV.U32 R37, RZ, RZ, R3 ;  /* 0x000000ffff257224 */ /* 0x000fce00078e0003 */
[C---:B---3--:R-:W-:Y:S01]  /*3afa0*/  HMMA.16816.F32 R36, R4.reuse, R36, R12 ;  /* 0x000000240424723c */ /* 0x048fe2000000180c */
[----:B------:R-:W0:Y:S07]  /*3afb0*/  LDSM.16.MT88.4 R12, [R46+UR5+0x2080] ;  /* 0x002080052e0c783b */ /* 0x000e2e0008004200 */
[C---:B--2---:R-:W-:Y:S08]  /*3afc0*/  HMMA.16816.F32 R8, R4.reuse, R8, R32 ;  /* 0x000000080408723c */ /* 0x044ff00000001820 */
[----:B----4-:R-:W-:-:S15]  /*3afd0*/  HMMA.16816.F32 R28, R4, R16, R28 ;  /* 0x00000010041c723c */ /* 0x010fde000000181c */
[----:B------:R-:W-:-:S04]  /*3afe0*/  NOP ;  /* 0x0000000000007918 */ /* 0x000fc80000000000 */
[----:B------:R1:W-:Y:S04]  /*3aff0*/  STL.64 [R1+0x5f0], R28 ;  /* 0x0005f01c01007387 */ /* 0x0003e80000100a00 */
[----:B------:R2:W-:Y:S04]  /*3b000*/  STL.64 [R1+0x5f8], R30 ;  /* 0x0005f81e01007387 */ /* 0x0005e80000100a00 */
[----:B-1----:R-:W3:Y:S04]  /*3b010*/  LDL.LU R28, [R1+0x8e0] ;  /* 0x0008e000011c7983 */ /* 0x002ee80000300800 */
[----:B------:R-:W3:Y:S04]  /*3b020*/  LDL.LU R29, [R1+0x8e4] ;  /* 0x0008e400011d7983 */ /* 0x000ee80000300800 */
[----:B--2---:R-:W3:Y:S04]  /*3b030*/  LDL.LU R30, [R1+0x8e8] ;  /* 0x0008e800011e7983 */ /* 0x004ee80000300800 */
[----:B------:R-:W3:Y:S04]  /*3b040*/  LDL.LU R31, [R1+0x8ec] ;  /* 0x0008ec00011f7983 */ /* 0x000ee80000300800 */
[----:B------:R-:W-:Y:S04]  /*3b050*/  STL.64 [R1+0x2660], R16 ;  /* 0x0026601001007387 */ /* 0x000fe80000100a00 */
[----:B------:R1:W-:Y:S04]  /*3b060*/  STL.64 [R1+0x5e0], R36 ;  /* 0x0005e02401007387 */ /* 0x0003e80000100a00 */
[----:B------:R2:W-:Y:S04]  /*3b070*/  STL.64 [R1+0x5e8], R38 ;  /* 0x0005e82601007387 */ /* 0x0005e80000100a00 */
[----:B------:R-:W4:Y:S04]  /*3b080*/  LDL.LU R32, [R1+0x8d0] ;  /* 0x0008d00001207983 */ /* 0x000f280000300800 */
[----:B------:R-:W-:Y:S04]  /*3b090*/  STL.64 [R1+0x5d0], R8 ;  /* 0x0005d00801007387 */ /* 0x000fe80000100a00 */
[----:B------:R-:W-:Y:S04]  /*3b0a0*/  STL.64 [R1+0x5d8], R10 ;  /* 0x0005d80a01007387 */ /* 0x000fe80000100a00 */
[----:B------:R-:W4:Y:S04]  /*3b0b0*/  LDL.LU R33, [R1+0x8d4] ;  /* 0x0008d40001217983 */ /* 0x000f280000300800 */
[----:B------:R-:W4:Y:S04]  /*3b0c0*/  LDL.LU R34, [R1+0x8d8] ;  /* 0x0008d80001227983 */ /* 0x000f280000300800 */
[----:B------:R-:W4:Y:S04]  /*3b0d0*/  LDL.LU R35, [R1+0x8dc] ;  /* 0x0008dc0001237983 */ /* 0x000f280000300800 */
[----:B-1----:R-:W3:Y:S04]  /*3b0e0*/  LDL.LU R36, [R1+0x8c0] ;  /* 0x0008c00001247983 */ /* 0x002ee80000300800 */
[----:B------:R-:W3:Y:S04]  /*3b0f0*/  LDL.LU R37, [R1+0x8c4] ;  /* 0x0008c40001257983 */ /* 0x000ee80000300800 */
[----:B--2---:R-:W2:Y:S04]  /*3b100*/  LDL.LU R38, [R1+0x8c8] ;  /* 0x0008c80001267983 */ /* 0x004ea80000300800 */
[----:B------:R-:W2:Y:S04]  /*3b110*/  LDL.LU R39, [R1+0x8cc] ;  /* 0x0008cc0001277983 */ /* 0x000ea80000300800 */
[----:B0-----:R-:W-:Y:S04]  /*3b120*/  STL.64 [R1+0x25b0], R14 ;  /* 0x0025b00e01007387 */ /* 0x001fe80000100a00 */
[----:B------:R0:W-:Y:S01]  /*3b130*/  STL.64 [R1+0x25a8], R12 ;  /* 0x0025a80c01007387 */ /* 0x0001e20000100a00 */
[----:B------:R-:W-:-:S02]  /*3b140*/  IMAD.MOV.U32 R16, RZ, RZ, R2 ;  /* 0x000000ffff107224 */ /* 0x000fc400078e0002 */
[----:B------:R-:W-:Y:S01]  /*3b150*/  IMAD.MOV.U32 R17, RZ, RZ, R0 ;  /* 0x000000ffff117224 */ /* 0x000fe200078e0000 */
[----:B0-----:R-:W2:Y:S04]  /*3b160*/  LDL.LU R12, [R1+0x150] ;  /* 0x00015000010c7983 */ /* 0x001ea80000300800 */
[----:B------:R-:W2:Y:S04]  /*3b170*/  LDL.LU R13, [R1+0x154] ;  /* 0x00015400010d7983 */ /* 0x000ea80000300800 */
[----:B------:R-:W2:Y:S04]  /*3b180*/  LDL.LU R14, [R1+0x158] ;  /* 0x00015800010e7983 */ /* 0x000ea80000300800 */
[----:B------:R-:W2:Y:S04]  /*3b190*/  LDL.LU R15, [R1+0x15c] ;  /* 0x00015c00010f7983 */ /* 0x000ea80000300800 */
[----:B------:R-:W2:Y:S04]  /*3b1a0*/  LDL.LU R8, [R1+0x570] ;  /* 0x0005700001087983 */ /* 0x000ea80000300800 */
[----:B------:R-:W2:Y:S04]  /*3b1b0*/  LDL.LU R9, [R1+0x574] ;  /* 0x0005740001097983 */ /* 0x000ea80000300800 */
[----:B------:R-:W2:Y:S04]  /*3b1c0*/  LDL.LU R10, [R1+0x578] ;  /* 0x00057800010a7983 */ /* 0x000ea80000300800 */
[----:B------:R-:W2:Y:S01]  /*3b1d0*/  LDL.LU R11, [R1+0x57c] ;  /* 0x00057c00010b7983 */ /* 0x000ea20000300800 */
[----:B------:R-:W-:Y:S03]  /*3b1e0*/  HMMA.16816.F32 R16, R4, R16, R20 ;  /* 0x000000100410723c */ /* 0x000fe60000001814 */
[----:B------:R-:W2:Y:S04]  /*3b1f0*/  LDL.LU.64 R22, [R1+0x26c0] ;  /* 0x0026c00001167983 */ /* 0x000ea80000300a00 */
[----:B------:R-:W2:-:S12]  /*3b200*/  LDL.LU.64 R20, [R1+0x26b8] ;  /* 0x0026b80001147983 */ /* 0x000e980000300a00 */
[----:B------:R0:W-:Y:S04]  /*3b210*/  STL.64 [R1+0x5c0], R16 ;  /* 0x0005c01001007387 */ /* 0x0001e80000100a00 */
[----:B------:R-:W-:Y:S04]  /*3b220*/  STL.64 [R1+0x5c8], R18 ;  /* 0x0005c81201007387 */ /* 0x000fe80000100a00 */
[----:B0-----:R-:W3:Y:S01]  /*3b230*/  LDL.LU.64 R16, [R1+0x60] ;  /* 0x0000600001107983 */ /* 0x001ee20000300a00 */
        /* <DEDUP_REMOVED lines=17> */
[----:B------:R-:W4:Y:S04]  /*3b350*/  LDL.LU.64 R28, [R1+0x2698] ;  /* 0x00269800011c7983 */ /* 0x000f280000300a00 */
[----:B--2---:R-:W-:Y:S04]  /*3b360*/  STL.64 [R1+0x25f0], R26 ;  /* 0x0025f01a01007387 */ /* 0x004fe80000100a00 */
        /* <DEDUP_REMOVED lines=35> */
[C---:B----4-:R-:W-:Y:S08]  /*3b5a0*/  HMMA.16816.F32 R32, R4.reuse, R40, R32 ;  /* 0x000000280420723c */ /* 0x050ff00000001820 */
[C---:B---3--:R-:W-:Y:S08]  /*3b5b0*/  HMMA.16816.F32 R28, R4.reuse, R44, R28 ;  /* 0x0000002c041c723c */ /* 0x048ff0000000181c */
[C---:B------:R-:W-:Y:S08]  /*3b5c0*/  HMMA.16816.F32 R24, R4.reuse, R48, R24 ;  /* 0x000000300418723c */ /* 0x040ff00000001818 */
[----:B------:R-:W-:Y:S01]  /*3b5d0*/  HMMA.16816.F32 R4, R4, R52, R12 ;  /* 0x000000340404723c */ /* 0x000fe2000000180c */
[----:B------:R-:W-:Y:S04]  /*3b5e0*/  STL.64 [R1+0x2620], R38 ;  /* 0x0026202601007387 */ /* 0x000fe80000100a00 */
        /* <DEDUP_REMOVED lines=12> */
[----:B------:R-:W3:Y:S04]  /*3b6b0*/  LDL.LU R12, [R1+0x380] ;  /* 0x00038000010c7983 */ /* 0x000ee80000300800 */
[----:B------:R-:W-:Y:S04]  /*3b6c0*/  STL.64 [R1+0x170], R4 ;  /* 0x0001700401007387 */ /* 0x000fe80000100a00 */
[----:B------:R2:W-:Y:S04]  /*3b6d0*/  STL.64 [R1+0x178], R6 ;  /* 0x0001780601007387 */ /* 0x0005e80000100a00 */
[----:B------:R-:W3:Y:S04]  /*3b6e0*/  LDL.LU R13, [R1+0x384] ;  /* 0x00038400010d7983 */ /* 0x000ee80000300800 */
[----:B------:R-:W3:Y:S04]  /*3b6f0*/  LDL.LU R14, [R1+0x388] ;  /* 0x00038800010e7983 */ /* 0x000ee80000300800 */
[----:B------:R-:W3:Y:S04]  /*3b700*/  LDL.LU R15, [R1+0x38c] ;  /* 0x00038c00010f7983 */ /* 0x000ee80000300800 */
[----:B------:R-:W-:Y:S04]  /*3b710*/  STL.64 [R1+0x2640], R54 ;  /* 0x0026403601007387 */ /* 0x000fe80000100a00 */
[----:B------:R0:W-:Y:S01]  /*3b720*/  STL.64 [R1+0x2638], R52 ;  /* 0x0026383401007387 */ /* 0x0001e20000100a00 */
[----:B--2---:R-:W-:-:S15]  /*3b730*/  HMMA.16816.F32 R4, R8, R16, R20 ;  /* 0x000000100804723c */ /* 0x004fde0000001814 */
[----:B------:R-:W-:-:S04]  /*3b740*/  NOP ;  /* 0x0000000000007918 */ /* 0x000fc80000000000 */
[----:B------:R-:W-:Y:S04]  /*3b750*/  STL.64 [R1+0x3c0], R4 ;  /* 0x0003c00401007387 */ /* 0x000fe80000100a00 */
[----:B------:R-:W-:Y:S04]  /*3b760*/  STL.64 [R1+0x3c8], R6 ;  /* 0x0003c80601007387 */ /* 0x000fe80000100a00 */
[----:B------:R-:W2:Y:S04]  /*3b770*/  LDL.LU R32, [R1+0x2e0] ;  /* 0x0002e00001207983 */ /* 0x000ea80000300800 */
[----:B------:R-:W2:Y:S04]  /*3b780*/  LDL.LU R33, [R1+0x2e4] ;  /* 0x0002e40001217983 */ /* 0x000ea80000300800 */
[----:B------:R-:W4:Y:S04]  /*3b790*/  LDL.LU R34, [R1+0x2e8] ;  /* 0x0002e80001227983 */ /* 0x000f280000300800 */
[----:B------:R-:W4:Y:S01]  /*3b7a0*/  LDL.LU R35, [R1+0x2ec] ;  /* 0x0002ec0001237983 */ /* 0x000f220000300800 */
[----:B------:R-:W-:-:S02]  /*3b7b0*/  IMAD.MOV.U32 R60, RZ, RZ, R16 ;  /* 0x000000ffff3c7224 */ /* 0x000fc400078e0010 */
[----:B------:R-:W-:Y:S01]  /*3b7c0*/  IMAD.MOV.U32 R0, RZ, RZ, R17 ;  /* 0x000000ffff007224 */ /* 0x000fe200078e0011 */
[----:B----4-:R-:W-:Y:S04]  /*3b7d0*/  STL.64 [R1+0x2650], R34 ;  /* 0x0026502201007387 */ /* 0x010fe80000100a00 */
[----:B--2---:R1:W-:Y:S04]  /*3b7e0*/  STL.64 [R1+0x2648], R32 ;  /* 0x0026482001007387 */ /* 0x0043e80000100a00 */
[----:B0-----:R-:W2:Y:S04]  /*3b7f0*/  LDL.LU R52, [R1+0x300] ;  /* 0x0003000001347983 */ /* 0x001ea80000300800 */
[----:B------:R-:W2:Y:S04]  /*3b800*/  LDL.LU R53, [R1+0x304] ;  /* 0x0003040001357983 */ /* 0x000ea80000300800 */
[----:B------:R-:W2:Y:S04]  /*3b810*/  LDL.LU R54, [R1+0x308] ;  /* 0x0003080001367983 */ /* 0x000ea80000300800 */
[----:B------:R-:W2:Y:S04]  /*3b820*/  LDL.LU R55, [R1+0x30c] ;  /* 0x00030c0001377983 */ /* 0x000ea80000300800 */
[----:B------:R-:W4:Y:S04]  /*3b830*/  LDL.LU R16, [R1+0x370] ;  /* 0x0003700001107983 */ /* 0x000f280000300800 */
[----:B------:R-:W4:Y:S04]  /*3b840*/  LDL.LU R17, [R1+0x374] ;  /* 0x0003740001117983 */ /* 0x000f280000300800 */
[----:B------:R-:W4:Y:S04]  /*3b850*/  LDL.LU R18, [R1+0x378] ;  /* 0x0003780001127983 */ /* 0x000f280000300800 */
[----:B------:R-:W4:Y:S04]  /*3b860*/  LDL.LU R19, [R1+0x37c] ;  /* 0x00037c0001137983 */ /* 0x000f280000300800 */
[----:B------:R-:W4:Y:S01]  /*3b870*/  LDL.LU.64 R44, [R1+0x40] ;  /* 0x00004000012c7983 */ /* 0x000f220000300a00 */
[----:B---3--:R-:W-:Y:S03]  /*3b880*/  HMMA.16816.F32 R24, R8, R56, R12 ;  /* 0x000000380818723c */ /* 0x008fe6000000180c */
[----:B-1----:R-:W3:Y:S04]  /*3b890*/  LDL.LU R32, [R1+0x310] ;  /* 0x0003100001207983 */ /* 0x002ee80000300800 */
[----:B------:R-:W3:Y:S04]  /*3b8a0*/  LDL.LU R33, [R1+0x314] ;  /* 0x0003140001217983 */ /* 0x000ee80000300800 */
[----:B------:R-:W3:Y:S04]  /*3b8b0*/  LDL.LU R34, [R1+0x318] ;  /* 0x0003180001227983 */ /* 0x000ee80000300800 */
[----:B------:R-:W3:Y:S04]  /*3b8c0*/  LDL.LU R35, [R1+0x31c] ;  /* 0x00031c0001237983 */ /* 0x000ee80000300800 */
[----:B------:R-:W2:Y:S04]  /*3b8d0*/  LDL.LU.64 R40, [R1+0x20] ;  /* 0x0000200001287983 */ /* 0x000ea80000300a00 */
[----:B------:R-:W2:Y:S04]  /*3b8e0*/  LDL.LU R36, [R1+0x2f0] ;  /* 0x0002f00001247983 */ /* 0x000ea80000300800 */
[----:B------:R-:W2:Y:S04]  /*3b8f0*/  LDL.LU R37, [R1+0x2f4] ;  /* 0x0002f40001257983 */ /* 0x000ea80000300800 */
[----:B------:R-:W2:Y:S04]  /*3b900*/  LDL.LU R38, [R1+0x2f8] ;  /* 0x0002f80001267983 */ /* 0x000ea80000300800 */
[----:B------:R-:W2:Y:S04]  /*3b910*/  LDL.LU R39, [R1+0x2fc] ;  /* 0x0002fc0001277983 */ /* 0x000ea80000300800 */
[----:B------:R-:W2:Y:S04]  /*3b920*/  LDL.LU.64 R4, [R1+0x10] ;  /* 0x0000100001047983 */ /* 0x000ea80000300a00 */
[----:B------:R-:W2:Y:S04]  /*3b930*/  LDL.LU.64 R20, [R1] ;  /* 0x0000000001147983 */ /* 0x000ea80000300a00 */
[----:B------:R0:W-:Y:S04]  /*3b940*/  STL.64 [R1+0x3b0], R24 ;  /* 0x0003b01801007387 */ /* 0x0001e80000100a00 */
[----:B------:R1:W-:Y:S04]  /*3b950*/  STL.64 [R1+0x3b8], R26 ;  /* 0x0003b81a01007387 */ /* 0x0003e80000100a00 */
        /* <DEDUP_REMOVED lines=11> */
[----:B------:R-:W-:-:S03]  /*3ba10*/  IMAD.MOV.U32 R13, RZ, RZ, R56 ;  /* 0x000000ffff0d7224 */ /* 0x000fc600078e0038 */
[----:B------:R-:W2:Y:S01]  /*3ba20*/  LDL.LU R31, [R1+0x96c] ;  /* 0x00096c00011f7983 */ /* 0x000ea20000300800 */
[----:B------:R-:W-:-:S03]  /*3ba30*/  IMAD.MOV.U32 R12, RZ, RZ, R57 ;  /* 0x000000ffff0c7224 */ /* 0x000fc600078e0039 */
[----:B------:R-:W2:Y:S04]  /*3ba40*/  LDL.LU R56, [R1+0x920] ;  /* 0x0009200001387983 */ /* 0x000ea80000300800 */
[----:B------:R-:W2:Y:S04]  /*3ba50*/  LDL.LU R57, [R1+0x924] ;  /* 0x0009240001397983 */ /* 0x000ea80000300800 */
[----:B------:R-:W2:Y:S04]  /*3ba60*/  LDL.LU R58, [R1+0x928] ;  /* 0x00092800013a7983 */ /* 0x000ea80000300800 */
[----:B------:R-:W2:Y:S01]  /*3ba70*/  LDL.LU R59, [R1+0x92c] ;  /* 0x00092c00013b7983 */ /* 0x000ea20000300800 */
[----:B----4-:R-:W-:-:S15]  /*3ba80*/  HMMA.16816.F32 R16, R8, R44, R16 ;  /* 0x0000002c0810723c */ /* 0x010fde0000001810 */
[----:B------:R-:W-:-:S04]  /*3ba90*/  NOP ;  /* 0x0000000000007918 */ /* 0x000fc80000000000 */
[----:B------:R0:W-:Y:S04]  /*3baa0*/  STL.64 [R1+0x3a0], R16 ;  /* 0x0003a01001007387 */ /* 0x0001e80000100a00 */
[----:B------:R1:W-:Y:S04]  /*3bab0*/  STL.64 [R1+0x3a8], R18 ;  /* 0x0003a81201007387 */ /* 0x0003e80000100a00 */
[----:B0-----:R-:W3:Y:S01]  /*3bac0*/  LDL.LU.64 R16, [R1+0x2660] ;  /* 0x0026600001107983 */ /* 0x001ee20000300a00 */
[----:B-1----:R-:W-:Y:S02]  /*3bad0*/  IMAD.MOV.U32 R19, RZ, RZ, R44 ;  /* 0x000000ffff137224 */ /* 0x002fe400078e002c */
[----:B------:R-:W-:-:S02]  /*3bae0*/  IMAD.MOV.U32 R18, RZ, RZ, R45 ;  /* 0x000000ffff127224 */ /* 0x000fc400078e002d */
[----:B------:R-:W4:Y:S01]  /*3baf0*/  LDL.LU.64 R44, [R1+0x2658] ;  /* 0x00265800012c7983 */ /* 0x000f220000300a00 */
[----:B---3--:R-:W-:-:S15]  /*3bb00*/  HMMA.16816.F32 R32, R8, R16, R32 ;  /* 0x000000100820723c */ /* 0x008fde0000001820 */
[----:B------:R-:W-:-:S04]  /*3bb10*/  NOP ;  /* 0x0000000000007918 */ /* 0x000fc80000000000 */
[----:B------:R-:W-:Y:S04]  /*3bb20*/  STL.64 [R1+0x390], R32 ;  /* 0x0003902001007387 */ /* 0x000fe80000100a00 */
[----:B------:R0:W-:Y:S04]  /*3bb30*/  STL.64 [R1+0x398], R34 ;  /* 0x0003982201007387 */ /* 0x0001e80000100a00 */
[----:B0-----:R-:W3:Y:S04]  /*3bb40*/  LDL.LU.64 R34, [R1+0x2650] ;  /* 0x0026500001227983 */ /* 0x001ee80000300a00 */
[----:B------:R-:W3:Y:S01]  /*3bb50*/  LDL.LU.64 R32, [R1+0x2648] ;  /* 0x0026480001207983 */ /* 0x000ee20000300a00 */
[----:B------:R-:W0:Y:S01]  /*3bb60*/  S2R R46, SR_TID.X ;  /* 0x00000000002e7919 */ /* 0x000e220000002100 */
[----:B------:R-:W1:Y:S01]  /*3bb70*/  S2R R15, SR_TID.X ;  /* 0x00000000000f7919 */ /* 0x000e620000002100 */
[C---:B--2---:R-:W-:Y:S08]  /*3bb80*/  HMMA.16816.F32 R52, R8.reuse, R40, R52 ;  /* 0x000000280834723c */ /* 0x044ff00000001834 */
[----:B------:R-:W-:Y:S01]  /*3bb90*/  HMMA.16816.F32 R36, R8, R4, R36 ;  /* 0x000000040824723c */ /* 0x000fe20000001824 */
[----:B------:R-:W-:Y:S01]  /*3bba0*/  STL.64 [R1+0x2570], R16 ;  /* 0x0025701001007387 */ /* 0x000fe20000100a00 */
[----:B------:R-:W-:-:S02]  /*3bbb0*/  IMAD.MOV.U32 R2, RZ, RZ, R40 ;  /* 0x000000ffff027224 */ /* 0x000fc400078e0028 */
[----:B------:R-:W-:-:S07]  /*3bbc0*/  IMAD.MOV.U32 R3, RZ, RZ, R41 ;  /* 0x000000ffff037224 */ /* 0x000fce00078e0029 */
[----:B------:R-:W-:Y:S04]  /*3bbd0*/  STL.64 [R1+0x380], R52 ;  /* 0x0003803401007387 */ /* 0x000fe80000100a00 */
[----:B------:R2:W-:Y:S01]  /*3bbe0*/  STL.64 [R1+0x388], R54 ;  /* 0x0003883601007387 */ /* 0x0005e20000100a00 */
[----:B0-----:R-:W-:-:S03]  /*3bbf0*/  LOP3.LUT R47, R46, 0x7, RZ, 0xc0, !PT ;  /* 0x000000072e2f7812 */ /* 0x001fc600078ec0ff */
[----:B--2---:R-:W2:Y:S04]  /*3bc00*/  LDL.LU.64 R54, [R1+0x2640] ;  /* 0x0026400001367983 */ /* 0x004ea80000300a00 */
[----:B------:R-:W2:Y:S04]  /*3bc10*/  LDL.LU.64 R52, [R1+0x2638] ;  /* 0x0026380001347983 */ /* 0x000ea80000300a00 */
[----:B------:R-:W2:Y:S01]  /*3bc20*/  LDL.LU.64 R42, [R1+0x2630] ;  /* 0x00263000012a7983 */ /* 0x000ea20000300a00 */
[----:B------:R-:W-:Y:S02]  /*3bc30*/  IMAD R47, R47, 0x110, RZ ;  /* 0x000001102f2f7824 */ /* 0x000fe400078e02ff */
[C---:B-1----:R-:W-:Y:S01]  /*3bc40*/  IMAD.SHL.U32 R23, R15.reuse, 0x2, RZ ;  /* 0x000000020f177824 */ /* 0x042fe200078e00ff */
[----:B------:R-:W2:Y:S04]  /*3bc50*/  LDL.LU.64 R40, [R1+0x2628] ;  /* 0x0026280001287983 */ /* 0x000ea80000300a00 */
[----:B------:R-:W-:Y:S04]  /*3bc60*/  STL.64 [R1+0x370], R36 ;  /* 0x0003702401007387 */ /* 0x000fe80000100a00 */
[----:B------:R0:W-:Y:S01]  /*3bc70*/  STL.64 [R1+0x378], R38 ;  /* 0x0003782601007387 */ /* 0x0001e20000100a00 */
[----:B------:R-:W-:Y:S01]  /*3bc80*/  IMAD.SHL.U32 R46, R15, 0x80, RZ ;  /* 0x000000800f2e7824 */ /* 0x000fe200078e00ff */
[----:B------:R-:W-:Y:S01]  /*3bc90*/  LOP3.LUT R7, R47, 0x10, R23, 0x78, !PT ;  /* 0x000000102f077812 */ /* 0x000fe200078e7817 */
[----:B------:R-:W-:-:S03]  /*3bca0*/  IMAD.MOV.U32 R47, RZ, RZ, R20 ;  /* 0x000000ffff2f7224 */ /* 0x000fc600078e0014 */
[----:B------:R-:W-:Y:S01]  /*3bcb0*/  LOP3.LUT R7, R7, 0x800, R46, 0xf8, !PT ;  /* 0x0000080007077812 */ /* 0x000fe200078ef82e */
[----:B0-----:R-:W2:Y:S04]  /*3bcc0*/  LDL.LU.64 R38, [R1+0x2620] ;  /* 0x0026200001267983 */ /* 0x001ea80000300a00 */
[----:B------:R-:W2:Y:S01]  /*3bcd0*/  LDL.LU.64 R36, [R1+0x2618] ;  /* 0x0026180001247983 */ /* 0x000ea20000300a00 */
[----:B------:R-:W-:Y:S01]  /*3bce0*/  IMAD.MOV.U32 R46, RZ, RZ, R21 ;  /* 0x000000ffff2e7224 */ /* 0x000fe200078e0015 */
[----:B---3--:R-:W-:-:S15]  /*3bcf0*/  HMMA.16816.F32 R32, R8, R20, R32 ;  /* 0x000000140820723c */ /* 0x008fde0000001820 */
[----:B------:R-:W-:-:S04]  /*3bd00*/  NOP ;  /* 0x0000000000007918 */ /* 0x000fc80000000000 */
[----:B------:R-:W-:Y:S04]  /*3bd10*/  STL.64 [R1+0x360], R32 ;  /* 0x0003602001007387 */ /* 0x000fe80000100a00 */
[----:B------:R0:W-:Y:S04]  /*3bd20*/  STL.64 [R1+0x368], R34 ;  /* 0x0003682201007387 */ /* 0x0001e80000100a00 */
[----:B0-----:R-:W3:Y:S04]  /*3bd30*/  LDL.LU.64 R34, [R1+0x2610] ;  /* 0x0026100001227983 */ /* 0x001ee80000300a00 */
[----:B------:R-:W2:Y:S04]  /*3bd40*/  LDL.LU.64 R32, [R1+0x2608] ;  /* 0x0026080001207983 */ /* 0x000ea80000300a00 */
[----:B------:R-:W2:Y:S04]  /*3bd50*/  LDL.LU.64 R22, [R1+0x2600] ;  /* 0x0026000001167983 */ /* 0x000ea80000300a00 */
[----:B------:R-:W2:Y:S01]  /*3bd60*/  LDL.LU.64 R20, [R1+0x25f8] ;  /* 0x0025f80001147983 */ /* 0x000ea20000300a00 */
[----:B------:R-:W-:Y:S01]  /*3bd70*/  IMAD.MOV.U32 R15, RZ, RZ, R4 ;  /* 0x000000ffff0f7224 */ /* 0x000fe200078e0004 */
[----:B------:R-:W-:-:S02]  /*3bd80*/  MOV R14, R5 ;  /* 0x00000005000e7202 */ /* 0x000fc40000000f00 */
[----:B------:R-:W0:Y:S04]  /*3bd90*/  LDSM.16.MT88.4 R4, [R7+UR5+0x3000] ;  /* 0x003000050704783b */ /* 0x000e280008004200 */
[----:B0-----:R-:W-:Y:S04]  /*3bda0*/  STL.64 [R1+0x24c0], R6 ;  /* 0x0024c00601007387 */ /* 0x001fe80000100a00 */
        /* <DEDUP_REMOVED lines=22> */
[----:B------:R-:W2:Y:S01]  /*3bf10*/  LDL.LU.64 R28, [R1+0x25d8] ;  /* 0x0025d800011c7983 */ /* 0x000ea20000300a00 */
[C---:B---3--:R-:W-:Y:S03]  /*3bf20*/  HMMA.16816.F32 R4, R8.reuse, R32, R4 ;  /* 0x000000200804723c */ /* 0x048fe60000001804 */
[----:B------:R-:W-:Y:S04]  /*3bf30*/  STL.64 [R1+0x2500], R26 ;  /* 0x0025001a01007387 */ /* 0x000fe80000100a00 */
[----:B------:R-:W-:Y:S01]  /*3bf40*/  STL.64 [R1+0x24f8], R24 ;  /* 0x0024f81801007387 */ /* 0x000fe20000100a00 */
[----:B--2---:R-:W-:Y:S03]  /*3bf50*/  HMMA.16816.F32 R20, R8, R28, R20 ;  /* 0x0000001c0814723c */ /* 0x004fe60000001814 */
[----:B------:R-:W-:Y:S04]  /*3bf60*/  STL.64 [R1+0x24e0], R30 ;  /* 0x0024e01e01007387 */ /* 0x000fe80000100a00 */
[----:B------:R-:W-:-:S12]  /*3bf70*/  STL.64 [R1+0x24d8], R28 ;  /* 0x0024d81c01007387 */ /* 0x000fd80000100a00 */
[----:B------:R-:W-:Y:S04]  /*3bf80*/  STL.64 [R1+0x330], R20 ;  /* 0x0003301401007387 */ /* 0x000fe80000100a00 */
        /* <DEDUP_REMOVED lines=13> */
[----:B------:R-:W-:Y:S04]  /*3c060*/  STL.64 [R1+0x300], R4 ;  /* 0x0003000401007387 */ /* 0x000fe80000100a00 */
[----:B------:R-:W-:Y:S04]  /*3c070*/  STL.64 [R1+0x308], R6 ;  /* 0x0003080601007387 */ /* 0x000fe80000100a00 */
        /* <DEDUP_REMOVED lines=11> */
[----:B------:R-:W3:Y:S04]  /*3c130*/  LDL.LU R58, [R1+0x138] ;  /* 0x00013800013a7983 */ /* 0x000ee80000300800 */
[----:B------:R-:W3:Y:S04]  /*3c140*/  LDL.LU R59, [R1+0x13c] ;  /* 0x00013c00013b7983 */ /* 0x000ee80000300800 */
[----:B------:R-:W2:Y:S04]  /*3c150*/  LDL.LU R24, [R1+0x870] ;  /* 0x0008700001187983 */ /* 0x000ea80000300800 */
        /* <DEDUP_REMOVED lines=8> */
[----:B------:R-:W-:-:S03]  /*3c1e0*/  IMAD.MOV.U32 R33, RZ, RZ, R14 ;  /* 0x000000ffff217224 */ /* 0x000fc600078e000e */
[----:B------:R-:W4:Y:S01]  /*3c1f0*/  LDL.LU R13, [R1+0x904] ;  /* 0x00090400010d7983 */ /* 0x000f220000300800 */
[----:B------:R-:W-:-:S03]  /*3c200*/  IMAD.MOV.U32 R32, RZ, RZ, R15 ;  /* 0x000000ffff207224 */ /* 0x000fc600078e000f */
[----:B------:R-:W4:Y:S04]  /*3c210*/  LDL.LU R14, [R1+0x908] ;  /* 0x00090800010e7983 */ /* 0x000f280000300800 */
[----:B------:R-:W4:Y:S01]  /*3c220*/  LDL.LU R15, [R1+0x90c] ;  /* 0x00090c00010f7983 */ /* 0x000f220000300800 */
[----:B-1----:R-:W-:Y:S02]  /*3c230*/  IMAD.MOV.U32 R28, RZ, RZ, R60 ;  /* 0x000000ffff1c7224 */ /* 0x002fe400078e003c */
[----:B------:R-:W-:Y:S02]  /*3c240*/  IMAD.MOV.U32 R29, RZ, RZ, R0 ;  /* 0x000000ffff1d7224 */ /* 0x000fe400078e0000 */
[----:B------:R-:W-:Y:S02]  /*3c250*/  IMAD.MOV.U32 R5, RZ, RZ, R18 ;  /* 0x000000ffff057224 */ /* 0x000fe400078e0012 */
[----:B------:R-:W-:-:S02]  /*3c260*/  IMAD.MOV.U32 R4, RZ, RZ, R19 ;  /* 0x000000ffff047224 */ /* 0x000fc400078e0013 */
[----:B------:R-:W-:Y:S02]  /*3c270*/  IMAD.MOV.U32 R40, RZ, RZ, R2 ;  /* 0x000000ffff287224 */ /* 0x000fe400078e0002 */
[----:B------:R-:W-:Y:S01]  /*3c280*/  IMAD.MOV.U32 R41, RZ, RZ, R3 ;  /* 0x000000ffff297224 */ /* 0x000fe200078e0003 */
[----:B---3--:R-:W-:Y:S04]  /*3c290*/  STL.64 [R1+0x2598], R58 ;  /* 0x0025983a01007387 */ /* 0x008fe80000100a00 */
[----:B--2---:R0:W-:Y:S04]  /*3c2a0*/  STL.64 [R1+0x2590], R56 ;  /* 0x0025903801007387 */ /* 0x0041e80000100a00 */
[----:B------:R-:W2:Y:S04]  /*3c2b0*/  LDL.LU R60, [R1+0x25d4] ;  /* 0x0025d400013c7983 */ /* 0x000ea80000300800 */
[----:B------:R-:W3:Y:S01]  /*3c2c0*/  LDL.LU R0, [R1+0x25d0] ;  /* 0x0025d00001007983 */ /* 0x000ee20000300800 */
[C---:B----4-:R-:W-:Y:S03]  /*3c2d0*/  HMMA.16816.F32 R48, R8.reuse, R44, R48 ;  /* 0x0000002c0830723c */ /* 0x050fe60000001830 */
[----:B0-----:R-:W4:Y:S04]  /*3c2e0*/  LDL.LU R56, [R1+0x140] ;  /* 0x0001400001387983 */ /* 0x001f280000300800 */
[----:B------:R-:W4:Y:S04]  /*3c2f0*/  LDL.LU R57, [R1+0x144] ;  /* 0x0001440001397983 */ /* 0x000f280000300800 */
[----:B------:R-:W4:Y:S04]  /*3c300*/  LDL.LU R58, [R1+0x148] ;  /* 0x00014800013a7983 */ /* 0x000f280000300800 */
[----:B------:R-:W4:Y:S04]  /*3c310*/  LDL.LU R59, [R1+0x14c] ;  /* 0x00014c00013b7983 */ /* 0x000f280000300800 */
[----:B------:R-:W2:Y:S04]  /*3c320*/  LDL.LU R16, [R1+0x120] ;  /* 0x0001200001107983 */ /* 0x000ea80000300800 */
[----:B------:R-:W2:Y:S04]  /*3c330*/  LDL.LU R17, [R1+0x124] ;  /* 0x0001240001117983 */ /* 0x000ea80000300800 */
[----:B------:R-:W2:Y:S04]  /*3c340*/  LDL.LU R18, [R1+0x128] ;  /* 0x0001280001127983 */ /* 0x000ea80000300800 */
[----:B------:R-:W2:Y:S04]  /*3c350*/  LDL.LU R19, [R1+0x12c] ;  /* 0x00012c0001137983 */ /* 0x000ea80000300800 */
[----:B------:R0:W-:Y:S04]  /*3c360*/  STL.64 [R1+0x2568], R32 ;  /* 0x0025682001007387 */ /* 0x0001e80000100a00 */
        /* <DEDUP_REMOVED lines=22> */
[----:B0-----:R-:W4:Y:S04]  /*3c4d0*/  LDL.LU.64 R14, [R1+0x25b0] ;  /* 0x0025b000010e7983 */ /* 0x001f280000300a00 */
[----:B------:R-:W4:Y:S01]  /*3c4e0*/  LDL.LU.64 R12, [R1+0x25a8] ;  /* 0x0025a800010c7983 */ /* 0x000f220000300a00 */
[----:B------:R-:W-:Y:S01]  /*3c4f0*/  HMMA.16816.F32 R24, R8, R52, R24 ;  /* 0x000000340818723c */ /* 0x000fe20000001818 */
[----:B------:R-:W-:-:S02]  /*3c500*/  IMAD.MOV.U32 R8, RZ, RZ, R47 ;  /* 0x000000ffff087224 */ /* 0x000fc400078e002f */
[----:B------:R-:W2:Y:S01]  /*3c510*/  LDL.LU R47, [R1+0x25a4] ;  /* 0x0025a400012f7983 */ /* 0x000ea20000300800 */
[----:B------:R-:W-:-:S15]  /*3c520*/  IMAD.MOV.U32 R9, RZ, RZ, R46 ;  /* 0x000000ffff097224 */ /* 0x000fde00078e002e */
[----:B------:R0:W-:Y:S04]  /*3c530*/  STL.64 [R1+0x150], R24 ;  /* 0x0001501801007387 */ /* 0x0001e80000100a00 */
[----:B------:R1:W-:Y:S04]  /*3c540*/  STL.64 [R1+0x158], R26 ;  /* 0x0001581a01007387 */ /* 0x0003e80000100a00 */
[----:B------:R-:W2:Y:S04]  /*3c550*/  LDL.LU R46, [R1+0x25a0] ;  /* 0x0025a000012e7983 */ /* 0x000ea80000300800 */
[----:B0-----:R-:W2:Y:S04]  /*3c560*/  LDL.LU R24, [R1+0xd0] ;  /* 0x0000d00001187983 */ /* 0x001ea80000300800 */
[----:B------:R-:W2:Y:S04]  /*3c570*/  LDL.LU R25, [R1+0xd4] ;  /* 0x0000d40001197983 */ /* 0x000ea80000300800 */
[----:B-1----:R-:W2:Y:S04]  /*3c580*/  LDL.LU R26, [R1+0xd8] ;  /* 0x0000d800011a7983 */ /* 0x002ea80000300800 */
[----:B------:R-:W2:Y:S01]  /*3c590*/  LDL.LU R27, [R1+0xdc] ;  /* 0x0000dc00011b7983 */ /* 0x000ea20000300800 */
[----:B----4-:R-:W-:Y:S03]  /*3c5a0*/  HMMA.16816.F32 R28, R12, R28, R56 ;  /* 0x0000001c0c1c723c */ /* 0x010fe60000001838 */
[----:B------:R-:W4:Y:S04]  /*3c5b0*/  LDL.LU.64 R58, [R1+0x2598] ;  /* 0x00259800013a7983 */ /* 0x000f280000300a00 */
[----:B------:R-:W4:-:S12]  /*3c5c0*/  LDL.LU.64 R56, [R1+0x2590] ;  /* 0x0025900001387983 */ /* 0x000f180000300a00 */
[----:B------:R0:W-:Y:S04]  /*3c5d0*/  STL.64 [R1+0x140], R28 ;  /* 0x0001401c01007387 */ /* 0x0001e80000100a00 */
[----:B------:R4:W-:Y:S04]  /*3c5e0*/  STL.64 [R1+0x148], R30 ;  /* 0x0001481e01007387 */ /* 0x0009e80000100a00 */
[----:B0-----:R-:W4:Y:S01]  /*3c5f0*/  LDL.LU.64 R28, [R1+0x2588] ;  /* 0x00258800011c7983 */ /* 0x001f220000300a00 */
[C---:B------:R-:W-:Y:S08]  /*3c600*/  HMMA.16816.F32 R4, R12.reuse, R4, R16 ;  /* 0x000000040c04723c */ /* 0x040ff00000001810 */
[----:B----4-:R-:W-:Y:S01]  /*3c610*/  HMMA.16816.F32 R28, R12, R28, R56 ;  /* 0x0000001c0c1c723c */ /* 0x010fe20000001838 */
[----:B------:R-:W4:Y:S04]  /*3c620*/  LDL.LU.64 R58, [R1+0x2580] ;  /* 0x00258000013a7983 */ /* 0x000f280000300a00 */
[----:B------:R-:W4:-:S14]  /*3c630*/  LDL.LU.64 R56, [R1+0x2578] ;  /* 0x0025780001387983 */ /* 0x000f1c0000300a00 */
[----:B------:R0:W-:Y:S04]  /*3c640*/  STL.64 [R1+0x130], R28 ;  /* 0x0001301c01007387 */ /* 0x0001e80000100a00 */
[----:B------:R1:W-:Y:S04]  /*3c650*/  STL.64 [R1+0x138], R30 ;  /* 0x0001381e01007387 */ /* 0x0003e80000100a00 */
[----:B0-----:R-:W2:Y:S04]  /*3c660*/  LDL.LU R28, [R1+0xc0] ;  /* 0x0000c000011c7983 */ /* 0x001ea80000300800 */
[----:B------:R-:W2:Y:S04]  /*3c670*/  LDL.LU R29, [R1+0xc4] ;  /* 0x0000c400011d7983 */ /* 0x000ea80000300800 */
[----:B-1----:R-:W2:Y:S04]  /*3c680*/  LDL.LU R30, [R1+0xc8] ;  /* 0x0000c800011e7983 */ /* 0x002ea80000300800 */
[----:B------:R-:W2:Y:S04]  /*3c690*/  LDL.LU R31, [R1+0xcc] ;  /* 0x0000cc00011f7983 */ /* 0x000ea80000300800 */
[----:B------:R-:W4:Y:S04]  /*3c6a0*/  LDL.LU.64 R16, [R1+0x2570] ;  /* 0x0025700001107983 */ /* 0x000f280000300a00 */
[----:B------:R0:W-:Y:S04]  /*3c6b0*/  STL.64 [R1+0x120], R4 ;  /* 0x0001200401007387 */ /* 0x0001e80000100a00 */
[----:B------:R1:W-:Y:S01]  /*3c6c0*/  STL.64 [R1+0x128], R6 ;  /* 0x0001280601007387 */ /* 0x0003e20000100a00 */
[C---:B------:R-:W-:Y:S03]  /*3c6d0*/  HMMA.16816.F32 R40, R12.reuse, R40, R32 ;  /* 0x000000280c28723c */ /* 0x040fe60000001820 */
[----:B0-----:R-:W2:Y:S05]  /*3c6e0*/  LDL.LU R4, [R1+0xb0] ;  /* 0x0000b00001047983 */ /* 0x001eaa0000300800 */
[----:B----4-:R-:W-:-:S15]  /*3c6f0*/  HMMA.16816.F32 R16, R12, R16, R56 ;  /* 0x000000100c10723c */ /* 0x010fde0000001838 */
[----:B------:R-:W-:-:S04]  /*3c700*/  NOP ;  /* 0x0000000000007918 */ /* 0x000fc80000000000 */
[----:B------:R-:W-:Y:S04]  /*3c710*/  STL.64 [R1+0x110], R16 ;  /* 0x0001101001007387 */ /* 0x000fe80000100a00 */
[----:B------:R-:W-:Y:S04]  /*3c720*/  STL.64 [R1+0x118], R18 ;  /* 0x0001181201007387 */ /* 0x000fe80000100a00 */
[----:B------:R-:W4:Y:S04]  /*3c730*/  LDL.LU R5, [R1+0xb4] ;  /* 0x0000b40001057983 */ /* 0x000f280000300800 */
[----:B-1----:R-:W4:Y:S04]  /*3c740*/  LDL.LU R6, [R1+0xb8] ;  /* 0x0000b80001067983 */ /* 0x002f280000300800 */
[----:B------:R-:W4:Y:S04]  /*3c750*/  LDL.LU R7, [R1+0xbc] ;  /* 0x0000bc0001077983 */ /* 0x000f280000300800 */
[----:B------:R-:W3:Y:S04]  /*3c760*/  LDL.LU R56, [R1+0x530] ;  /* 0x0005300001387983 */ /* 0x000ee80000300800 */
[----:B------:R-:W3:Y:S04]  /*3c770*/  LDL.LU R57, [R1+0x534] ;  /* 0x0005340001397983 */ /* 0x000ee80000300800 */
[----:B------:R-:W3:Y:S04]  /*3c780*/  LDL.LU R58, [R1+0x538] ;  /* 0x00053800013a7983 */ /* 0x000ee80000300800 */
[----:B------:R-:W3:Y:S04]  /*3c790*/  LDL.LU R59, [R1+0x53c] ;  /* 0x00053c00013b7983 */ /* 0x000ee80000300800 */
[----:B------:R-:W3:Y:S04]  /*3c7a0*/  LDL.LU.64 R32, [R1+0x2568] ;  /* 0x0025680001207983 */ /* 0x000ee80000300a00 */
[----:B------:R-:W-:Y:S04]  /*3c7b0*/  STL.64 [R1+0x100], R40 ;  /* 0x0001002801007387 */ /* 0x000fe80000100a00 */
[----:B------:R0:W-:Y:S01]  /*3c7c0*/  STL.64 [R1+0x108], R42 ;  /* 0x0001082a01007387 */ /* 0x0001e20000100a00 */
[C---:B------:R-:W-:Y:S03]  /*3c7d0*/  HMMA.16816.F32 R8, R12.reuse, R8, R20 ;  /* 0x000000080c08723c */ /* 0x040fe60000001814 */
[----:B0-----:R-:W4:Y:S04]  /*3c7e0*/  LDL.LU.64 R42, [R1+0x2560] ;  /* 0x00256000012a7983 */ /* 0x001f280000300a00 */
[----:B------:R-:W4:Y:S01]  /*3c7f0*/  LDL.LU.64 R40, [R1+0x2558] ;  /* 0x0025580001287983 */ /* 0x000f220000300a00 */
[----:B------:R-:W0:Y:S01]  /*3c800*/  S2R R19, SR_TID.X ;  /* 0x0000000000137919 */ /* 0x000e220000002100 */
[----:B--2---:R-:W-:Y:S01]  /*3c810*/  IMAD.MOV.U32 R16, RZ, RZ, R47 ;  /* 0x000000ffff107224 */ /* 0x004fe200078e002f */
[----:B---3--:R-:W-:Y:S01]  /*3c820*/  HMMA.16816.F32 R32, R12, R32, R36 ;  /* 0x000000200c20723c */ /* 0x008fe20000001824 */
[----:B------:R-:W2:Y:S04]  /*3c830*/  LDL.LU.64 R38, [R1+0x2550] ;  /* 0x0025500001267983 */ /* 0x000ea80000300a00 */
[----:B------:R-:W3:-:S14]  /*3c840*/  LDL.LU.64 R36, [R1+0x2548] ;  /* 0x0025480001247983 */ /* 0x000edc0000300a00 */
[----:B------:R-:W-:Y:S04]  /*3c850*/  STL.64 [R1+0xf0], R32 ;  /* 0x0000f02001007387 */ /* 0x000fe80000100a00 */
[----:B------:R1:W-:Y:S04]  /*3c860*/  STL.64 [R1+0xf8], R34 ;  /* 0x0000f82201007387 */ /* 0x0003e80000100a00 */
[----:B-1----:R-:W3:Y:S04]  /*3c870*/  LDL.LU.64 R34, [R1+0x2540] ;  /* 0x0025400001227983 */ /* 0x002ee80000300a00 */
[----:B------:R-:W3:Y:S04]  /*3c880*/  LDL.LU.64 R32, [R1+0x2538] ;  /* 0x0025380001207983 */ /* 0x000ee80000300a00 */
[----:B------:R-:W3:Y:S04]  /*3c890*/  LDL.LU.64 R22, [R1+0x2530] ;  /* 0x0025300001167983 */ /* 0x000ee80000300a00 */
[----:B------:R-:W3:Y:S01]  /*3c8a0*/  LDL.LU.64 R20, [R1+0x2528] ;  /* 0x0025280001147983 */ /* 0x000ee20000300a00 */
[C---:B0-----:R-:W-:Y:S01]  /*3c8b0*/  LOP3.LUT R18, R19.reuse, 0x7, RZ, 0xc0, !PT ;  /* 0x0000000713127812 */ /* 0x041fe200078ec0ff */
[----:B------:R-:W-:-:S02]  /*3c8c0*/  IMAD.SHL.U32 R17, R19, 0x2, RZ ;  /* 0x0000000213117824 */ /* 0x000fc400078e00ff */
[----:B------:R-:W4:Y:S02]  /*3c8d0*/  LDL.LU R47, [R1+0x2520] ;  /* 0x00252000012f7983 */ /* 0x000f240000300800 */
[----:B------:R-:W-:Y:S02]  /*3c8e0*/  IMAD R18, R18, 0x110, RZ ;  /* 0x0000011012127824 */ /* 0x000fe400078e02ff */
[----:B------:R-:W-:Y:S01]  /*3c8f0*/  STL.64 [R1+0xe0], R8 ;  /* 0x0000e00801007387 */ /* 0x000fe20000100a00 */
[----:B------:R-:W-:-:S03]  /*3c900*/  IMAD.SHL.U32 R19, R19, 0x80, RZ ;  /* 0x0000008013137824 */ /* 0x000fc600078e00ff */
[----:B------:R0:W-:Y:S02]  /*3c910*/  STL.64 [R1+0xe8], R10 ;  /* 0x0000e80a01007387 */ /* 0x0001e40000100a00 */
[----:B0-----:R-:W-:-:S04]  /*3c920*/  LOP3.LUT R11, R18, 0x10, R17, 0x78, !PT ;  /* 0x00000010120b7812 */ /* 0x001fc800078e7811 */
[----:B------:R-:W-:-:S06]  /*3c930*/  LOP3.LUT R11, R11, 0x800, R19, 0xf8, !PT ;  /* 0x000008000b0b7812 */ /* 0x000fcc00078ef813 */
[----:B------:R-:W0:Y:S01]  /*3c940*/  LDSM.16.MT88.4 R8, [R11+UR5+0x3080] ;  /* 0x003080050b08783b */ /* 0x000e220008004200 */
[----:B------:R-:W-:-:S03]  /*3c950*/  IMAD.MOV.U32 R17, RZ, RZ, R3 ;  /* 0x000000ffff117224 */ /* 0x000fc600078e0003 */
[----:B------:R-:W4:Y:S01]  /*3c960*/  LDL.LU R3, [R1+0x251c] ;  /* 0x00251c0001037983 */ /* 0x000f220000300800 */
[----:B------:R-:W-:Y:S02]  /*3c970*/  IMAD.MOV.U32 R18, RZ, RZ, R2 ;  /* 0x000000ffff127224 */ /* 0x000fe400078e0002 */
[----:B------:R-:W-:Y:S01]  /*3c980*/  IMAD.MOV.U32 R19, RZ, RZ, R0 ;  /* 0x000000ffff137224 */ /* 0x000fe200078e0000 */
[----:B------:R-:W4:Y:S04]  /*3c990*/  LDL.LU R2, [R1+0x2518] ;  /* 0x0025180001027983 */ /* 0x000f280000300800 */
[----:B------:R-:W4:Y:S04]  /*3c9a0*/  LDL.LU R0, [R1+0x2514] ;  /* 0x0025140001007983 */ /* 0x000f280000300800 */
[----:B0-----:R-:W-:Y:S04]  /*3c9b0*/  STL.64 [R1+0x23b8], R10 ;  /* 0x0023b80a01007387 */ /* 0x001fe80000100a00 */
[----:B------:R0:W-:Y:S04]  /*3c9c0*/  STL.64 [R1+0x23b0], R8 ;  /* 0x0023b00801007387 */ /* 0x0001e80000100a00 */
[----:B0-----:R-:W4:Y:S01]  /*3c9d0*/  LDL.LU R8, [R1+0x70] ;  /* 0x0000700001087983 */ /* 0x001f220000300800 */
[----:B------:R-:W-:-:S02]  /*3c9e0*/  IMAD.MOV.U32 R11, RZ, RZ, R46 ;  /* 0x000000ffff0b7224 */ /* 0x000fc400078e002e */
[----:B--2---:R-:W-:Y:S02]  /*3c9f0*/  IMAD.MOV.U32 R9, RZ, RZ, R39 ;  /* 0x000000ffff097224 */ /* 0x004fe400078e0027 */
[----:B------:R-:W-:Y:S01]  /*3ca00*/  IMAD.MOV.U32 R10, RZ, RZ, R38 ;  /* 0x000000ffff0a7224 */ /* 0x000fe200078e0026 */
        /* <DEDUP_REMOVED lines=8> */
[----:B------:R-:W2:Y:S04]  /*3ca90*/  LDL.LU.64 R24, [R1+0x24f8] ;  /* 0x0024f80001187983 */ /* 0x000ea80000300a00 */
[----:B------:R0:W-:Y:S01]  /*3caa0*/  STL.64 [R1+0x2478], R22 ;  /* 0x0024781601007387 */ /* 0x0001e20000100a00 */
[----:B----4-:R-:W-:-:S02]  /*3cab0*/  IMAD.MOV.U32 R20, RZ, RZ, R0 ;  /* 0x000000ffff147224 */ /* 0x010fc400078e0000 */
[----:B------:R-:W-:Y:S01]  /*3cac0*/  IMAD.MOV.U32 R21, RZ, RZ, R2 ;  /* 0x000000ffff157224 */ /* 0x000fe200078e0002 */
[----:B------:R-:W4:Y:S04]  /*3cad0*/  LDL.LU R0, [R1+0x24f4] ;  /* 0x0024f40001007983 */ /* 0x000f280000300800 */
[----:B------:R-:W3:Y:S01]  /*3cae0*/  LDL.LU R2, [R1+0x24f0] ;  /* 0x0024f00001027983 */ /* 0x000ee20000300800 */
[----:B0-----:R-:W-:Y:S01]  /*3caf0*/  MOV R22, R3 ;  /* 0x0000000300167202 */ /* 0x001fe20000000f00 */
[----:B------:R-:W-:Y:S02]  /*3cb00*/  IMAD.MOV.U32 R23, RZ, RZ, R47 ;  /* 0x000000ffff177224 */ /* 0x000fe400078e002f */
[----:B------:R-:W3:Y:S04]  /*3cb10*/  LDL.LU R3, [R1+0x24ec] ;  /* 0x0024ec0001037983 */ /* 0x000ee80000300800 */
[----:B------:R-:W3:Y:S01]  /*3cb20*/  LDL.LU R47, [R1+0x24e8] ;  /* 0x0024e800012f7983 */ /* 0x000ee20000300800 */
[----:B--2---:R-:W-:-:S15]  /*3cb30*/  HMMA.16816.F32 R28, R12, R24, R28 ;  /* 0x000000180c1c723c */ /* 0x004fde000000181c */
[----:B------:R-:W-:-:S04]  /*3cb40*/  NOP ;  /* 0x0000000000007918 */ /* 0x000fc80000000000 */
[----:B------:R-:W-:Y:S04]  /*3cb50*/  STL.64 [R1+0xc0], R28 ;  /* 0x0000c01c01007387 */ /* 0x000fe80000100a00 */
[----:B------:R0:W-:Y:S04]  /*3cb60*/  STL.64 [R1+0xc8], R30 ;  /* 0x0000c81e01007387 */ /* 0x0001e80000100a00 */
[----:B0-----:R-:W2:Y:S04]  /*3cb70*/  LDL.LU.64 R30, [R1+0x24e0] ;  /* 0x0024e000011e7983 */ /* 0x001ea80000300a00 */
[----:B------:R-:W4:Y:S04]  /*3cb80*/  LDL.LU.64 R28, [R1+0x24d8] ;  /* 0x0024d800011c7983 */ /* 0x000f280000300a00 */
[----:B---3--:R0:W-:Y:S01]  /*3cb90*/  STL.64 [R1+0x2450], R26 ;  /* 0x0024501a01007387 */ /* 0x0081e20000100a00 */
[----:B------:R-:W-:-:S02]  /*3cba0*/  IMAD.MOV.U32 R25, RZ, RZ, R46 ;  /* 0x000000ffff197224 */ /* 0x000fc400078e002e */
[----:B--2---:R-:W-:Y:S02]  /*3cbb0*/  IMAD.MOV.U32 R24, RZ, RZ, R31 ;  /* 0x000000ffff187224 */ /* 0x004fe400078e001f */
[----:B------:R-:W2:Y:S01]  /*3cbc0*/  LDL.LU R31, [R1+0x24d4] ;  /* 0x0024d400011f7983 */ /* 0x000ea20000300800 */
[----:B----4-:R-:W-:Y:S03]  /*3cbd0*/  HMMA.16816.F32 R4, R12, R28, R4 ;  /* 0x0000001c0c04723c */ /* 0x010fe60000001804 */
[----:B------:R-:W3:Y:S01]  /*3cbe0*/  LDL.LU R46, [R1+0x24d0] ;  /* 0x0024d000012e7983 */ /* 0x000ee20000300800 */
[----:B0-----:R-:W-:Y:S02]  /*3cbf0*/  IMAD.MOV.U32 R26, RZ, RZ, R38 ;  /* 0x000000ffff1a7224 */ /* 0x001fe400078e0026 */
[----:B------:R-:W-:Y:S01]  /*3cc00*/  IMAD.MOV.U32 R27, RZ, RZ, R39 ;  /* 0x000000ffff1b7224 */ /* 0x000fe200078e0027 */
[----:B------:R-:W4:Y:S04]  /*3cc10*/  LDL.LU R38, [R1+0x24cc] ;  /* 0x0024cc0001267983 */ /* 0x000f280000300800 */
[----:B------:R-:W4:Y:S01]  /*3cc20*/  LDL.LU R39, [R1+0x24c8] ;  /* 0x0024c80001277983 */ /* 0x000f220000300800 */
[----:B------:R-:W-:-:S07]  /*3cc30*/  IMAD.MOV.U32 R28, RZ, RZ, R47 ;  /* 0x000000ffff1c7224 */ /* 0x000fce00078e002f */
[----:B------:R-:W-:Y:S04]  /*3cc40*/  STL.64 [R1+0xb0], R4 ;  /* 0x0000b00401007387 */ /* 0x000fe80000100a00 */
[----:B------:R0:W-:Y:S04]  /*3cc50*/  STL.64 [R1+0xb8], R6 ;  /* 0x0000b80601007387 */ /* 0x0001e80000100a00 */
[----:B0-----:R-:W3:Y:S04]  /*3cc60*/  LDL.LU.64 R6, [R1+0x24c0] ;  /* 0x0024c00001067983 */ /* 0x001ee80000300a00 */
[----:B------:R-:W3:Y:S04]  /*3cc70*/  LDL.LU.64 R4, [R1+0x24b8] ;  /* 0x0024b80001047983 */ /* 0x000ee80000300a00 */
[----:B--2---:R0:W-:Y:S04]  /*3cc80*/  STL.64 [R1+0x2480], R30 ;  /* 0x0024801e01007387 */ /* 0x0041e80000100a00 */
[----:B------:R-:W3:Y:S01]  /*3cc90*/  LDL.LU R47, [R1+0x24b4] ;  /* 0x0024b400012f7983 */ /* 0x000ee20000300800 */
[----:B------:R-:W-:-:S02]  /*3cca0*/  IMAD.MOV.U32 R29, RZ, RZ, R3 ;  /* 0x000000ffff1d7224 */ /* 0x000fc400078e0003 */
[----:B0-----:R-:W-:Y:S02]  /*3ccb0*/  IMAD.MOV.U32 R30, RZ, RZ, R2 ;  /* 0x000000ffff1e7224 */ /* 0x001fe400078e0002 */
[----:B------:R-:W-:Y:S01]  /*3ccc0*/  IMAD.MOV.U32 R31, RZ, RZ, R0 ;  /* 0x000000ffff1f7224 */ /* 0x000fe200078e0000 */
[C---:B------:R-:W-:Y:S08]  /*3ccd0*/  HMMA.16816.F32 R24, R12.reuse, R36, R24 ;  /* 0x000000240c18723c */ /* 0x040ff00000001818 */
[C---:B------:R-:W-:Y:S08]  /*3cce0*/  HMMA.16816.F32 R28, R12.reuse, R32, R28 ;  /* 0x000000200c1c723c */ /* 0x040ff0000000181c */
[C---:B------:R-:W-:Y:S08]  /*3ccf0*/  HMMA.16816.F32 R8, R12.reuse, R44, R8 ;  /* 0x0000002c0c08723c */ /* 0x040ff00000001808 */
[C---:B------:R-:W-:Y:S08]  /*3cd00*/  HMMA.16816.F32 R20, R12.reuse, R40, R20 ;  /* 0x000000280c14723c */ /* 0x040ff00000001814 */
[----:B------:R-:W-:Y:S01]  /*3cd10*/  HMMA.16816.F32 R56, R12, R48, R56 ;  /* 0x000000300c38723c */ /* 0x000fe20000001838 */
[----:B------:R-:W-:Y:S04]  /*3cd20*/  STL.64 [R1+0x2458], R34 ;  /* 0x0024582201007387 */ /* 0x000fe80000100a00 */
[----:B------:R-:W-:Y:S04]  /*3cd30*/  STL.64 [R1+0xa0], R28 ;  /* 0x0000a01c01007387 */ /* 0x000fe80000100a00 */
[----:B------:R-:W-:Y:S04]  /*3cd40*/  STL.64 [R1+0xa8], R30 ;  /* 0x0000a81e01007387 */ /* 0x000fe80000100a00 */
[----:B----4-:R-:W-:Y:S04]  /*3cd50*/  STL.64 [R1+0x23f8], R38 ;  /* 0x0023f82601007387 */ /* 0x010fe80000100a00 */
[----:B------:R-:W-:Y:S04]  /*3cd60*/  STL.64 [R1+0x90], R24 ;  /* 0x0000901801007387 */ /* 0x000fe80000100a00 */
[----:B------:R-:W-:Y:S04]  /*3cd70*/  STL.64 [R1+0x98], R26 ;  /* 0x0000981a01007387 */ /* 0x000fe80000100a00 */
[----:B------:R-:W-:Y:S01]  /*3cd80*/  STL.64 [R1+0x2460], R42 ;  /* 0x0024602a01007387 */ /* 0x000fe20000100a00 */
[----:B------:R-:W-:-:S03]  /*3cd90*/  IMAD.MOV.U32 R3, RZ, RZ, R11 ;  /* 0x000000ffff037224 */ /* 0x000fc600078e000b */
[----:B------:R-:W-:Y:S01]  /*3cda0*/  STL.64 [R1+0x80], R20 ;  /* 0x0000801401007387 */ /* 0x000fe20000100a00 */
[----:B------:R-:W-:-:S03]  /*3cdb0*/  IMAD.MOV.U32 R2, RZ, RZ, R10 ;  /* 0x000000ffff027224 */ /* 0x000fc600078e000a */
[----:B------:R-:W-:Y:S01]  /*3cdc0*/  STL.64 [R1+0x88], R22 ;  /* 0x0000881601007387 */ /* 0x000fe20000100a00 */
[----:B------:R-:W-:-:S03]  /*3cdd0*/  IMAD.MOV.U32 R0, RZ, RZ, R9 ;  /* 0x000000ffff007224 */ /* 0x000fc600078e0009 */
[----:B------:R-:W-:Y:S04]  /*3cde0*/  STL [R1+0x70], R8 ;  /* 0x0000700801007387 */ /* 0x000fe80000100800 */
[----:B---3--:R-:W-:Y:S04]  /*3cdf0*/  STL.64 [R1+0x23d0], R46 ;  /* 0x0023d02e01007387 */ /* 0x008fe80000100a00 */
[----:B------:R-:W-:Y:S04]  /*3ce00*/  STL [R1+0x20d8], R3 ;  /* 0x0020d80301007387 */ /* 0x000fe80000100800 */
[----:B------:R-:W-:Y:S04]  /*3ce10*/  STL [R1+0x20d4], R2 ;  /* 0x0020d40201007387 */ /* 0x000fe80000100800 */
[----:B------:R-:W-:Y:S04]  /*3ce20*/  STL [R1+0x20d0], R0 ;  /* 0x0020d00001007387 */ /* 0x000fe80000100800 */
[----:B------:R-:W-:Y:S04]  /*3ce30*/  STL.64 [R1+0x2468], R50 ;  /* 0x0024683201007387 */ /* 0x000fe80000100a00 */
[----:B------:R0:W-:Y:S04]  /*3ce40*/  STL.64 [R1+0x1df0], R58 ;  /* 0x001df03a01007387 */ /* 0x0001e80000100a00 */
[----:B------:R-:W-:Y:S04]  /*3ce50*/  STL.64 [R1+0x1de8], R56 ;  /* 0x001de83801007387 */ /* 0x000fe80000100a00 */
[----:B0-----:R-:W2:Y:S04]  /*3ce60*/  LDL R58, [R1+0x8] ;  /* 0x00000800013a7983 */ /* 0x001ea80000100800 */
[----:B------:R-:W2:Y:S04]  /*3ce70*/  LDL R59, [R1+0xc] ;  /* 0x00000c00013b7983 */ /* 0x000ea80000100800 */
[----:B--2---:R-:W-:Y:S04]  /*3ce80*/  STL.64 [R1+0x2488], R58 ;  /* 0x0024883a01007387 */ /* 0x004fe80000100a00 */
[----:B------:R-:W2:Y:S04]  /*3ce90*/  LDL.LU R28, [R1+0x510] ;  /* 0x00051000011c7983 */ /* 0x000ea80000300800 */
[----:B------:R-:W2:Y:S04]  /*3cea0*/  LDL.LU R29, [R1+0x514] ;  /* 0x00051400011d7983 */ /* 0x000ea80000300800 */
[----:B------:R-:W3:Y:S04]  /*3ceb0*/  LDL.LU R30, [R1+0x518] ;  /* 0x00051800011e7983 */ /* 0x000ee80000300800 */
[----:B------:R-:W3:Y:S04]  /*3cec0*/  LDL.LU R31, [R1+0x51c] ;  /* 0x00051c00011f7983 */ /* 0x000ee80000300800 */
[----:B------:R-:W4:Y:S04]  /*3ced0*/  LDL.LU R8, [R1+0x520] ;  /* 0x0005200001087983 */ /* 0x000f280000300800 */
[----:B------:R-:W4:Y:S04]  /*3cee0*/  LDL.LU R9, [R1+0x524] ;  /* 0x0005240001097983 */ /* 0x000f280000300800 */
[----:B------:R-:W4:Y:S04]  /*3cef0*/  LDL.LU R10, [R1+0x528] ;  /* 0x00052800010a7983 */ /* 0x000f280000300800 */
[----:B------:R-:W4:Y:S01]  /*3cf00*/  LDL.LU R11, [R1+0x52c] ;  /* 0x00052c00010b7983 */ /* 0x000f220000300800 */
[----:B------:R-:W-:Y:S01]  /*3cf10*/  HMMA.16816.F32 R16, R12, R52, R16 ;  /* 0x000000340c10723c */ /* 0x000fe20000001810 */
[----:B------:R-:W-:-:S02]  /*3cf20*/  IMAD.MOV.U32 R37, RZ, RZ, R60 ;  /* 0x000000ffff257224 */ /* 0x000fc400078e003c */
[----:B------:R-:W-:Y:S02]  /*3cf30*/  IMAD.MOV.U32 R38, RZ, RZ, R55 ;  /* 0x000000ffff267224 */ /* 0x000fe400078e0037 */
[----:B------:R-:W-:Y:S01]  /*3cf40*/  IMAD.MOV.U32 R39, RZ, RZ, R54 ;  /* 0x000000ffff277224 */ /* 0x000fe200078e0036 */
[----:B---3--:R0:W-:Y:S04]  /*3cf50*/  STL.64 [R1+0x2498], R30 ;  /* 0x0024981e01007387 */ /* 0x0081e80000100a00 */
[----:B--2---:R-:W-:Y:S04]  /*3cf60*/  STL.64 [R1+0x2490], R28 ;  /* 0x0024901c01007387 */ /* 0x004fe80000100a00 */
[----:B------:R-:W2:Y:S04]  /*3cf70*/  LDL.64 R22, [R1+0x58] ;  /* 0x0000580001167983 */ /* 0x000ea80000100a00 */
[----:B------:R-:W3:Y:S04]  /*3cf80*/  LDL.64 R14, [R1+0x18] ;  /* 0x00001800010e7983 */ /* 0x000ee80000100a00 */
[----:B0-----:R-:W4:Y:S04]  /*3cf90*/  LDL.64 R30, [R1+0x68] ;  /* 0x00006800011e7983 */ /* 0x001f280000100a00 */
[----:B------:R-:W2:Y:S04]  /*3cfa0*/  LDL.LU R36, [R1+0x850] ;  /* 0x0008500001247983 */ /* 0x000ea80000300800 */
[----:B------:R-:W2:Y:S04]  /*3cfb0*/  LDL.LU R60, [R1+0x24b0] ;  /* 0x0024b000013c7983 */ /* 0x000ea80000300800 */
[----:B------:R-:W2:Y:S04]  /*3cfc0*/  LDL.LU R55, [R1+0x24ac] ;  /* 0x0024ac0001377983 */ /* 0x000ea80000300800 */
[----:B------:R-:W3:Y:S04]  /*3cfd0*/  LDL.LU R54, [R1+0x24a8] ;  /* 0x0024a80001367983 */ /* 0x000ee80000300800 */
[----:B------:R-:W4:Y:S04]  /*3cfe0*/  LDL.LU R48, [R1+0x500] ;  /* 0x0005000001307983 */ /* 0x000f280000300800 */
[----:B------:R-:W4:Y:S04]  /*3cff0*/  LDL.LU R49, [R1+0x504] ;  /* 0x0005040001317983 */ /* 0x000f280000300800 */
[----:B------:R-:W4:Y:S04]  /*3d000*/  LDL.LU R50, [R1+0x508] ;  /* 0x0005080001327983 */ /* 0x000f280000300800 */
[----:B------:R-:W4:Y:S04]  /*3d010*/  LDL.LU R51, [R1+0x50c] ;  /* 0x00050c0001337983 */ /* 0x000f280000300800 */
[----:B------:R-:W4:Y:S04]  /*3d020*/  LDL.64 R42, [R1+0x48] ;  /* 0x00004800012a7983 */ /* 0x000f280000100a00 */
[----:B------:R-:W4:Y:S04]  /*3d030*/  LDL.64 R34, [R1+0x38] ;  /* 0x0000380001227983 */ /* 0x000f280000100a00 */
[----:B------:R-:W4:Y:S01]  /*3d040*/  LDL.LU R24, [R1+0x4e0] ;  /* 0x0004e00001187983 */ /* 0x000f220000300800 */
[----:B--2---:R-:W-:-:S02]  /*3d050*/  IMAD.MOV.U32 R26, RZ, RZ, R55 ;  /* 0x000000ffff1a7224 */ /* 0x004fc400078e0037 */
[----:B---3--:R-:W-:Y:S02]  /*3d060*/  IMAD.MOV.U32 R25, RZ, RZ, R54 ;  /* 0x000000ffff197224 */ /* 0x008fe400078e0036 */
[----:B------:R-:W2:Y:S04]  /*3d070*/  LDL.LU R54, [R1+0x24a4] ;  /* 0x0024a40001367983 */ /* 0x000ea80000300800 */
[----:B------:R-:W2:Y:S04]  /*3d080*/  LDL.LU R55, [R1+0x24a0] ;  /* 0x0024a00001377983 */ /* 0x000ea80000300800 */
[----:B------:R-:W3:Y:S04]  /*3d090*/  LDL.LU R27, [R1+0x4ec] ;  /* 0x0004ec00011b7983 */ /* 0x000ee80000300800 */
[----:B------:R-:W3:Y:S04]  /*3d0a0*/  LDL.LU R44, [R1+0x860] ;  /* 0x00086000012c7983 */ /* 0x000ee80000300800 */
[----:B------:R-:W3:Y:S04]  /*3d0b0*/  LDL.LU R45, [R1+0x864] ;  /* 0x00086400012d7983 */ /* 0x000ee80000300800 */
[----:B------:R-:W3:Y:S04]  /*3d0c0*/  LDL.LU R46, [R1+0x868] ;  /* 0x00086800012e7983 */ /* 0x000ee80000300800 */
[----:B------:R-:W3:Y:S01]  /*3d0d0*/  LDL.LU R47, [R1+0x86c] ;  /* 0x00086c00012f7983 */ /* 0x000ee20000300800 */
[----:B----4-:R-:W-:Y:S01]  /*3d0e0*/  HMMA.16816.F32 R56, R4, R30, R8 ;  /* 0x0000001e0438723c */ /* 0x010fe20000001808 */
[----:B------:R-:W-:-:S02]  /*3d0f0*/  IMAD.MOV.U32 R9, RZ, RZ, R30 ;  /* 0x000000ffff097224 */ /* 0x000fc400078e001e */
[----:B------:R-:W-:Y:S01]  /*3d100*/  IMAD.MOV.U32 R8, RZ, RZ, R31 ;  /* 0x000000ffff087224 */ /* 0x000fe200078e001f */
[----:B--2---:R0:W-:Y:S04]  /*3d110*/  STL.64 [R1+0x23c0], R54 ;  /* 0x0023c03601007387 */ /* 0x0041e80000100a00 */
[----:B------:R-:W2:Y:S04]  /*3d120*/  LDL.LU R52, [R1+0x4d0] ;  /* 0x0004d00001347983 */ /* 0x000ea80000300800 */
[----:B------:R-:W2:Y:S04]  /*3d130*/  LDL.LU R53, [R1+0x4d4] ;  /* 0x0004d40001357983 */ /* 0x000ea80000300800 */
[----:B0-----:R-:W2:Y:S04]  /*3d140*/  LDL.LU R54, [R1+0x4d8] ;  /* 0x0004d80001367983 */ /* 0x001ea80000300800 */
[----:B------:R0:W-:Y:S04]  /*3d150*/  STL.64 [R1+0x1e00], R18 ;  /* 0x001e001201007387 */ /* 0x0001e80000100a00 */
[----:B------:R-:W-:Y:S04]  /*3d160*/  STL.64 [R1+0x1df8], R16 ;  /* 0x001df81001007387 */ /* 0x000fe80000100a00 */
[----:B0-----:R-:W3:Y:S04]  /*3d170*/  LDL.64 R18, [R1+0x28] ;  /* 0x0000280001127983 */ /* 0x001ee80000100a00 */
[----:B------:R-:W4:Y:S04]  /*3d180*/  LDL.LU.64 R30, [R1+0x2498] ;  /* 0x00249800011e7983 */ /* 0x000f280000300a00 */
[----:B------:R-:W4:Y:S01]  /*3d190*/  LDL.LU.64 R28, [R1+0x2490] ;  /* 0x00249000011c7983 */ /* 0x000f220000300a00 */
[----:B------:R-:W-:-:S02]  /*3d1a0*/  IMAD.MOV.U32 R55, RZ, RZ, R60 ;  /* 0x000000ffff377224 */ /* 0x000fc400078e003c */
[----:B------:R-:W-:Y:S01]  /*3d1b0*/  IMAD.MOV.U32 R60, RZ, RZ, R56 ;  /* 0x000000ffff3c7224 */ /* 0x000fe200078e0038 */
[----:B------:R-:W-:Y:S04]  /*3d1c0*/  STL.64 [R1+0xdc0], R56 ;  /* 0x000dc03801007387 */ /* 0x000fe80000100a00 */
[----:B------:R0:W-:Y:S04]  /*3d1d0*/  STL.64 [R1+0xdc8], R58 ;  /* 0x000dc83a01007387 */ /* 0x0001e80000100a00 */
[----:B0-----:R-:W2:Y:S04]  /*3d1e0*/  LDL.LU.64 R58, [R1+0x2488] ;  /* 0x00248800013a7983 */ /* 0x001ea80000300a00 */
[----:B------:R-:W-:Y:S01]  /*3d1f0*/  STL [R1+0x1dd8], R60 ;  /* 0x001dd83c01007387 */ /* 0x000fe20000100800 */
[----:B----4-:R-:W-:-:S15]  /*3d200*/  HMMA.16816.F32 R28, R4, R22, R28 ;  /* 0x00000016041c723c */ /* 0x010fde000000181c */
[----:B------:R-:W-:-:S04]  /*3d210*/  NOP ;  /* 0x0000000000007918 */ /* 0x000fc80000000000 */
[----:B------:R-:W-:Y:S04]  /*3d220*/  STL.64 [R1+0xd40], R28 ;  /* 0x000d401c01007387 */ /* 0x000fe80000100a00 */
[----:B------:R0:W-:Y:S04]  /*3d230*/  STL.64 [R1+0xd48], R30 ;  /* 0x000d481e01007387 */ /* 0x0001e80000100a00 */
[----:B0-----:R-:W4:Y:S01]  /*3d240*/  LDL.LU.64 R30, [R1+0x2480] ;  /* 0x00248000011e7983 */ /* 0x001f220000300a00 */
[----:B------:R-:W-:Y:S02]  /*3d250*/  IMAD.MOV.U32 R28, RZ, RZ, R22 ;  /* 0x000000ffff1c7224 */ /* 0x000fe400078e0016 */
[----:B------:R-:W-:-:S02]  /*3d260*/  IMAD.MOV.U32 R3, RZ, RZ, R23 ;  /* 0x000000ffff037224 */ /* 0x000fc400078e0017 */
[----:B------:R-:W2:Y:S01]  /*3d270*/  LDL.LU.64 R22, [R1+0x2478] ;  /* 0x0024780001167983 */ /* 0x000ea20000300a00 */
[----:B------:R-:W0:Y:S01]  /*3d280*/  S2R R10, SR_TID.X ;  /* 0x00000000000a7919 */ /* 0x000e220000002100 */
[----:B------:R-:W1:Y:S02]  /*3d290*/  S2R R11, SR_TID.X ;  /* 0x00000000000b7919 */ /* 0x000e640000002100 */
[----:B----4-:R-:W-:Y:S04]  /*3d2a0*/  STL.64 [R1+0x2418], R30 ;  /* 0x0024181e01007387 */ /* 0x010fe80000100a00 */
[----:B------:R4:W-:Y:S04]  /*3d2b0*/  STL [R1+0x2410], R28 ;  /* 0x0024101c01007387 */ /* 0x0009e80000100800 */
[----:B----4-:R-:W4:Y:S04]  /*3d2c0*/  LDL.LU R28, [R1+0x4f0] ;  /* 0x0004f000011c7983 */ /* 0x010f280000300800 */
[----:B------:R-:W4:Y:S01]  /*3d2d0*/  LDL.LU R29, [R1+0x4f4] ;  /* 0x0004f400011d7983 */ /* 0x000f220000300800 */
[----:B--2---:R-:W-:-:S02]  /*3d2e0*/  IMAD.MOV.U32 R30, RZ, RZ, R22 ;  /* 0x000000ffff1e7224 */ /* 0x004fc400078e0016 */
[----:B------:R-:W-:Y:S01]  /*3d2f0*/  IMAD.MOV.U32 R31, RZ, RZ, R23 ;  /* 0x000000ffff1f7224 */ /* 0x000fe200078e0017 */
[C---:B------:R-:W-:Y:S01]  /*3d300*/  HMMA.16816.F32 R48, R4.reuse, R42, R48 ;  /* 0x0000002a0430723c */ /* 0x040fe20000001830 */
[----:B------:R-:W2:Y:S04]  /*3d310*/  LDL.LU R22, [R1+0x2474] ;  /* 0x0024740001167983 */ /* 0x000ea80000300800 */
[----:B------:R-:W2:Y:S03]  /*3d320*/  LDL.LU R23, [R1+0x2470] ;  /* 0x0024700001177983 */ /* 0x000ea60000300800 */
[----:B---3--:R-:W-:Y:S01]  /*3d330*/  HMMA.16816.F32 R24, R4, R18, R24 ;  /* 0x000000120418723c */ /* 0x008fe20000001818 */
[----:B0-----:R-:W-:Y:S01]  /*3d340*/  LOP3.LUT R10, R10, 0x7, RZ, 0xc0, !PT ;  /* 0x000000070a0a7812 */ /* 0x001fe200078ec0ff */
[----:B-1----:R-:W-:-:S04]  /*3d350*/  IMAD.SHL.U32 R33, R11, 0x2, RZ ;  /* 0x000000020b217824 */ /* 0x002fc800078e00ff */
[----:B------:R-:W-:Y:S01]  /*3d360*/  IMAD R21, R10, 0x110, RZ ;  /* 0x000001100a157824 */ /* 0x000fe200078e02ff */
[----:B------:R-:W-:Y:S01]  /*3d370*/  SHF.L.U32 R20, R11, 0x7, RZ ;  /* 0x000000070b147819 */ /* 0x000fe200000006ff */
[----:B------:R-:W-:Y:S02]  /*3d380*/  IMAD.MOV.U32 R11, RZ, RZ, R42 ;  /* 0x000000ffff0b7224 */ /* 0x000fe400078e002a */
[----:B------:R-:W-:Y:S01]  /*3d390*/  IMAD.MOV.U32 R10, RZ, RZ, R43 ;  /* 0x000000ffff0a7224 */ /* 0x000fe200078e002b */
[----:B------:R-:W-:Y:S01]  /*3d3a0*/  LOP3.LUT R21, R21, 0x10, R33, 0x78, !PT ;  /* 0x0000001015157812 */ /* 0x000fe200078e7821 */
[----:B------:R-:W-:Y:S04]  /*3d3b0*/  STL.64 [R1+0xcd0], R48 ;  /* 0x000cd03001007387 */ /* 0x000fe80000100a00 */
[----:B------:R0:W-:Y:S01]  /*3d3c0*/  STL.64 [R1+0xcd8], R50 ;  /* 0x000cd83201007387 */ /* 0x0001e20000100a00 */
[----:B------:R-:W-:Y:S01]  /*3d3d0*/  LOP3.LUT R21, R21, 0x800, R20, 0xf8, !PT ;  /* 0x0000080015157812 */ /* 0x000fe200078ef814 */
[----:B------:R-:W-:-:S02]  /*3d3e0*/  IMAD.MOV.U32 R20, RZ, RZ, R35 ;  /* 0x000000ffff147224 */ /* 0x000fc400078e0023 */
[----:B0-----:R-:W3:Y:S04]  /*3d3f0*/  LDL.LU.64 R50, [R1+0x2468] ;  /* 0x0024680001327983 */ /* 0x001ee80000300a00 */
[----:B------:R-:W2:Y:S01]  /*3d400*/  LDL.LU.64 R42, [R1+0x2460] ;  /* 0x00246000012a7983 */ /* 0x000ea20000300a00 */
[----:B------:R-:W-:Y:S01]  /*3d410*/  LOP3.LUT R21, R21, 0x20, RZ, 0x3c, !PT ;  /* 0x0000002015157812 */ /* 0x000fe200078e3cff */
[C---:B------:R-:W-:Y:S01]  /*3d420*/  HMMA.16816.F32 R52, R4.reuse, R14, R52 ;  /* 0x0000000e0434723c */ /* 0x040fe20000001834 */
[----:B------:R-:W-:Y:S02]  /*3d430*/  IMAD.MOV.U32 R17, RZ, RZ, R14 ;  /* 0x000000ffff117224 */ /* 0x000fe400078e000e */
[----:B------:R-:W-:Y:S02]  /*3d440*/  IMAD.MOV.U32 R16, RZ, RZ, R15 ;  /* 0x000000ffff107224 */ /* 0x000fe400078e000f */
[----:B------:R-:W0:Y:S03]  /*3d450*/  LDSM.16.MT88.4 R12, [R21+UR5+0x3000] ;  /* 0x00300005150c783b */ /* 0x000e260008004200 */
[----:B----4-:R-:W-:-:S15]  /*3d460*/  HMMA.16816.F32 R28, R4, R34, R28 ;  /* 0x00000022041c723c */ /* 0x010fde000000181c */
[----:B------:R-:W-:-:S04]  /*3d470*/  NOP ;  /* 0x0000000000007918 */ /* 0x000fc80000000000 */
[----:B------:R1:W-:Y:S04]  /*3d480*/  STL.64 [R1+0xc50], R28 ;  /* 0x000c501c01007387 */ /* 0x0003e80000100a00 */
[----:B------:R-:W-:Y:S01]  /*3d490*/  STL.64 [R1+0xc58], R30 ;  /* 0x000c581e01007387 */ /* 0x000fe20000100a00 */
[----:B-1----:R-:W-:-:S03]  /*3d4a0*/  IMAD.MOV.U32 R28, RZ, RZ, R34 ;  /* 0x000000ffff1c7224 */ /* 0x002fc600078e0022 */
[----:B------:R-:W4:Y:S04]  /*3d4b0*/  LDL.LU.64 R34, [R1+0x2458] ;  /* 0x0024580001227983 */ /* 0x000f280000300a00 */
[----:B------:R-:W-:Y:S04]  /*3d4c0*/  STL.64 [R1+0xbd0], R24 ;  /* 0x000bd01801007387 */ /* 0x000fe80000100a00 */
[----:B------:R1:W-:Y:S04]  /*3d4d0*/  STL.64 [R1+0xbd8], R26 ;  /* 0x000bd81a01007387 */ /* 0x0003e80000100a00 */
[----:B-1----:R-:W3:Y:S04]  /*3d4e0*/  LDL.LU.64 R26, [R1+0x2450] ;  /* 0x00245000011a7983 */ /* 0x002ee80000300a00 */
[----:B------:R-:W-:Y:S04]  /*3d4f0*/  STL.64 [R1+0xb50], R52 ;  /* 0x000b503401007387 */ /* 0x000fe80000100a00 */
[----:B------:R-:W-:Y:S04]  /*3d500*/  STL.64 [R1+0xb58], R54 ;  /* 0x000b583601007387 */ /* 0x000fe80000100a00 */
[----:B0-----:R-:W-:Y:S01]  /*3d510*/  STL.64 [R1+0x2328], R14 ;  /* 0x0023280e01007387 */ /* 0x001fe20000100a00 */
[C---:B------:R-:W-:Y:S03]  /*3d520*/  HMMA.16816.F32 R44, R4.reuse, R58, R44 ;  /* 0x0000003a042c723c */ /* 0x040fe6000000182c */
[----:B------:R2:W-:Y:S05]  /*3d530*/  STL.64 [R1+0x2320], R12 ;  /* 0x0023200c01007387 */ /* 0x0005ea0000100a00 */
[----:B--2---:R-:W-:Y:S01]  /*3d540*/  HMMA.16816.F32 R12, R4, R22, R36 ;  /* 0x00000016040c723c */ /* 0x004fe20000001824 */
[----:B------:R-:W-:Y:S10]  /*3d550*/  STL.64 [R1+0x2350], R58 ;  /* 0x0023503a01007387 */ /* 0x000ff40000100a00 */
[----:B------:R-:W-:Y:S04]  /*3d560*/  STL.64 [R1+0xaa0], R44 ;  /* 0x000aa02c01007387 */ /* 0x000fe80000100a00 */
[----:B------:R-:W-:Y:S01]  /*3d570*/  STL.64 [R1+0xaa8], R46 ;  /* 0x000aa82e01007387 */ /* 0x000fe20000100a00 */
[----:B------:R-:W-:-:S02]  /*3d580*/  IMAD.MOV.U32 R2, RZ, RZ, R18 ;  /* 0x000000ffff027224 */ /* 0x000fc400078e0012 */
[----:B------:R-:W-:Y:S02]  /*3d590*/  IMAD.MOV.U32 R0, RZ, RZ, R19 ;  /* 0x000000ffff007224 */ /* 0x000fe400078e0013 */
[----:B------:R-:W-:Y:S01]  /*3d5a0*/  IMAD.MOV.U32 R19, RZ, RZ, R42 ;  /* 0x000000ffff137224 */ /* 0x000fe200078e002a */
[----:B------:R-:W-:Y:S01]  /*3d5b0*/  STL.64 [R1+0xa20], R12 ;  /* 0x000a200c01007387 */ /* 0x000fe20000100a00 */
[----:B------:R-:W-:Y:S02]  /*3d5c0*/  IMAD.MOV.U32 R33, RZ, RZ, R15 ;  /* 0x000000ffff217224 */ /* 0x000fe400078e000f */
[----:B------:R-:W-:Y:S01]  /*3d5d0*/  IMAD.MOV.U32 R25, RZ, RZ, R14 ;  /* 0x000000ffff197224 */ /* 0x000fe200078e000e */
[----:B------:R0:W-:Y:S04]  /*3d5e0*/  STL.64 [R1+0xa28], R14 ;  /* 0x000a280e01007387 */ /* 0x0001e80000100a00 */
[----:B------:R1:W-:Y:S04]  /*3d5f0*/  STL.64 [R1+0x2360], R22 ;  /* 0x0023601601007387 */ /* 0x0003e80000100a00 */
[----:B------:R-:W-:Y:S01]  /*3d600*/  STL [R1+0x2358], R21 ;  /* 0x0023581501007387 */ /* 0x000fe20000100800 */
[----:B0-----:R-:W-:-:S02]  /*3d610*/  IMAD.MOV.U32 R14, RZ, RZ, R17 ;  /* 0x000000ffff0e7224 */ /* 0x001fc400078e0011 */
[----:B------:R-:W-:-:S05]  /*3d620*/  IMAD.MOV.U32 R15, RZ, RZ, R16 ;  /* 0x000000ffff0f7224 */ /* 0x000fca00078e0010 */
[----:B------:R-:W-:Y:S01]  /*3d630*/  STL.64 [R1+0x2368], R14 ;  /* 0x0023680e01007387 */ /* 0x000fe20000100a00 */
[----:B----4-:R-:W-:Y:S02]  /*3d640*/  IMAD.MOV.U32 R18, RZ, RZ, R34 ;  /* 0x000000ffff127224 */ /* 0x010fe400078e0022 */
[----:B------:R-:W-:Y:S02]  /*3d650*/  IMAD.MOV.U32 R17, RZ, RZ, R35 ;  /* 0x000000ffff117224 */ /* 0x000fe400078e0023 */
[----:B---3--:R-:W-:Y:S02]  /*3d660*/  IMAD.MOV.U32 R16, RZ, RZ, R27 ;  /* 0x000000ffff107224 */ /* 0x008fe400078e001b */
[----:B------:R-:W2:Y:S04]  /*3d670*/  LDL.LU R27, [R1+0x2448] ;  /* 0x00244800011b7983 */ /* 0x000ea80000300800 */
[----:B------:R-:W3:Y:S04]  /*3d680*/  LDL.LU R35, [R1+0x2444] ;  /* 0x0024440001237983 */ /* 0x000ee80000300800 */
[----:B------:R-:W4:Y:S04]  /*3d690*/  LDL.LU R34, [R1+0x2440] ;  /* 0x0024400001227983 */ /* 0x000f280000300800 */
[----:B------:R-:W3:Y:S04]  /*3d6a0*/  LDL.LU R42, [R1+0x243c] ;  /* 0x00243c00012a7983 */ /* 0x000ee80000300800 */
[----:B------:R0:W-:Y:S04]  /*3d6b0*/  STL.64 [R1+0x2378], R18 ;  /* 0x0023781201007387 */ /* 0x0001e80000100a00 */
[----:B------:R-:W-:Y:S04]  /*3d6c0*/  STL.64 [R1+0x2370], R16 ;  /* 0x0023701001007387 */ /* 0x000fe80000100a00 */
[----:B------:R-:W3:Y:S04]  /*3d6d0*/  LDL.LU R56, [R1+0x290] ;  /* 0x0002900001387983 */ /* 0x000ee80000300800 */
[----:B------:R-:W3:Y:S01]  /*3d6e0*/  LDL.LU R57, [R1+0x294] ;  /* 0x0002940001397983 */ /* 0x000ee20000300800 */
[----:B------:R-:W-:-:S02]  /*3d6f0*/  IMAD.MOV.U32 R59, RZ, RZ, R26 ;  /* 0x000000ffff3b7224 */ /* 0x000fc400078e001a */
[----:B-1----:R-:W-:Y:S02]  /*3d700*/  IMAD.MOV.U32 R22, RZ, RZ, R28 ;  /* 0x000000ffff167224 */ /* 0x002fe400078e001c */
[----:B------:R-:W-:Y:S02]  /*3d710*/  IMAD.MOV.U32 R23, RZ, RZ, R20 ;  /* 0x000000ffff177224 */ /* 0x000fe400078e0014 */
[----:B0-----:R-:W-:Y:S02]  /*3d720*/  IMAD.MOV.U32 R18, RZ, RZ, R11 ;  /* 0x000000ffff127224 */ /* 0x001fe400078e000b */
[----:B------:R-:W-:Y:S02]  /*3d730*/  IMAD.MOV.U32 R19, RZ, RZ, R10 ;  /* 0x000000ffff137224 */ /* 0x000fe400078e000a */
[----:B--2---:R-:W-:Y:S02]  /*3d740*/  IMAD.MOV.U32 R58, RZ, RZ, R27 ;  /* 0x000000ffff3a7224 */ /* 0x004fe400078e001b */
[----:B------:R-:W2:Y:S04]  /*3d750*/  LDL.LU R27, [R1+0x2438] ;  /* 0x00243800011b7983 */ /* 0x000ea80000300800 */
[----:B------:R-:W2:Y:S04]  /*3d760*/  LDL.LU R26, [R1+0x2434] ;  /* 0x00243400011a7983 */ /* 0x000ea80000300800 */
[----:B------:R-:W-:Y:S04]  /*3d770*/  STL.64 [R1+0x2388], R58 ;  /* 0x0023883a01007387 */ /* 0x000fe80000100a00 */
[----:B---3--:R0:W-:Y:S04]  /*3d780*/  STL.64 [R1+0x2380], R56 ;  /* 0x0023803801007387 */ /* 0x0081e80000100a00 */
[----:B------:R-:W-:Y:S04]  /*3d790*/  STL.64 [R1+0x2390], R22 ;  /* 0x0023901601007387 */ /* 0x000fe80000100a00 */
[----:B------:R1:W-:Y:S04]  /*3d7a0*/  STL.64 [R1+0x2398], R18 ;  /* 0x0023981201007387 */ /* 0x0003e80000100a00 */
[----:B0-----:R-:W3:Y:S04]  /*3d7b0*/  LDL.LU R56, [R1+0x2b0] ;  /* 0x0002b00001387983 */ /* 0x001ee80000300800 */
[----:B------:R-:W3:Y:S04]  /*3d7c0*/  LDL.LU R57, [R1+0x2b4] ;  /* 0x0002b40001397983 */ /* 0x000ee80000300800 */
[----:B------:R-:W2:Y:S04]  /*3d7d0*/  LDL.LU R58, [R1+0x2b8] ;  /* 0x0002b800013a7983 */ /* 0x000ea80000300800 */
[----:B------:R-:W2:Y:S01]  /*3d7e0*/  LDL.LU R59, [R1+0x2bc] ;  /* 0x0002bc00013b7983 */ /* 0x000ea20000300800 */
[----:B-1----:R-:W-:Y:S01]  /*3d7f0*/  MOV R18, R9 ;  /* 0x0000000900127202 */ /* 0x002fe20000000f00 */
[----:B------:R-:W-:-:S02]  /*3d800*/  IMAD.MOV.U32 R19, RZ, RZ, R8 ;  /* 0x000000ffff137224 */ /* 0x000fc400078e0008 */
[----:B--2---:R-:W-:Y:S04]  /*3d810*/  STL.64 [R1+0x23a8], R58 ;  /* 0x0023a83a01007387 */ /* 0x004fe80000100a00 */
[----:B---3--:R0:W-:Y:S04]  /*3d820*/  STL.64 [R1+0x23a0], R56 ;  /* 0x0023a03801007387 */ /* 0x0081e80000100a00 */
[----:B------:R1:W-:Y:S04]  /*3d830*/  STL.64 [R1+0x23c8], R18 ;  /* 0x0023c81201007387 */ /* 0x0003e80000100a00 */
[----:B0-----:R-:W2:Y:S04]  /*3d840*/  LDL.LU R56, [R1+0x2d0] ;  /* 0x0002d00001387983 */ /* 0x001ea80000300800 */
[----:B------:R-:W2:Y:S04]  /*3d850*/  LDL.LU R57, [R1+0x2d4] ;  /* 0x0002d40001397983 */ /* 0x000ea80000300800 */
[----:B------:R-:W3:Y:S04]  /*3d860*/  LDL.LU R58, [R1+0x2d8] ;  /* 0x0002d800013a7983 */ /* 0x000ee80000300800 */
[----:B------:R-:W3:Y:S04]  /*3d870*/  LDL.LU R59, [R1+0x2dc] ;  /* 0x0002dc00013b7983 */ /* 0x000ee80000300800 */
[----:B---3--:R-:W-:Y:S04]  /*3d880*/  STL.64 [R1+0x23e0], R58 ;  /* 0x0023e03a01007387 */ /* 0x008fe80000100a00 */
[----:B--2---:R-:W-:Y:S04]  /*3d890*/  STL.64 [R1+0x23d8], R56 ;  /* 0x0023d83801007387 */ /* 0x004fe80000100a00 */
[----:B------:R-:W2:Y:S04]  /*3d8a0*/  LDL.LU R52, [R1+0x7e0] ;  /* 0x0007e00001347983 */ /* 0x000ea80000300800 */
[----:B------:R-:W2:Y:S04]  /*3d8b0*/  LDL.LU R53, [R1+0x7e4] ;  /* 0x0007e40001357983 */ /* 0x000ea80000300800 */
[----:B------:R-:W3:Y:S04]  /*3d8c0*/  LDL.LU R54, [R1+0x7e8] ;  /* 0x0007e80001367983 */ /* 0x000ee80000300800 */
[----:B------:R-:W3:Y:S04]  /*3d8d0*/  LDL.LU R55, [R1+0x7ec] ;  /* 0x0007ec0001377983 */ /* 0x000ee80000300800 */
[----:B------:R-:W2:Y:S04]  /*3d8e0*/  LDL.LU R28, [R1+0x840] ;  /* 0x00084000011c7983 */ /* 0x000ea80000300800 */
[----:B------:R-:W4:Y:S04]  /*3d8f0*/  LDL.LU R29, [R1+0x844] ;  /* 0x00084400011d7983 */ /* 0x000f280000300800 */
[----:B------:R-:W4:Y:S04]  /*3d900*/  LDL.LU R30, [R1+0x848] ;  /* 0x00084800011e7983 */ /* 0x000f280000300800 */
[----:B------:R-:W4:Y:S01]  /*3d910*/  LDL.LU R31, [R1+0x84c] ;  /* 0x00084c00011f7983 */ /* 0x000f220000300800 */
[----:B------:R-:W-:-:S02]  /*3d920*/  IMAD.MOV.U32 R21, RZ, RZ, R26 ;  /* 0x000000ffff157224 */ /* 0x000fc400078e001a */
[----:B------:R-:W-:Y:S01]  /*3d930*/  IMAD.MOV.U32 R22, RZ, RZ, R27 ;  /* 0x000000ffff167224 */ /* 0x000fe200078e001b */
[----:B---3--:R-:W-:Y:S04]  /*3d940*/  STL.64 [R1+0x2408], R54 ;  /* 0x0024083601007387 */ /* 0x008fe80000100a00 */
[----:B--2---:R0:W-:Y:S04]  /*3d950*/  STL.64 [R1+0x2400], R52 ;  /* 0x0024003401007387 */ /* 0x0041e80000100a00 */
[----:B------:R-:W2:Y:S04]  /*3d960*/  LDL.LU R16, [R1+0x7f0] ;  /* 0x0007f00001107983 */ /* 0x000ea80000300800 */
[----:B------:R-:W2:Y:S04]  /*3d970*/  LDL.LU R17, [R1+0x7f4] ;  /* 0x0007f40001117983 */ /* 0x000ea80000300800 */
[----:B-1----:R-:W2:Y:S04]  /*3d980*/  LDL.LU R18, [R1+0x7f8] ;  /* 0x0007f80001127983 */ /* 0x002ea80000300800 */
[----:B------:R-:W2:Y:S04]  /*3d990*/  LDL.LU R19, [R1+0x7fc] ;  /* 0x0007fc0001137983 */ /* 0x000ea80000300800 */
[----:B------:R-:W3:Y:S04]  /*3d9a0*/  LDL.LU R36, [R1+0x820] ;  /* 0x0008200001247983 */ /* 0x000ee80000300800 */
[----:B------:R-:W3:Y:S04]  /*3d9b0*/  LDL.LU R37, [R1+0x824] ;  /* 0x0008240001257983 */ /* 0x000ee80000300800 */
[----:B------:R-:W3:Y:S04]  /*3d9c0*/  LDL.LU R38, [R1+0x828] ;  /* 0x0008280001267983 */ /* 0x000ee80000300800 */
[----:B------:R-:W3:Y:S04]  /*3d9d0*/  LDL.LU R39, [R1+0x82c] ;  /* 0x00082c0001277983 */ /* 0x000ee80000300800 */
        /* <DEDUP_REMOVED lines=19> */
[----:B------:R-:W-:-:S02]  /*3db10*/  IMAD.MOV.U32 R32, RZ, RZ, R13 ;  /* 0x000000ffff207224 */ /* 0x000fc400078e000d */
[----:B------:R-:W-:Y:S01]  /*3db20*/  IMAD.MOV.U32 R24, RZ, RZ, R12 ;  /* 0x000000ffff187224 */ /* 0x000fe200078e000c */
[----:B------:R-:W3:Y:S04]  /*3db30*/  LDL.LU R23, [R1+0x2cc] ;  /* 0x0002cc0001177983 */ /* 0x000ee80000300800 */
[----:B------:R-:W3:Y:S01]  /*3db40*/  LDL.LU R12, [R1+0x2a0] ;  /* 0x0002a000010c7983 */ /* 0x000ee20000300800 */
[----:B------:R-:W-:Y:S02]  /*3db50*/  IMAD.MOV.U32 R13, RZ, RZ, R42 ;  /* 0x000000ffff0d7224 */ /* 0x000fe400078e002a */
[----:B----4-:R-:W-:Y:S01]  /*3db60*/  IMAD.MOV.U32 R14, RZ, RZ, R34 ;  /* 0x000000ffff0e7224 */ /* 0x010fe200078e0022 */
[----:B------:R-:W4:Y:S04]  /*3db70*/  LDL.LU R42, [R1+0x2428] ;  /* 0x00242800012a7983 */ /* 0x000f280000300800 */
[----:B------:R-:W3:Y:S01]  /*3db80*/  LDL.LU R34, [R1+0x2424] ;  /* 0x0024240001227983 */ /* 0x000ee20000300800 */
[----:B------:R-:W-:-:S03]  /*3db90*/  IMAD.MOV.U32 R15, RZ, RZ, R35 ;  /* 0x000000ffff0f7224 */ /* 0x000fc600078e0023 */
[----:B------:R-:W3:Y:S04]  /*3dba0*/  LDL.LU R35, [R1+0x2420] ;  /* 0x0024200001237983 */ /* 0x000ee80000300800 */
[----:B------:R-:W-:Y:S01]  /*3dbb0*/  STL [R1+0x1ddc], R33 ;  /* 0x001ddc2101007387 */ /* 0x000fe20000100800 */
[----:B--2---:R-:W-:-:S15]  /*3dbc0*/  HMMA.16816.F32 R28, R4, R26, R28 ;  /* 0x0000001a041c723c */ /* 0x004fde000000181c */
[----:B------:R-:W-:-:S04]  /*3dbd0*/  NOP ;  /* 0x0000000000007918 */ /* 0x000fc80000000000 */
[----:B------:R-:W-:Y:S01]  /*3dbe0*/  STL.64 [R1+0x9a0], R28 ;  /* 0x0009a01c01007387 */ /* 0x000fe20000100a00 */
[----:B------:R-:W-:Y:S02]  /*3dbf0*/  IMAD.MOV.U32 R49, RZ, RZ, R31 ;  /* 0x000000ffff317224 */ /* 0x000fe400078e001f */
[----:B------:R-:W-:Y:S01]  /*3dc00*/  IMAD.MOV.U32 R41, RZ, RZ, R30 ;  /* 0x000000ffff297224 */ /* 0x000fe200078e001e */
[----:B------:R0:W-:Y:S04]  /*3dc10*/  STL.64 [R1+0x9a8], R30 ;  /* 0x0009a81e01007387 */ /* 0x0001e80000100a00 */
[----:B0-----:R-:W2:Y:S01]  /*3dc20*/  LDL.LU.64 R30, [R1+0x2418] ;  /* 0x00241800011e7983 */ /* 0x001ea20000300a00 */
[----:B---3--:R-:W-:Y:S01]  /*3dc30*/  HMMA.16816.F32 R36, R4, R34, R36 ;  /* 0x000000220424723c */ /* 0x008fe20000001824 */
[----:B------:R-:W-:-:S02]  /*3dc40*/  IMAD.MOV.U32 R40, RZ, RZ, R28 ;  /* 0x000000ffff287224 */ /* 0x000fc400078e001c */
[----:B------:R-:W3:Y:S04]  /*3dc50*/  LDL.LU R28, [R1+0x2410] ;  /* 0x00241000011c7983 */ /* 0x000ee80000300800 */
[----:B------:R-:W-:Y:S04]  /*3dc60*/  STL.64 [R1+0x2348], R26 ;  /* 0x0023481a01007387 */ /* 0x000fe80000100a00 */
[----:B------:R-:W-:Y:S01]  /*3dc70*/  STL.64 [R1+0x2340], R24 ;  /* 0x0023401801007387 */ /* 0x000fe20000100a00 */
        /* <DEDUP_REMOVED lines=8> */
[----:B0-----:R-:W2:Y:S04]  /*3dd00*/  LDL.LU.64 R38, [R1+0x23f8] ;  /* 0x0023f80001267983 */ /* 0x001ea80000300a00 */
[----:B------:R-:W-:Y:S04]  /*3dd10*/  STL.64 [R1+0x2338], R34 ;  /* 0x0023382201007387 */ /* 0x000fe80000100a00 */
[----:B------:R0:W-:Y:S02]  /*3dd20*/  STL [R1+0x2330], R32 ;  /* 0x0023302001007387 */ /* 0x0001e40000100800 */
[----:B0-----:R-:W-:-:S02]  /*3dd30*/  IMAD.MOV.U32 R32, RZ, RZ, R43 ;  /* 0x000000ffff207224 */ /* 0x001fc400078e002b */
[----:B------:R-:W4:Y:S04]  /*3dd40*/  LDL.LU R43, [R1+0x23f0] ;  /* 0x0023f000012b7983 */ /* 0x000f280000300800 */
[----:B------:R-:W3:Y:S01]  /*3dd50*/  LDL.LU R33, [R1+0x284] ;  /* 0x0002840001217983 */ /* 0x000ee20000300800 */
[----:B------:R-:W-:Y:S02]  /*3dd60*/  IMAD.MOV.U32 R34, RZ, RZ, R50 ;  /* 0x000000ffff227224 */ /* 0x000fe400078e0032 */
[----:B------:R-:W-:Y:S01]  /*3dd70*/  IMAD.MOV.U32 R35, RZ, RZ, R51 ;  /* 0x000000ffff237224 */ /* 0x000fe200078e0033 */
[----:B------:R-:W3:Y:S04]  /*3dd80*/  LDL.LU R50, [R1+0x23ec] ;  /* 0x0023ec0001327983 */ /* 0x000ee80000300800 */
[----:B------:R-:W3:Y:S01]  /*3dd90*/  LDL.LU R51, [R1+0x23e8] ;  /* 0x0023e80001337983 */ /* 0x000ee20000300800 */
[C---:B--2---:R-:W-:Y:S08]  /*3dda0*/  HMMA.16816.F32 R56, R4.reuse, R38, R56 ;  /* 0x000000260438723c */ /* 0x044ff00000001838 */
[C---:B----4-:R-:W-:Y:S11]  /*3ddb0*/  HMMA.16816.F32 R44, R4.reuse, R42, R44 ;  /* 0x0000002a042c723c */ /* 0x050ff6000000182c */
[----:B------:R-:W-:Y:S04]  /*3ddc0*/  STL.64 [R1+0x900], R56 ;  /* 0x0009003801007387 */ /* 0x000fe80000100a00 */
[----:B------:R0:W-:Y:S04]  /*3ddd0*/  STL.64 [R1+0x908], R58 ;  /* 0x0009083a01007387 */ /* 0x0001e80000100a00 */
[----:B0-----:R-:W2:Y:S04]  /*3dde0*/  LDL.LU.64 R58, [R1+0x23e0] ;  /* 0x0023e000013a7983 */ /* 0x001ea80000300a00 */
[----:B------:R-:W2:Y:S04]  /*3ddf0*/  LDL.LU.64 R56, [R1+0x23d8] ;  /* 0x0023d80001387983 */ /* 0x000ea80000300a00 */
[----:B------:R-:W-:Y:S04]  /*3de00*/  STL.64 [R1+0x8f0], R44 ;  /* 0x0008f02c01007387 */ /* 0x000fe80000100a00 */
[----:B------:R0:W-:Y:S04]  /*3de10*/  STL.64 [R1+0x8f8], R46 ;  /* 0x0008f82e01007387 */ /* 0x0001e80000100a00 */
[----:B0-----:R-:W4:Y:S01]  /*3de20*/  LDL.LU.64 R46, [R1+0x23d0] ;  /* 0x0023d000012e7983 */ /* 0x001f220000300a00 */
[C---:B---3--:R-:W-:Y:S08]  /*3de30*/  HMMA.16816.F32 R52, R4.reuse, R50, R52 ;  /* 0x000000320434723c */ /* 0x048ff00000001834 */
[----:B----4-:R-:W-:-:S15]  /*3de40*/  HMMA.16816.F32 R16, R4, R46, R16 ;  /* 0x0000002e0410723c */ /* 0x010fde0000001810 */
[----:B------:R-:W-:-:S04]  /*3de50*/  NOP ;  /* 0x0000000000007918 */ /* 0x000fc80000000000 */
[----:B------:R-:W-:Y:S04]  /*3de60*/  STL.64 [R1+0x8e0], R16 ;  /* 0x0008e01001007387 */ /* 0x000fe80000100a00 */
[----:B------:R0:W-:Y:S04]  /*3de70*/  STL.64 [R1+0x8e8], R18 ;  /* 0x0008e81201007387 */ /* 0x0001e80000100a00 */
[----:B0-----:R-:W2:Y:S04]  /*3de80*/  LDL.LU.64 R18, [R1+0x23c8] ;  /* 0x0023c80001127983 */ /* 0x001ea80000300a00 */
[----:B------:R-:W-:Y:S04]  /*3de90*/  STL.64 [R1+0x8d0], R52 ;  /* 0x0008d03401007387 */ /* 0x000fe80000100a00 */
[----:B------:R0:W-:Y:S04]  /*3dea0*/  STL.64 [R1+0x8d8], R54 ;  /* 0x0008d83601007387 */ /* 0x0001e80000100a00 */
[----:B0-----:R-:W3:Y:S02]  /*3deb0*/  LDL.LU.64 R54, [R1+0x23c0] ;  /* 0x0023c00001367983 */ /* 0x001ee40000300a00 */
[----:B---3--:R-:W-:Y:S02]  /*3dec0*/  HMMA.16816.F32 R4, R4, R54, R8 ;  /* 0x000000360404723c */ /* 0x008fe40000001808 */
[----:B------:R-:W2:Y:S04]  /*3ded0*/  LDL.LU.64 R10, [R1+0x23b8] ;  /* 0x0023b800010a7983 */ /* 0x000ea80000300a00 */
[----:B------:R-:W2:-:S13]  /*3dee0*/  LDL.LU.64 R8, [R1+0x23b0] ;  /* 0x0023b00001087983 */ /* 0x000e9a0000300a00 */
[----:B------:R-:W-:Y:S04]  /*3def0*/  STL.64 [R1+0x4c0], R4 ;  /* 0x0004c00401007387 */ /* 0x000fe80000100a00 */
[----:B------:R-:W-:Y:S01]  /*3df00*/  STL.64 [R1+0x4c8], R6 ;  /* 0x0004c80601007387 */ /* 0x000fe20000100a00 */
[----:B------:R-:W-:Y:S02]  /*3df10*/  IMAD.MOV.U32 R26, RZ, RZ, R28 ;  /* 0x000000ffff1a7224 */ /* 0x000fe400078e001c */
[----:B------:R-:W-:Y:S01]  /*3df20*/  IMAD.MOV.U32 R27, RZ, RZ, R3 ;  /* 0x000000ffff1b7224 */ /* 0x000fe200078e0003 */
[----:B--2---:R-:W-:Y:S01]  /*3df30*/  HMMA.16816.F32 R16, R8, R18, R56 ;  /* 0x000000120810723c */ /* 0x004fe20000001838 */
[----:B------:R-:W2:Y:S04]  /*3df40*/  LDL.LU.64 R58, [R1+0x23a8] ;  /* 0x0023a800013a7983 */ /* 0x000ea80000300a00 */
[----:B------:R-:W2:-:S14]  /*3df50*/  LDL.LU.64 R56, [R1+0x23a0] ;  /* 0x0023a00001387983 */ /* 0x000e9c0000300a00 */
[----:B------:R-:W-:Y:S04]  /*3df60*/  STL.64 [R1+0xd80], R16 ;  /* 0x000d801001007387 */ /* 0x000fe80000100a00 */
[----:B------:R0:W-:Y:S04]  /*3df70*/  STL.64 [R1+0xd88], R18 ;  /* 0x000d881201007387 */ /* 0x0001e80000100a00 */
[----:B0-----:R-:W2:Y:S01]  /*3df80*/  LDL.LU.64 R18, [R1+0x2398] ;  /* 0x0023980001127983 */ /* 0x001ea20000300a00 */
[----:B------:R-:W-:Y:S03]  /*3df90*/  HMMA.16816.F32 R24, R8, R26, R20 ;  /* 0x0000001a0818723c */ /* 0x000fe60000001814 */
[----:B------:R-:W3:-:S15]  /*3dfa0*/  LDL.LU.64 R22, [R1+0x2390] ;  /* 0x0023900001167983 */ /* 0x000ede0000300a00 */
[----:B------:R-:W-:Y:S01]  /*3dfb0*/  NOP ;  /* 0x0000000000007918 */ /* 0x000fe20000000000 */
[----:B------:R0:W-:Y:S04]  /*3dfc0*/  STL.64 [R1+0xd00], R24 ;  /* 0x000d001801007387 */ /* 0x0001e80000100a00 */
[----:B------:R1:W-:Y:S04]  /*3dfd0*/  STL.64 [R1+0xd08], R26 ;  /* 0x000d081a01007387 */ /* 0x0003e80000100a00 */
[----:B0-----:R-:W4:Y:S04]  /*3dfe0*/  LDL.LU R24, [R1+0x6b0] ;  /* 0x0006b00001187983 */ /* 0x001f280000300800 */
[----:B------:R-:W4:Y:S04]  /*3dff0*/  LDL.LU R25, [R1+0x6b4] ;  /* 0x0006b40001197983 */ /* 0x000f280000300800 */
[----:B-1----:R-:W4:Y:S04]  /*3e000*/  LDL.LU R26, [R1+0x6b8] ;  /* 0x0006b800011a7983 */ /* 0x002f280000300800 */
[----:B------:R-:W4:Y:S01]  /*3e010*/  LDL.LU R27, [R1+0x6bc] ;  /* 0x0006bc00011b7983 */ /* 0x000f220000300800 */
[C---:B--2---:R-:W-:Y:S03]  /*3e020*/  HMMA.16816.F32 R16, R8.reuse, R18, R56 ;  /* 0x000000120810723c */ /* 0x044fe60000001838 */
[----:B------:R-:W2:Y:S04]  /*3e030*/  LDL.LU.64 R58, [R1+0x2388] ;  /* 0x00238800013a7983 */ /* 0x000ea80000300a00 */
[----:B------:R-:W2:Y:S01]  /*3e040*/  LDL.LU.64 R56, [R1+0x2380] ;  /* 0x0023800001387983 */ /* 0x000ea20000300a00 */
[----:B---3--:R-:W-:Y:S11]  /*3e050*/  HMMA.16816.F32 R20, R8, R22, R12 ;  /* 0x000000160814723c */ /* 0x008ff6000000180c */
[----:B------:R-:W-:Y:S04]  /*3e060*/  STL.64 [R1+0xc80], R16 ;  /* 0x000c801001007387 */ /* 0x000fe80000100a00 */
[----:B------:R0:W-:Y:S04]  /*3e070*/  STL.64 [R1+0xc88], R18 ;  /* 0x000c881201007387 */ /* 0x0001e80000100a00 */
[----:B0-----:R-:W3:Y:S04]  /*3e080*/  LDL.LU.64 R18, [R1+0x2378] ;  /* 0x0023780001127983 */ /* 0x001ee80000300a00 */
[----:B------:R-:W3:Y:S04]  /*3e090*/  LDL.LU.64 R16, [R1+0x2370] ;  /* 0x0023700001107983 */ /* 0x000ee80000300a00 */
[----:B------:R-:W3:Y:S04]  /*3e0a0*/  LDL.LU.64 R14, [R1+0x2368] ;  /* 0x00236800010e7983 */ /* 0x000ee80000300a00 */
[----:B------:R-:W-:Y:S04]  /*3e0b0*/  STL.64 [R1+0xc10], R20 ;  /* 0x000c101401007387 */ /* 0x000fe80000100a00 */
[----:B------:R0:W-:Y:S04]  /*3e0c0*/  STL.64 [R1+0xc18], R22 ;  /* 0x000c181601007387 */ /* 0x0001e80000100a00 */
[----:B0-----:R-:W4:Y:S04]  /*3e0d0*/  LDL.LU.64 R22, [R1+0x2360] ;  /* 0x0023600001167983 */ /* 0x001f280000300a00 */
[----:B------:R-:W4:Y:S01]  /*3e0e0*/  LDL.LU R21, [R1+0x2358] ;  /* 0x0023580001157983 */ /* 0x000f220000300800 */
[----:B------:R-:W-:-:S02]  /*3e0f0*/  IMAD.MOV.U32 R6, RZ, RZ, R2 ;  /* 0x000000ffff067224 */ /* 0x000fc400078e0002 */
[----:B------:R-:W-:-:S07]  /*3e100*/  IMAD.MOV.U32 R7, RZ, RZ, R0 ;  /* 0x000000ffff077224 */ /* 0x000fce00078e0000 */
[----:B--2---:R-:W-:Y:S01]  /*3e110*/  HMMA.16816.F32 R4, R8, R6, R56 ;  /* 0x000000060804723c */ /* 0x004fe20000001838 */
[----:B------:R-:W2:-:S15]  /*3e120*/  LDL.LU.64 R58, [R1+0x2350] ;  /* 0x00235000013a7983 */ /* 0x000e9e0000300a00 */
[----:B------:R-:W-:-:S03]  /*3e130*/  NOP ;  /* 0x0000000000007918 */ /* 0x000fc60000000000 */
[----:B------:R-:W-:Y:S04]  /*3e140*/  STL.64 [R1+0xb90], R4 ;  /* 0x000b900401007387 */ /* 0x000fe80000100a00 */
[----:B------:R-:W-:Y:S01]  /*3e150*/  STL.64 [R1+0xb98], R6 ;  /* 0x000b980601007387 */ /* 0x000fe20000100a00 */
[----:B---3--:R-:W-:Y:S03]  /*3e160*/  HMMA.16816.F32 R12, R8, R14, R32 ;  /* 0x0000000e080c723c */ /* 0x008fe60000001820 */
[----:B------:R-:W3:Y:S04]  /*3e170*/  LDL.LU R32, [R1+0x6a0] ;  /* 0x0006a00001207983 */ /* 0x000ee80000300800 */
[----:B----4-:R-:W0:-:S12]  /*3e180*/  LDSM.16.MT88.4 R4, [R21+UR5+0x3080] ;  /* 0x003080051504783b */ /* 0x010e180008004200 */
[----:B------:R-:W-:Y:S04]  /*3e190*/  STL.64 [R1+0xad0], R12 ;  /* 0x000ad00c01007387 */ /* 0x000fe80000100a00 */
[----:B------:R2:W-:Y:S04]  /*3e1a0*/  STL.64 [R1+0xad8], R14 ;  /* 0x000ad80e01007387 */ /* 0x0005e80000100a00 */
[----:B------:R-:W3:Y:S04]  /*3e1b0*/  LDL.LU R33, [R1+0x6a4] ;  /* 0x0006a40001217983 */ /* 0x000ee80000300800 */
[----:B------:R-:W3:Y:S04]  /*3e1c0*/  LDL.LU R34, [R1+0x6a8] ;  /* 0x0006a80001227983 */ /* 0x000ee80000300800 */
[----:B------:R-:W3:Y:S01]  /*3e1d0*/  LDL.LU R35, [R1+0x6ac] ;  /* 0x0006ac0001237983 */ /* 0x000ee20000300800 */
[----:B------:R-:W-:Y:S01]  /*3e1e0*/  HMMA.16816.F32 R24, R8, R22, R24 ;  /* 0x000000160818723c */ /* 0x000fe20000001818 */
[----:B------:R-:W-:-:S02]  /*3e1f0*/  IMAD.MOV.U32 R48, RZ, RZ, R29 ;  /* 0x000000ffff307224 */ /* 0x000fc400078e001d */
[----:B0-----:R-:W-:Y:S04]  /*3e200*/  STL.64 [R1+0x2258], R6 ;  /* 0x0022580601007387 */ /* 0x001fe80000100a00 */
[----:B------:R-:W-:-:S12]  /*3e210*/  STL.64 [R1+0x2250], R4 ;  /* 0x0022500401007387 */ /* 0x000fd80000100a00 */
[----:B------:R-:W-:Y:S02]  /*3e220*/  IMAD.MOV.U32 R37, RZ, RZ, R27 ;  /* 0x000000ffff257224 */ /* 0x000fe400078e001b */
[----:B------:R-:W-:Y:S02]  /*3e230*/  IMAD.MOV.U32 R29, RZ, RZ, R26 ;  /* 0x000000ffff1d7224 */ /* 0x000fe400078e001a */
[----:B------:R-:W-:Y:S02]  /*3e240*/  IMAD.MOV.U32 R36, RZ, RZ, R25 ;  /* 0x000000ffff247224 */ /* 0x000fe400078e0019 */
[----:B------:R-:W-:Y:S01]  /*3e250*/  IMAD.MOV.U32 R28, RZ, RZ, R24 ;  /* 0x000000ffff1c7224 */ /* 0x000fe200078e0018 */
[----:B--2---:R-:W-:-:S15]  /*3e260*/  HMMA.16816.F32 R12, R8, R58, R16 ;  /* 0x0000003a080c723c */ /* 0x004fde0000001810 */
[----:B------:R-:W-:-:S04]  /*3e270*/  NOP ;  /* 0x0000000000007918 */ /* 0x000fc80000000000 */
[----:B------:R0:W-:Y:S04]  /*3e280*/  STL.64 [R1+0xa60], R12 ;  /* 0x000a600c01007387 */ /* 0x0001e80000100a00 */
[----:B------:R1:W-:Y:S04]  /*3e290*/  STL.64 [R1+0xa68], R14 ;  /* 0x000a680e01007387 */ /* 0x0003e80000100a00 */
[----:B------:R-:W2:Y:S04]  /*3e2a0*/  LDL.LU R16, [R1+0x640] ;  /* 0x0006400001107983 */ /* 0x000ea80000300800 */
[----:B------:R-:W2:Y:S04]  /*3e2b0*/  LDL.LU R17, [R1+0x644] ;  /* 0x0006440001117983 */ /* 0x000ea80000300800 */
[----:B------:R-:W2:Y:S04]  /*3e2c0*/  LDL.LU R18, [R1+0x648] ;  /* 0x0006480001127983 */ /* 0x000ea80000300800 */
[----:B------:R-:W2:Y:S01]  /*3e2d0*/  LDL.LU R19, [R1+0x64c] ;  /* 0x00064c0001137983 */ /* 0x000ea20000300800 */
[----:B------:R-:W-:-:S02]  /*3e2e0*/  IMAD.MOV.U32 R20, RZ, RZ, R13 ;  /* 0x000000ffff147224 */ /* 0x000fc400078e000d */
[----:B------:R-:W-:Y:S01]  /*3e2f0*/  IMAD.MOV.U32 R21, RZ, RZ, R15 ;  /* 0x000000ffff157224 */ /* 0x000fe200078e000f */
[----:B0-----:R-:W4:Y:S04]  /*3e300*/  LDL.LU R12, [R1+0x690] ;  /* 0x00069000010c7983 */ /* 0x001f280000300800 */
[----:B------:R-:W4:Y:S04]  /*3e310*/  LDL.LU R13, [R1+0x694] ;  /* 0x00069400010d7983 */ /* 0x000f280000300800 */
[----:B-1----:R-:W4:Y:S04]  /*3e320*/  LDL.LU R14, [R1+0x698] ;  /* 0x00069800010e7983 */ /* 0x002f280000300800 */
        /* <DEDUP_REMOVED lines=19> */
[C---:B----4-:R-:W-:Y:S08]  /*3e460*/  HMMA.16816.F32 R12, R8.reuse, R30, R12 ;  /* 0x0000001e080c723c */ /* 0x050ff0000000180c */
[----:B---3--:R-:W-:-:S15]  /*3e470*/  HMMA.16816.F32 R32, R8, R26, R32 ;  /* 0x0000001a0820723c */ /* 0x008fde0000001820 */
[----:B------:R-:W-:-:S04]  /*3e480*/  NOP ;  /* 0x0000000000007918 */ /* 0x000fc80000000000 */
[----:B------:R-:W-:Y:S01]  /*3e490*/  STL.64 [R1+0x6c0], R32 ;  /* 0x0006c02001007387 */ /* 0x000fe20000100a00 */
[----:B------:R-:W-:Y:S01]  /*3e4a0*/  IMAD.MOV.U32 R53, RZ, RZ, R35 ;  /* 0x000000ffff357224 */ /* 0x000fe200078e0023 */
[----:B------:R-:W-:Y:S02]  /*3e4b0*/  MOV R45, R34 ;  /* 0x00000022002d7202 */ /* 0x000fe40000000f00 */
[----:B------:R0:W-:Y:S01]  /*3e4c0*/  STL.64 [R1+0x6c8], R34 ;  /* 0x0006c82201007387 */ /* 0x0001e20000100a00 */
[----:B------:R-:W-:-:S03]  /*3e4d0*/  IMAD.MOV.U32 R44, RZ, RZ, R32 ;  /* 0x000000ffff2c7224 */ /* 0x000fc600078e0020 */
[----:B0-----:R-:W3:Y:S04]  /*3e4e0*/  LDL.LU.64 R34, [R1+0x2338] ;  /* 0x0023380001227983 */ /* 0x001ee80000300a00 */
[----:B------:R-:W4:Y:S04]  /*3e4f0*/  LDL.LU R32, [R1+0x2330] ;  /* 0x0023300001207983 */ /* 0x000f280000300800 */
[----:B------:R-:W-:Y:S04]  /*3e500*/  STL.64 [R1+0x22b8], R26 ;  /* 0x0022b81a01007387 */ /* 0x000fe80000100a00 */
[----:B--2---:R0:W-:Y:S04]  /*3e510*/  STL.64 [R1+0x22b0], R24 ;  /* 0x0022b01801007387 */ /* 0x0041e80000100a00 */
        /* <DEDUP_REMOVED lines=14> */
[C---:B------:R-:W-:Y:S08]  /*3e600*/  HMMA.16816.F32 R20, R8.reuse, R42, R20 ;  /* 0x0000002a0814723c */ /* 0x040ff00000001814 */
[C---:B------:R-:W-:Y:S01]  /*3e610*/  HMMA.16816.F32 R4, R8.reuse, R46, R4 ;  /* 0x0000002e0804723c */ /* 0x040fe20000001804 */
[----:B---3--:R-:W-:Y:S04]  /*3e620*/  STL.64 [R1+0x2308], R34 ;  /* 0x0023082201007387 */ /* 0x008fe80000100a00 */
[----:B----4-:R-:W-:Y:S03]  /*3e630*/  STL [R1+0x2300], R32 ;  /* 0x0023002001007387 */ /* 0x010fe60000100800 */
[C---:B--2---:R-:W-:Y:S08]  /*3e640*/  HMMA.16816.F32 R24, R8.reuse, R38, R24 ;  /* 0x000000260818723c */ /* 0x044ff00000001818 */
[----:B------:R-:W-:-:S15]  /*3e650*/  HMMA.16816.F32 R28, R8, R34, R28 ;  /* 0x00000022081c723c */ /* 0x000fde000000181c */
[----:B------:R-:W-:-:S04]  /*3e660*/  NOP ;  /* 0x0000000000007918 */ /* 0x000fc80000000000 */
        /* <DEDUP_REMOVED lines=18> */
[----:B------:R0:W-:Y:S04]  /*3e790*/  STL.64 [R1+0x4e8], R6 ;  /* 0x0004e80601007387 */ /* 0x0001e80000100a00 */
[----:B------:R-:W2:Y:S01]  /*3e7a0*/  LDL.LU R40, [R1+0x460] ;  /* 0x0004600001287983 */ /* 0x000ea20000300800 */
[----:B0-----:R-:W-:-:S15]  /*3e7b0*/  HMMA.16816.F32 R4, R8, R54, R56 ;  /* 0x000000360804723c */ /* 0x001fde0000001838 */
[----:B------:R-:W-:-:S04]  /*3e7c0*/  NOP ;  /* 0x0000000000007918 */ /* 0x000fc80000000000 */
[----:B------:R0:W-:Y:S04]  /*3e7d0*/  STL.64 [R1+0x160], R4 ;  /* 0x0001600401007387 */ /* 0x0001e80000100a00 */
[----:B------:R1:W-:Y:S04]  /*3e7e0*/  STL.64 [R1+0x168], R6 ;  /* 0x0001680601007387 */ /* 0x0003e80000100a00 */
        /* <DEDUP_REMOVED lines=9> */
[----:B0-----:R-:W4:Y:S04]  /*3e880*/  LDL.LU R4, [R1+0x4a0] ;  /* 0x0004a00001047983 */ /* 0x001f280000300800 */
[----:B------:R-:W4:Y:S04]  /*3e890*/  LDL.LU R5, [R1+0x4a4] ;  /* 0x0004a40001057983 */ /* 0x000f280000300800 */
[----:B-1----:R-:W2:Y:S04]  /*3e8a0*/  LDL.LU R6, [R1+0x4a8] ;  /* 0x0004a80001067983 */ /* 0x002ea80000300800 */
[----:B------:R-:W2:Y:S04]  /*3e8b0*/  LDL.LU R7, [R1+0x4ac] ;  /* 0x0004ac0001077983 */ /* 0x000ea80000300800 */
[----:B--2---:R-:W-:Y:S04]  /*3e8c0*/  STL.64 [R1+0x2318], R6 ;  /* 0x0023180601007387 */ /* 0x004fe80000100a00 */
[----:B----4-:R0:W-:Y:S04]  /*3e8d0*/  STL.64 [R1+0x2310], R4 ;  /* 0x0023100401007387 */ /* 0x0101e80000100a00 */
[----:B0-----:R-:W2:Y:S04]  /*3e8e0*/  LDL.LU R4, [R1+0x4b0] ;  /* 0x0004b00001047983 */ /* 0x001ea80000300800 */
[----:B------:R-:W2:Y:S04]  /*3e8f0*/  LDL.LU R5, [R1+0x4b4] ;  /* 0x0004b40001057983 */ /* 0x000ea80000300800 */
[----:B------:R-:W2:Y:S04]  /*3e900*/  LDL.LU R6, [R1+0x4b8] ;  /* 0x0004b80001067983 */ /* 0x000ea80000300800 */
[----:B------:R-:W2:Y:S04]  /*3e910*/  LDL.LU R7, [R1+0x4bc] ;  /* 0x0004bc0001077983 */ /* 0x000ea80000300800 */
[----:B------:R-:W2:Y:S04]  /*3e920*/  LDL.64 R34, [R1+0x68] ;  /* 0x0000680001227983 */ /* 0x000ea80000100a00 */
[----:B---3--:R0:W-:Y:S04]  /*3e930*/  STL.64 [R1+0x22f8], R18 ;  /* 0x0022f81201007387 */ /* 0x0081e80000100a00 */
[----:B------:R-:W-:Y:S04]  /*3e940*/  STL.64 [R1+0x22f0], R16 ;  /* 0x0022f01001007387 */ /* 0x000fe80000100a00 */
[----:B0-----:R-:W3:Y:S04]  /*3e950*/  LDL.64 R18, [R1+0x58] ;  /* 0x0000580001127983 */ /* 0x001ee80000100a00 */
        /* <DEDUP_REMOVED lines=10> */
[----:B------:R-:W3:Y:S04]  /*3ea00*/  LDL.64 R22, [R1+0x28] ;  /* 0x0000280001167983 */ /* 0x000ee80000100a00 */
[----:B------:R-:W3:Y:S04]  /*3ea10*/  LDL.64 R10, [R1+0x18] ;  /* 0x00001800010a7983 */ /* 0x000ee80000100a00 */
[----:B------:R-:W3:Y:S04]  /*3ea20*/  LDL.LU R44, [R1+0x7c0] ;  /* 0x0007c000012c7983 */ /* 0x000ee80000300800 */
[----:B------:R-:W3:Y:S04]  /*3ea30*/  LDL.LU R45, [R1+0x7c4] ;  /* 0x0007c400012d7983 */ /* 0x000ee80000300800 */
[----:B------:R-:W3:Y:S04]  /*3ea40*/  LDL.LU R46, [R1+0x7c8] ;  /* 0x0007c800012e7983 */ /* 0x000ee80000300800 */
[----:B------:R-:W3:Y:S04]  /*3ea50*/  LDL.LU R47, [R1+0x7cc] ;  /* 0x0007cc00012f7983 */ /* 0x000ee80000300800 */
[----:B------:R-:W3:Y:S01]  /*3ea60*/  LDL.64 R50, [R1+0x8] ;  /* 0x0000080001327983 */ /* 0x000ee20000100a00 */
[----:B------:R-:W-:-:S03]  /*3ea70*/  IMAD.MOV.U32 R52, RZ, RZ, R33 ;  /* 0x000000ffff347224 */ /* 0x000fc600078e0021 */
[----:B------:R-:W3:Y:S04]  /*3ea80*/  LDL.LU R56, [R1+0x7b0] ;  /* 0x0007b00001387983 */ /* 0x000ee80000300800 */
[----:B------:R-:W3:Y:S04]  /*3ea90*/  LDL.LU R57, [R1+0x7b4] ;  /* 0x0007b40001397983 */ /* 0x000ee80000300800 */
[----:B------:R-:W3:Y:S04]  /*3eaa0*/  LDL.LU R58, [R1+0x7b8] ;  /* 0x0007b800013a7983 */ /* 0x000ee80000300800 */
        /* <DEDUP_REMOVED lines=11> */
[----:B0-----:R-:W3:Y:S04]  /*3eb60*/  LDL.LU.64 R6, [R1+0x2318] ;  /* 0x0023180001067983 */ /* 0x001ee80000300a00 */
[----:B------:R-:W3:Y:S01]  /*3eb70*/  LDL.LU.64 R4, [R1+0x2310] ;  /* 0x0023100001047983 */ /* 0x000ee20000300a00 */
[----:B------:R-:W-:-:S02]  /*3eb80*/  IMAD.MOV.U32 R2, RZ, RZ, R34 ;  /* 0x000000ffff027224 */ /* 0x000fc400078e0022 */
[----:B------:R-:W-:Y:S02]  /*3eb90*/  IMAD.MOV.U32 R0, RZ, RZ, R35 ;  /* 0x000000ffff007224 */ /* 0x000fe400078e0023 */
[----:B------:R-:W2:Y:S04]  /*3eba0*/  LDL.LU.64 R34, [R1+0x2308] ;  /* 0x0023080001227983 */ /* 0x000ea80000300a00 */
[----:B------:R-:W2:Y:S01]  /*3ebb0*/  LDL.LU R32, [R1+0x2300] ;  /* 0x0023000001207983 */ /* 0x000ea20000300800 */
[C---:B----4-:R-:W-:Y:S08]  /*3ebc0*/  HMMA.16816.F32 R40, R12.reuse, R38, R40 ;  /* 0x000000260c28723c */ /* 0x050ff00000001828 */
[----:B---3--:R-:W-:-:S15]  /*3ebd0*/  HMMA.16816.F32 R4, R12, R18, R4 ;  /* 0x000000120c04723c */ /* 0x008fde0000001804 */
[----:B------:R-:W-:-:S04]  /*3ebe0*/  NOP ;  /* 0x0000000000007918 */ /* 0x000fc80000000000 */
[----:B------:R0:W-:Y:S04]  /*3ebf0*/  STL.64 [R1+0xd20], R4 ;  /* 0x000d200401007387 */ /* 0x0001e80000100a00 */
[----:B------:R-:W-:Y:S01]  /*3ec00*/  STL.64 [R1+0xd28], R6 ;  /* 0x000d280601007387 */ /* 0x000fe20000100a00 */
[----:B0-----:R-:W-:Y:S02]  /*3ec10*/  IMAD.MOV.U32 R5, RZ, RZ, R18 ;  /* 0x000000ffff057224 */ /* 0x001fe400078e0012 */
[----:B------:R-:W-:Y:S02]  /*3ec20*/  IMAD.MOV.U32 R4, RZ, RZ, R19 ;  /* 0x000000ffff047224 */ /* 0x000fe400078e0013 */
[----:B------:R-:W3:Y:S04]  /*3ec30*/  LDL.LU.64 R18, [R1+0x22f8] ;  /* 0x0022f80001127983 */ /* 0x000ee80000300a00 */
[----:B------:R-:W3:Y:S04]  /*3ec40*/  LDL.LU.64 R16, [R1+0x22f0] ;  /* 0x0022f00001107983 */ /* 0x000ee80000300a00 */
[----:B------:R-:W-:Y:S04]  /*3ec50*/  STL.64 [R1+0xca0], R40 ;  /* 0x000ca02801007387 */ /* 0x000fe80000100a00 */
[----:B------:R0:W-:Y:S04]  /*3ec60*/  STL.64 [R1+0xca8], R42 ;  /* 0x000ca82a01007387 */ /* 0x0001e80000100a00 */
[----:B0-----:R-:W4:Y:S04]  /*3ec70*/  LDL.LU.64 R42, [R1+0x22e8] ;  /* 0x0022e800012a7983 */ /* 0x001f280000300a00 */
[----:B------:R-:W4:Y:S01]  /*3ec80*/  LDL.LU.64 R40, [R1+0x22e0] ;  /* 0x0022e00001287983 */ /* 0x000f220000300a00 */
[----:B------:R-:W-:Y:S01]  /*3ec90*/  HMMA.16816.F32 R24, R12, R22, R24 ;  /* 0x000000160c18723c */ /* 0x000fe20000001818 */
[----:B------:R-:W-:-:S02]  /*3eca0*/  IMAD.MOV.U32 R7, RZ, RZ, R38 ;  /* 0x000000ffff077224 */ /* 0x000fc400078e0026 */
[----:B------:R-:W-:Y:S02]  /*3ecb0*/  IMAD.MOV.U32 R6, RZ, RZ, R39 ;  /* 0x000000ffff067224 */ /* 0x000fe400078e0027 */
[----:B------:R-:W2:Y:S04]  /*3ecc0*/  LDL.LU.64 R38, [R1+0x22d8] ;  /* 0x0022d80001267983 */ /* 0x000ea80000300a00 */
[----:B------:R-:W2:Y:S01]  /*3ecd0*/  LDL.LU.64 R36, [R1+0x22d0] ;  /* 0x0022d00001247983 */ /* 0x000ea20000300a00 */
[----:B------:R-:W0:Y:S01]  /*3ece0*/  S2R R3, SR_TID.X ;  /* 0x0000000000037919 */ /* 0x000e220000002100 */
[----:B------:R-:W1:Y:S01]  /*3ecf0*/  S2R R33, SR_TID.X ;  /* 0x0000000000217919 */ /* 0x000e620000002100 */
[----:B---3--:R-:W-:-:S15]  /*3ed00*/  HMMA.16816.F32 R16, R12, R30, R16 ;  /* 0x0000001e0c10723c */ /* 0x008fde0000001810 */
[----:B------:R-:W-:-:S04]  /*3ed10*/  NOP ;  /* 0x0000000000007918 */ /* 0x000fc80000000000 */
[----:B------:R3:W-:Y:S04]  /*3ed20*/  STL.64 [R1+0xc30], R16 ;  /* 0x000c301001007387 */ /* 0x0007e80000100a00 */
[----:B------:R0:W-:Y:S01]  /*3ed30*/  STL.64 [R1+0xc38], R18 ;  /* 0x000c381201007387 */ /* 0x0001e20000100a00 */
[----:B---3--:R-:W-:Y:S02]  /*3ed40*/  IMAD.MOV.U32 R17, RZ, RZ, R30 ;  /* 0x000000ffff117224 */ /* 0x008fe400078e001e */
[----:B------:R-:W-:Y:S02]  /*3ed50*/  IMAD.MOV.U32 R16, RZ, RZ, R31 ;  /* 0x000000ffff107224 */ /* 0x000fe400078e001f */
[----:B------:R-:W3:Y:S04]  /*3ed60*/  LDL.LU.64 R30, [R1+0x22c8] ;  /* 0x0022c800011e7983 */ /* 0x000ee80000300a00 */
[----:B------:R-:W2:Y:S04]  /*3ed70*/  LDL.LU.64 R28, [R1+0x22c0] ;  /* 0x0022c000011c7983 */ /* 0x000ea80000300a00 */
[----:B------:R-:W-:Y:S04]  /*3ed80*/  STL.64 [R1+0xbb0], R24 ;  /* 0x000bb01801007387 */ /* 0x000fe80000100a00 */
[----:B------:R1:W-:Y:S01]  /*3ed90*/  STL.64 [R1+0xbb8], R26 ;  /* 0x000bb81a01007387 */ /* 0x0003e20000100a00 */
[----:B0-----:R-:W-:-:S02]  /*3eda0*/  IMAD.MOV.U32 R19, RZ, RZ, R22 ;  /* 0x000000ffff137224 */ /* 0x001fc400078e0016 */
[----:B------:R-:W-:Y:S01]  /*3edb0*/  IMAD.MOV.U32 R18, RZ, RZ, R23 ;  /* 0x000000ffff127224 */ /* 0x000fe200078e0017 */
[----:B-1----:R-:W2:Y:S04]  /*3edc0*/  LDL.LU.64 R26, [R1+0x22b8] ;  /* 0x0022b800011a7983 */ /* 0x002ea80000300a00 */
[----:B------:R-:W2:Y:S04]  /*3edd0*/  LDL.LU.64 R24, [R1+0x22b0] ;  /* 0x0022b00001187983 */ /* 0x000ea80000300a00 */
[----:B------:R-:W2:Y:S04]  /*3ede0*/  LDL.LU.64 R22, [R1+0x22a8] ;  /* 0x0022a80001167983 */ /* 0x000ea80000300a00 */
[----:B------:R-:W3:Y:S01]  /*3edf0*/  LDL.LU.64 R20, [R1+0x22a0] ;  /* 0x0022a00001147983 */ /* 0x000ee20000300a00 */
[----:B------:R-:W-:Y:S01]  /*3ee00*/  LOP3.LUT R3, R3, 0x7, RZ, 0xc0, !PT ;  /* 0x0000000703037812 */ /* 0x000fe200078ec0ff */
[----:B----4-:R-:W-:Y:S01]  /*3ee10*/  HMMA.16816.F32 R40, R12, R10, R40 ;  /* 0x0000000a0c28723c */ /* 0x010fe20000001828 */
[----:B------:R-:W-:-:S02]  /*3ee20*/  IMAD.SHL.U32 R60, R33, 0x80, RZ ;  /* 0x00000080213c7824 */ /* 0x000fc400078e00ff */
[----:B------:R-:W-:Y:S02]  /*3ee30*/  IMAD.SHL.U32 R33, R33, 0x2, RZ ;  /* 0x0000000221217824 */ /* 0x000fe400078e00ff */
[----:B------:R-:W-:-:S05]  /*3ee40*/  IMAD R3, R3, 0x110, RZ ;  /* 0x0000011003037824 */ /* 0x000fca00078e02ff */
[----:B------:R-:W-:-:S04]  /*3ee50*/  LOP3.LUT R3, R3, 0x10, R33, 0x78, !PT ;  /* 0x0000001003037812 */ /* 0x000fc800078e7821 */
[----:B------:R-:W-:-:S04]  /*3ee60*/  LOP3.LUT R3, R3, 0x800, R60, 0xf8, !PT ;  /* 0x0000080003037812 */ /* 0x000fc800078ef83c */
[----:B------:R-:W-:Y:S01]  /*3ee70*/  LOP3.LUT R3, R3, 0x40, RZ, 0x3c, !PT ;  /* 0x0000004003037812 */ /* 0x000fe200078e3cff */
[----:B------:R-:W-:Y:S01]  /*3ee80*/  IMAD.MOV.U32 R33, RZ, RZ, R11 ;  /* 0x000000ffff217224 */ /* 0x000fe200078e000b */
[----:B------:R0:W-:Y:S02]  /*3ee90*/  STL.64 [R1+0xaf0], R40 ;  /* 0x000af02801007387 */ /* 0x0001e40000100a00 */
[----:B0-----:R-:W-:Y:S02]  /*3eea0*/  IMAD.MOV.U32 R40, RZ, RZ, R10 ;  /* 0x000000ffff287224 */ /* 0x001fe400078e000a */
[----:B------:R-:W0:Y:S01]  /*3eeb0*/  LDSM.16.MT88.4 R8, [R3+UR5+0x3000] ;  /* 0x003000050308783b */ /* 0x000e220008004200 */
[----:B------:R-:W-:Y:S03]  /*3eec0*/  HMMA.16816.F32 R52, R12, R50, R52 ;  /* 0x000000320c34723c */ /* 0x000fe60000001834 */
[----:B------:R-:W-:Y:S04]  /*3eed0*/  STL.64 [R1+0xaf8], R42 ;  /* 0x000af82a01007387 */ /* 0x000fe80000100a00 */
[----:B0-----:R-:W-:Y:S04]  /*3eee0*/  STL.64 [R1+0x2188], R10 ;  /* 0x0021880a01007387 */ /* 0x001fe80000100a00 */
[----:B------:R0:W-:Y:S08]  /*3eef0*/  STL.64 [R1+0x2180], R8 ;  /* 0x0021800801007387 */ /* 0x0001f00000100a00 */
[----:B------:R-:W-:Y:S04]  /*3ef00*/  STL.64 [R1+0xa70], R52 ;  /* 0x000a703401007387 */ /* 0x000fe80000100a00 */
[----:B------:R-:W-:Y:S01]  /*3ef10*/  STL.64 [R1+0xa78], R54 ;  /* 0x000a783601007387 */ /* 0x000fe20000100a00 */
[----:B0-----:R-:W-:-:S02]  /*3ef20*/  IMAD.MOV.U32 R9, RZ, RZ, R50 ;  /* 0x000000ffff097224 */ /* 0x001fc400078e0032 */
[----:B------:R-:W-:Y:S01]  /*3ef30*/  IMAD.MOV.U32 R8, RZ, RZ, R51 ;  /* 0x000000ffff087224 */ /* 0x000fe200078e0033 */
[----:B--2---:R-:W-:Y:S01]  /*3ef40*/  HMMA.16816.F32 R44, R12, R22, R44 ;  /* 0x000000160c2c723c */ /* 0x004fe2000000182c */
[----:B------:R-:W-:Y:S04]  /*3ef50*/  STL.64 [R1+0x21a8], R22 ;  /* 0x0021a81601007387 */ /* 0x000fe80000100a00 */
[----:B---3--:R-:W-:-:S14]  /*3ef60*/  STL.64 [R1+0x21a0], R20 ;  /* 0x0021a01401007387 */ /* 0x008fdc0000100a00 */
[----:B------:R-:W-:Y:S04]  /*3ef70*/  STL.64 [R1+0xa00], R44 ;  /* 0x000a002c01007387 */ /* 0x000fe80000100a00 */
[----:B------:R0:W-:Y:S02]  /*3ef80*/  STL.64 [R1+0xa08], R46 ;  /* 0x000a082e01007387 */ /* 0x0001e40000100a00 */
[----:B0-----:R-:W-:Y:S01]  /*3ef90*/  HMMA.16816.F32 R44, R12, R26, R56 ;  /* 0x0000001a0c2c723c */ /* 0x001fe20000001838 */
[----:B------:R-:W-:Y:S02]  /*3efa0*/  IMAD.MOV.U32 R22, RZ, RZ, R9 ;  /* 0x000000ffff167224 */ /* 0x000fe400078e0009 */
[----:B------:R-:W-:-:S15]  /*3efb0*/  IMAD.MOV.U32 R23, RZ, RZ, R8 ;  /* 0x000000ffff177224 */ /* 0x000fde00078e0008 */
[----:B------:R-:W-:Y:S01]  /*3efc0*/  NOP ;  /* 0x0000000000007918 */ /* 0x000fe20000000000 */
[----:B------:R-:W-:Y:S04]  /*3efd0*/  STL.64 [R1+0x980], R44 ;  /* 0x0009802c01007387 */ /* 0x000fe80000100a00 */
[----:B------:R-:W-:Y:S04]  /*3efe0*/  STL.64 [R1+0x988], R46 ;  /* 0x0009882e01007387 */ /* 0x000fe80000100a00 */
[----:B------:R-:W-:Y:S04]  /*3eff0*/  STL.64 [R1+0x21c0], R22 ;  /* 0x0021c01601007387 */ /* 0x000fe80000100a00 */
[----:B------:R-:W-:Y:S04]  /*3f000*/  STL.64 [R1+0x2198], R26 ;  /* 0x0021981a01007387 */ /* 0x000fe80000100a00 */
[----:B------:R0:W-:Y:S04]  /*3f010*/  STL.64 [R1+0x2190], R24 ;  /* 0x0021901801007387 */ /* 0x0001e80000100a00 */
[----:B0-----:R-:W2:Y:S04]  /*3f020*/  LDL.LU R24, [R1+0x1f0] ;  /* 0x0001f00001187983 */ /* 0x001ea80000300800 */
[----:B------:R-:W2:Y:S04]  /*3f030*/  LDL.LU R25, [R1+0x1f4] ;  /* 0x0001f40001197983 */ /* 0x000ea80000300800 */
[----:B------:R-:W3:Y:S04]  /*3f040*/  LDL.LU R26, [R1+0x1f8] ;  /* 0x0001f800011a7983 */ /* 0x000ee80000300800 */
[----:B------:R-:W3:Y:S01]  /*3f050*/  LDL.LU R27, [R1+0x1fc] ;  /* 0x0001fc00011b7983 */ /* 0x000ee20000300800 */
[----:B------:R-:W-:-:S02]  /*3f060*/  IMAD.MOV.U32 R22, RZ, RZ, R40 ;  /* 0x000000ffff167224 */ /* 0x000fc400078e0028 */
[----:B------:R-:W-:-:S05]  /*3f070*/  IMAD.MOV.U32 R23, RZ, RZ, R33 ;  /* 0x000000ffff177224 */ /* 0x000fca00078e0021 */
[----:B------:R-:W-:Y:S04]  /*3f080*/  STL.64 [R1+0x21d8], R22 ;  /* 0x0021d81601007387 */ /* 0x000fe80000100a00 */
[----:B---3--:R-:W-:Y:S04]  /*3f090*/  STL.64 [R1+0x21b8], R26 ;  /* 0x0021b81a01007387 */ /* 0x008fe80000100a00 */
[----:B--2---:R0:W-:Y:S04]  /*3f0a0*/  STL.64 [R1+0x21b0], R24 ;  /* 0x0021b01801007387 */ /* 0x0041e80000100a00 */
        /* <DEDUP_REMOVED lines=22> */
[----:B------:R-:W-:Y:S01]  /*3f210*/  MOV R22, R7 ;  /* 0x0000000700167202 */ /* 0x000fe20000000f00 */
        /* <DEDUP_REMOVED lines=46> */
[----:B--2---:R0:W-:Y:S04]  /*3f500*/  STL.64 [R1+0x2228], R24 ;  /* 0x0022281801007387 */ /* 0x0041e80000100a00 */
[----:B0-----:R-:W2:Y:S04]  /*3f510*/  LDL.LU R24, [R1+0x250] ;  /* 0x0002500001187983 */ /* 0x001ea80000300800 */
[----:B------:R-:W2:Y:S04]  /*3f520*/  LDL.LU R25, [R1+0x254] ;  /* 0x0002540001197983 */ /* 0x000ea80000300800 */
[----:B------:R-:W3:Y:S04]  /*3f530*/  LDL.LU R26, [R1+0x258] ;  /* 0x00025800011a7983 */ /* 0x000ee80000300800 */
[----:B------:R-:W3:Y:S01]  /*3f540*/  LDL.LU R27, [R1+0x25c] ;  /* 0x00025c00011b7983 */ /* 0x000ee20000300800 */
[C---:B----4-:R-:W-:Y:S08]  /*3f550*/  HMMA.16816.F32 R8, R12.reuse, R30, R16 ;  /* 0x0000001e0c08723c */ /* 0x050ff00000001810 */
[C---:B------:R-:W-:Y:S08]  /*3f560*/  HMMA.16816.F32 R16, R12.reuse, R34, R56 ;  /* 0x000000220c10723c */ /* 0x040ff00000001838 */
[C---:B------:R-:W-:Y:S01]  /*3f570*/  HMMA.16816.F32 R40, R12.reuse, R38, R40 ;  /* 0x000000260c28723c */ /* 0x040fe20000001828 */
[----:B---3--:R-:W-:Y:S04]  /*3f580*/  STL.64 [R1+0x2248], R26 ;  /* 0x0022481a01007387 */ /* 0x008fe80000100a00 */
[----:B--2---:R0:W-:Y:S04]  /*3f590*/  STL.64 [R1+0x2240], R24 ;  /* 0x0022401801007387 */ /* 0x0041e80000100a00 */
[----:B0-----:R-:W2:Y:S04]  /*3f5a0*/  LDL.LU R24, [R1+0x260] ;  /* 0x0002600001187983 */ /* 0x001ea80000300800 */
[----:B------:R-:W2:Y:S04]  /*3f5b0*/  LDL.LU R25, [R1+0x264] ;  /* 0x0002640001197983 */ /* 0x000ea80000300800 */
[----:B------:R-:W2:Y:S04]  /*3f5c0*/  LDL.LU R26, [R1+0x268] ;  /* 0x00026800011a7983 */ /* 0x000ea80000300800 */
[----:B------:R-:W2:Y:S04]  /*3f5d0*/  LDL.LU R27, [R1+0x26c] ;  /* 0x00026c00011b7983 */ /* 0x000ea80000300800 */
[----:B------:R0:W-:Y:S04]  /*3f5e0*/  STL.64 [R1+0x6b0], R8 ;  /* 0x0006b00801007387 */ /* 0x0001e80000100a00 */
[----:B------:R1:W-:Y:S04]  /*3f5f0*/  STL.64 [R1+0x6b8], R10 ;  /* 0x0006b80a01007387 */ /* 0x0003e80000100a00 */
[----:B0-----:R-:W3:Y:S04]  /*3f600*/  LDL.LU R8, [R1+0x1e0] ;  /* 0x0001e00001087983 */ /* 0x001ee80000300800 */
[----:B------:R0:W-:Y:S04]  /*3f610*/  STL.64 [R1+0x6a0], R16 ;  /* 0x0006a01001007387 */ /* 0x0001e80000100a00 */
[----:B------:R4:W-:Y:S04]  /*3f620*/  STL.64 [R1+0x6a8], R18 ;  /* 0x0006a81201007387 */ /* 0x0009e80000100a00 */
[----:B------:R-:W3:Y:S04]  /*3f630*/  LDL.LU R9, [R1+0x1e4] ;  /* 0x0001e40001097983 */ /* 0x000ee80000300800 */
[----:B-1----:R-:W3:Y:S04]  /*3f640*/  LDL.LU R10, [R1+0x1e8] ;  /* 0x0001e800010a7983 */ /* 0x002ee80000300800 */
[----:B------:R-:W3:Y:S04]  /*3f650*/  LDL.LU R11, [R1+0x1ec] ;  /* 0x0001ec00010b7983 */ /* 0x000ee80000300800 */
[----:B0-----:R-:W2:Y:S04]  /*3f660*/  LDL.LU R16, [R1+0x1a0] ;  /* 0x0001a00001107983 */ /* 0x001ea80000300800 */
[----:B------:R-:W2:Y:S04]  /*3f670*/  LDL.LU R17, [R1+0x1a4] ;  /* 0x0001a40001117983 */ /* 0x000ea80000300800 */
[----:B----4-:R-:W4:Y:S04]  /*3f680*/  LDL.LU R18, [R1+0x1a8] ;  /* 0x0001a80001127983 */ /* 0x010f280000300800 */
[----:B------:R-:W4:Y:S04]  /*3f690*/  LDL.LU R19, [R1+0x1ac] ;  /* 0x0001ac0001137983 */ /* 0x000f280000300800 */
[----:B------:R-:W2:Y:S04]  /*3f6a0*/  LDL.LU R56, [R1+0x190] ;  /* 0x0001900001387983 */ /* 0x000ea80000300800 */
[----:B------:R-:W2:Y:S04]  /*3f6b0*/  LDL.LU R57, [R1+0x194] ;  /* 0x0001940001397983 */ /* 0x000ea80000300800 */
[----:B------:R-:W2:Y:S04]  /*3f6c0*/  LDL.LU R58, [R1+0x198] ;  /* 0x00019800013a7983 */ /* 0x000ea80000300800 */
[----:B------:R-:W2:Y:S04]  /*3f6d0*/  LDL.LU R59, [R1+0x19c] ;  /* 0x00019c00013b7983 */ /* 0x000ea80000300800 */
        /* <DEDUP_REMOVED lines=22> */
[----:B------:R-:W-:-:S02]  /*3f840*/  IMAD.MOV.U32 R22, RZ, RZ, R2 ;  /* 0x000000ffff167224 */ /* 0x000fc400078e0002 */
[----:B------:R-:W-:Y:S01]  /*3f850*/  IMAD.MOV.U32 R23, RZ, RZ, R0 ;  /* 0x000000ffff177224 */ /* 0x000fe200078e0000 */
[----:B--2---:R-:W-:Y:S01]  /*3f860*/  HMMA.16816.F32 R12, R12, R54, R4 ;  /* 0x000000360c0c723c */ /* 0x004fe20000001804 */
[----:B------:R-:W2:Y:S04]  /*3f870*/  LDL.LU.64 R6, [R1+0x2258] ;  /* 0x0022580001067983 */ /* 0x000ea80000300a00 */
[----:B------:R-:W2:-:S14]  /*3f880*/  LDL.LU.64 R4, [R1+0x2250] ;  /* 0x0022500001047983 */ /* 0x000e9c0000300a00 */
[----:B------:R0:W-:Y:S04]  /*3f890*/  STL.64 [R1+0x270], R12 ;  /* 0x0002700c01007387 */ /* 0x0001e80000100a00 */
[----:B------:R1:W-:Y:S04]  /*3f8a0*/  STL.64 [R1+0x278], R14 ;  /* 0x0002780e01007387 */ /* 0x0003e80000100a00 */
[----:B0-----:R-:W3:Y:S04]  /*3f8b0*/  LDL.LU R12, [R1+0x1b0] ;  /* 0x0001b000010c7983 */ /* 0x001ee80000300800 */
[----:B------:R-:W3:Y:S04]  /*3f8c0*/  LDL.LU R13, [R1+0x1b4] ;  /* 0x0001b400010d7983 */ /* 0x000ee80000300800 */
[----:B-1----:R-:W3:Y:S04]  /*3f8d0*/  LDL.LU R14, [R1+0x1b8] ;  /* 0x0001b800010e7983 */ /* 0x002ee80000300800 */
        /* <DEDUP_REMOVED lines=63> */
[----:B----4-:R0:W-:Y:S04]  /*3fcd0*/  STL.64 [R1+0x2128], R24 ;  /* 0x0021281801007387 */ /* 0x0101e80000100a00 */
[----:B0-----:R-:W4:Y:S04]  /*3fce0*/  LDL.LU R24, [R1+0x1d0] ;  /* 0x0001d00001187983 */ /* 0x001f280000300800 */
[----:B------:R-:W4:Y:S04]  /*3fcf0*/  LDL.LU R25, [R1+0x1d4] ;  /* 0x0001d40001197983 */ /* 0x000f280000300800 */
[----:B------:R-:W4:Y:S04]  /*3fd00*/  LDL.LU R26, [R1+0x1d8] ;  /* 0x0001d800011a7983 */ /* 0x000f280000300800 */
[----:B------:R-:W4:Y:S01]  /*3fd10*/  LDL.LU R27, [R1+0x1dc] ;  /* 0x0001dc00011b7983 */ /* 0x000f220000300800 */
[C---:B---3--:R-:W-:Y:S08]  /*3fd20*/  HMMA.16816.F32 R20, R4.reuse, R34, R20 ;  /* 0x000000220414723c */ /* 0x048ff00000001814 */
[C---:B------:R-:W-:Y:S01]  /*3fd30*/  HMMA.16816.F32 R12, R4.reuse, R38, R12 ;  /* 0x00000026040c723c */ /* 0x040fe2000000180c */
[----:B------:R-:W-:Y:S04]  /*3fd40*/  STL.64 [R1+0x2120], R30 ;  /* 0x0021201e01007387 */ /* 0x000fe80000100a00 */
[----:B------:R-:W-:Y:S03]  /*3fd50*/  STL.64 [R1+0x2118], R28 ;  /* 0x0021181c01007387 */ /* 0x000fe60000100a00 */
[----:B----4-:R-:W-:-:S15]  /*3fd60*/  HMMA.16816.F32 R24, R4, R30, R24 ;  /* 0x0000001e0418723c */ /* 0x010fde0000001818 */
[----:B------:R-:W-:-:S04]  /*3fd70*/  NOP ;  /* 0x0000000000007918 */ /* 0x000fc80000000000 */
        /* <DEDUP_REMOVED lines=15> */
[----:B------:R-:W3:Y:S01]  /*3fe70*/  LDL.LU R20, [R1+0x180] ;  /* 0x0001800001147983 */ /* 0x000ee20000300800 */
[----:B0-----:R-:W-:-:S15]  /*3fe80*/  HMMA.16816.F32 R12, R4, R46, R56 ;  /* 0x0000002e040c723c */ /* 0x001fde0000001838 */
[----:B------:R-:W-:-:S04]  /*3fe90*/  NOP ;  /* 0x0000000000007918 */ /* 0x000fc80000000000 */
[----:B------:R-:W-:Y:S04]  /*3fea0*/  STL.64 [R1+0x480], R12 ;  /* 0x0004800c01007387 */ /* 0x000fe80000100a00 */
[----:B------:R-:W-:Y:S04]  /*3feb0*/  STL.64 [R1+0x488], R14 ;  /* 0x0004880e01007387 */ /* 0x000fe80000100a00 */
[----:B------:R-:W3:Y:S04]  /*3fec0*/  LDL.LU R21, [R1+0x184] ;  /* 0x0001840001157983 */ /* 0x000ee80000300800 */
[----:B------:R-:W3:Y:S04]  /*3fed0*/  LDL.LU R22, [R1+0x188] ;  /* 0x0001880001167983 */ /* 0x000ee80000300800 */
[----:B------:R-:W3:Y:S04]  /*3fee0*/  LDL.LU R23, [R1+0x18c] ;  /* 0x00018c0001177983 */ /* 0x000ee80000300800 */
[----:B------:R-:W4:Y:S04]  /*3fef0*/  LDL.LU R28, [R1+0x630] ;  /* 0x00063000011c7983 */ /* 0x000f280000300800 */
[----:B------:R-:W4:Y:S04]  /*3ff00*/  LDL.LU R29, [R1+0x634] ;  /* 0x00063400011d7983 */ /* 0x000f280000300800 */
[----:B------:R-:W4:Y:S04]  /*3ff10*/  LDL.LU R30, [R1+0x638] ;  /* 0x00063800011e7983 */ /* 0x000f280000300800 */
[----:B------:R-:W4:Y:S04]  /*3ff20*/  LDL.LU R31, [R1+0x63c] ;  /* 0x00063c00011f7983 */ /* 0x000f280000300800 */
[----:B------:R-:W-:Y:S04]  /*3ff30*/  STL.64 [R1+0x2110], R46 ;  /* 0x0021102e01007387 */ /* 0x000fe80000100a00 */
[----:B------:R-:W-:Y:S04]  /*3ff40*/  STL.64 [R1+0x2108], R44 ;  /* 0x0021082c01007387 */ /* 0x000fe80000100a00 */
        /* <DEDUP_REMOVED lines=9> */
[----:B------:R-:W2:Y:S04]  /*3ffe0*/  LDL.LU R56, [R1+0x420] ;  /* 0x0004200001387983 */ /* 0x000ea80000300800 */
[----:B------:R-:W2:Y:S04]  /*3fff0*/  LDL.LU R57, [R1+0x424] ;  /* 0x0004240001397983 */ /* 0x000ea80000300800 */
[----:B------:R-:W2:Y:S04]  /*40000*/  LDL.LU R58, [R1+0x428] ;  /* 0x00042800013a7983 */ /* 0x000ea80000300800 */
[----:B------:R-:W2:Y:S04]  /*40010*/  LDL.LU R59, [R1+0x42c] ;  /* 0x00042c00013b7983 */ /* 0x000ea80000300800 */
[----:B------:R-:W0:Y:S04]  /*40020*/  LDSM.16.MT88.4 R12, [R3+UR5+0x3080] ;  /* 0x00308005030c783b */ /* 0x000e280008004200 */
[----:B--2---:R1:W-:Y:S04]  /*40030*/  STL.64 [R1+0x2170], R58 ;  /* 0x0021703a01007387 */ /* 0x0043e80000100a00 */
[----:B------:R-:W-:Y:S04]  /*40040*/  STL.64 [R1+0x2168], R56 ;  /* 0x0021683801007387 */ /* 0x000fe80000100a00 */
[----:B-1----:R-:W2:Y:S04]  /*40050*/  LDL.64 R58, [R1+0x58] ;  /* 0x00005800013a7983 */ /* 0x002ea80000100a00 */
[----:B------:R1:W-:Y:S04]  /*40060*/  STL.64 [R1+0x2160], R34 ;  /* 0x0021602201007387 */ /* 0x0003e80000100a00 */
[----:B------:R0:W-:Y:S04]  /*40070*/  STL.64 [R1+0x2158], R32 ;  /* 0x0021582001007387 */ /* 0x0001e80000100a00 */
[----:B-1----:R-:W2:Y:S01]  /*40080*/  LDL.64 R34, [R1+0x48] ;  /* 0x0000480001227983 */ /* 0x002ea20000100a00 */
[C---:B----4-:R-:W-:Y:S08]  /*40090*/  HMMA.16816.F32 R28, R4.reuse, R50, R28 ;  /* 0x00000032041c723c */ /* 0x050ff0000000181c */
[----:B---3--:R-:W-:Y:S08]  /*400a0*/  HMMA.16816.F32 R4, R4, R54, R20 ;  /* 0x000000360404723c */ /* 0x008ff00000001814 */
[----:B------:R-:W-:Y:S01]  /*400b0*/  HMMA.16816.F32 R36, R8, R42, R16 ;  /* 0x0000002a0824723c */ /* 0x000fe20000001810 */
[----:B--2---:R1:W-:Y:S04]  /*400c0*/  STL.64 [R1+0x2178], R34 ;  /* 0x0021782201007387 */ /* 0x0043e80000100a00 */
[----:B0-----:R-:W2:Y:S04]  /*400d0*/  LDL.LU R32, [R1+0x430] ;  /* 0x0004300001207983 */ /* 0x001ea80000300800 */
[----:B------:R-:W2:Y:S04]  /*400e0*/  LDL.LU R33, [R1+0x434] ;  /* 0x0004340001217983 */ /* 0x000ea80000300800 */
[----:B-1----:R-:W2:Y:S04]  /*400f0*/  LDL.LU R34, [R1+0x438] ;  /* 0x0004380001227983 */ /* 0x002ea80000300800 */
[----:B------:R-:W2:Y:S04]  /*40100*/  LDL.LU R35, [R1+0x43c] ;  /* 0x00043c0001237983 */ /* 0x000ea80000300800 */
[----:B------:R-:W3:Y:S04]  /*40110*/  LDL.64 R26, [R1+0x38] ;  /* 0x00003800011a7983 */ /* 0x000ee80000100a00 */
[----:B------:R-:W-:Y:S04]  /*40120*/  STL [R1+0x20e0], R14 ;  /* 0x0020e00e01007387 */ /* 0x000fe80000100800 */
[----:B------:R-:W-:Y:S04]  /*40130*/  STL [R1+0x20dc], R15 ;  /* 0x0020dc0f01007387 */ /* 0x000fe80000100800 */
[----:B------:R-:W4:Y:S04]  /*40140*/  LDL.LU R20, [R1+0x400] ;  /* 0x0004000001147983 */ /* 0x000f280000300800 */
[----:B------:R-:W-:Y:S04]  /*40150*/  STL.64 [R1+0x2d0], R28 ;  /* 0x0002d01c01007387 */ /* 0x000fe80000100a00 */
[----:B------:R0:W-:Y:S04]  /*40160*/  STL.64 [R1+0x2d8], R30 ;  /* 0x0002d81e01007387 */ /* 0x0001e80000100a00 */
[----:B------:R1:W-:Y:S04]  /*40170*/  STL.64 [R1+0x240], R4 ;  /* 0x0002400401007387 */ /* 0x0003e80000100a00 */
[----:B------:R0:W-:Y:S04]  /*40180*/  STL.64 [R1+0x248], R6 ;  /* 0x0002480601007387 */ /* 0x0001e80000100a00 */
[----:B------:R-:W4:Y:S04]  /*40190*/  LDL.LU R21, [R1+0x404] ;  /* 0x0004040001157983 */ /* 0x000f280000300800 */
[----:B------:R-:W4:Y:S04]  /*401a0*/  LDL.LU R22, [R1+0x408] ;  /* 0x0004080001167983 */ /* 0x000f280000300800 */
[----:B------:R-:W4:Y:S04]  /*401b0*/  LDL.LU R23, [R1+0x40c] ;  /* 0x00040c0001177983 */ /* 0x000f280000300800 */
[----:B0-----:R-:W4:Y:S04]  /*401c0*/  LDL.64 R30, [R1+0x28] ;  /* 0x00002800011e7983 */ /* 0x001f280000100a00 */
[----:B-1----:R-:W3:Y:S04]  /*401d0*/  LDL.LU R4, [R1+0x3f0] ;  /* 0x0003f00001047983 */ /* 0x002ee80000300800 */
[----:B------:R-:W3:Y:S04]  /*401e0*/  LDL.LU R5, [R1+0x3f4] ;  /* 0x0003f40001057983 */ /* 0x000ee80000300800 */
[----:B------:R-:W3:Y:S04]  /*401f0*/  LDL.LU R6, [R1+0x3f8] ;  /* 0x0003f80001067983 */ /* 0x000ee80000300800 */
[----:B------:R-:W3:Y:S04]  /*40200*/  LDL.64 R46, [R1+0x18] ;  /* 0x00001800012e7983 */ /* 0x000ee80000100a00 */
[----:B------:R-:W-:Y:S04]  /*40210*/  STL.64 [R1+0xdb0], R36 ;  /* 0x000db02401007387 */ /* 0x000fe80000100a00 */
[----:B------:R0:W-:Y:S04]  /*40220*/  STL.64 [R1+0xdb8], R38 ;  /* 0x000db82601007387 */ /* 0x0001e80000100a00 */
[----:B------:R-:W3:Y:S01]  /*40230*/  LDL.LU R40, [R1+0x3e0] ;  /* 0x0003e00001287983 */ /* 0x000ee20000300800 */
[----:B------:R-:W-:-:S03]  /*40240*/  IMAD.MOV.U32 R17, RZ, RZ, R42 ;  /* 0x000000ffff117224 */ /* 0x000fc600078e002a */
[----:B------:R-:W3:Y:S01]  /*40250*/  LDL.LU R41, [R1+0x3e4] ;  /* 0x0003e40001297983 */ /* 0x000ee20000300800 */
[----:B------:R-:W-:-:S03]  /*40260*/  IMAD.MOV.U32 R16, RZ, RZ, R43 ;  /* 0x000000ffff107224 */ /* 0x000fc600078e002b */
[----:B------:R-:W3:Y:S04]  /*40270*/  LDL.LU R42, [R1+0x3e8] ;  /* 0x0003e800012a7983 */ /* 0x000ee80000300800 */
[----:B------:R-:W3:Y:S01]  /*40280*/  LDL.LU R43, [R1+0x3ec] ;  /* 0x0003ec00012b7983 */ /* 0x000ee20000300800 */
[----:B------:R-:W-:Y:S02]  /*40290*/  IMAD.MOV.U32 R19, RZ, RZ, R58 ;  /* 0x000000ffff137224 */ /* 0x000fe400078e003a */
[----:B------:R-:W-:Y:S01]  /*402a0*/  IMAD.MOV.U32 R18, RZ, RZ, R59 ;  /* 0x000000ffff127224 */ /* 0x000fe200078e003b */
[----:B0-----:R-:W3:Y:S01]  /*402b0*/  LDL.64 R38, [R1+0x8] ;  /* 0x0000080001267983 */ /* 0x001ee20000100a00 */
[----:B--2---:R-:W-:-:S15]  /*402c0*/  HMMA.16816.F32 R32, R8, R58, R32 ;  /* 0x0000003a0820723c */ /* 0x004fde0000001820 */
[----:B------:R-:W-:-:S04]  /*402d0*/  NOP ;  /* 0x0000000000007918 */ /* 0x000fc80000000000 */
[----:B------:R-:W-:Y:S04]  /*402e0*/  STL.64 [R1+0xd30], R32 ;  /* 0x000d302001007387 */ /* 0x000fe80000100a00 */
[----:B------:R0:W-:Y:S04]  /*402f0*/  STL.64 [R1+0xd38], R34 ;  /* 0x000d382201007387 */ /* 0x0001e80000100a00 */
[----:B0-----:R-:W2:Y:S04]  /*40300*/  LDL.LU.64 R34, [R1+0x2178] ;  /* 0x0021780001227983 */ /* 0x001ea80000300a00 */
[----:B------:R-:W2:Y:S04]  /*40310*/  LDL.LU.64 R58, [R1+0x2170] ;  /* 0x00217000013a7983 */ /* 0x000ea80000300a00 */
[----:B------:R-:W2:Y:S02]  /*40320*/  LDL.LU.64 R56, [R1+0x2168] ;  /* 0x0021680001387983 */ /* 0x000ea40000300a00 */
[----:B--2---:R-:W-:-:S15]  /*40330*/  HMMA.16816.F32 R56, R8, R34, R56 ;  /* 0x000000220838723c */ /* 0x004fde0000001838 */
[----:B------:R-:W-:-:S04]  /*40340*/  NOP ;  /* 0x0000000000007918 */ /* 0x000fc80000000000 */
[----:B------:R0:W-:Y:S04]  /*40350*/  STL.64 [R1+0xcc0], R56 ;  /* 0x000cc03801007387 */ /* 0x0001e80000100a00 */
[----:B------:R1:W-:Y:S01]  /*40360*/  STL.64 [R1+0xcc8], R58 ;  /* 0x000cc83a01007387 */ /* 0x0003e20000100a00 */
[----:B0-----:R-:W-:Y:S02]  /*40370*/  IMAD.MOV.U32 R57, RZ, RZ, R34 ;  /* 0x000000ffff397224 */ /* 0x001fe400078e0022 */
[----:B------:R-:W-:Y:S02]  /*40380*/  IMAD.MOV.U32 R56, RZ, RZ, R35 ;  /* 0x000000ffff387224 */ /* 0x000fe400078e0023 */
[----:B------:R-:W2:Y:S04]  /*40390*/  LDL.LU.64 R34, [R1+0x2160] ;  /* 0x0021600001227983 */ /* 0x000ea80000300a00 */
[----:B------:R-:W2:Y:S01]  /*403a0*/  LDL.LU.64 R32, [R1+0x2158] ;  /* 0x0021580001207983 */ /* 0x000ea20000300a00 */
[----:B----4-:R-:W-:Y:S01]  /*403b0*/  HMMA.16816.F32 R20, R8, R30, R20 ;  /* 0x0000001e0814723c */ /* 0x010fe20000001814 */
[----:B---3--:R-:W-:-:S02]  /*403c0*/  IMAD.MOV.U32 R60, RZ, RZ, R26 ;  /* 0x000000ffff3c7224 */ /* 0x008fc400078e001a */
[----:B-1----:R-:W-:Y:S01]  /*403d0*/  IMAD.MOV.U32 R58, RZ, RZ, R27 ;  /* 0x000000ffff3a7224 */ /* 0x002fe200078e001b */
[----:B------:R-:W0:Y:S01]  /*403e0*/  S2R R3, SR_TID.X ;  /* 0x0000000000037919 */ /* 0x000e220000002100 */
[----:B------:R-:W1:Y:S01]  /*403f0*/  S2R R0, SR_TID.X ;  /* 0x0000000000007919 */ /* 0x000e620000002100 */
[----:B------:R-:W-:-:S07]  /*40400*/  IMAD.MOV.U32 R7, RZ, RZ, R61 ;  /* 0x000000ffff077224 */ /* 0x000fce00078e003d */
[C---:B------:R-:W-:Y:S08]  /*40410*/  HMMA.16816.F32 R4, R8.reuse, R46, R4 ;  /* 0x0000002e0804723c */ /* 0x040ff00000001804 */
[----:B--2---:R-:W-:-:S15]  /*40420*/  HMMA.16816.F32 R32, R8, R26, R32 ;  /* 0x0000001a0820723c */ /* 0x004fde0000001820 */
[----:B------:R-:W-:-:S04]  /*40430*/  NOP ;  /* 0x0000000000007918 */ /* 0x000fc80000000000 */
[----:B------:R-:W-:Y:S04]  /*40440*/  STL.64 [R1+0xc40], R32 ;  /* 0x000c402001007387 */ /* 0x000fe80000100a00 */
[----:B------:R2:W-:Y:S04]  /*40450*/  STL.64 [R1+0xc48], R34 ;  /* 0x000c482201007387 */ /* 0x0005e80000100a00 */
[----:B--2---:R-:W2:Y:S04]  /*40460*/  LDL.LU.64 R34, [R1+0x2150] ;  /* 0x0021500001227983 */ /* 0x004ea80000300a00 */
[----:B------:R-:W3:Y:S04]  /*40470*/  LDL.LU R32, [R1+0x2148] ;  /* 0x0021480001207983 */ /* 0x000ee80000300800 */
[----:B------:R-:W4:Y:S04]  /*40480*/  LDL.LU R24, [R1+0x740] ;  /* 0x0007400001187983 */ /* 0x000f280000300800 */
[----:B------:R-:W4:Y:S04]  /*40490*/  LDL.LU R25, [R1+0x744] ;  /* 0x0007440001197983 */ /* 0x000f280000300800 */
[----:B------:R-:W4:Y:S04]  /*404a0*/  LDL.LU R26, [R1+0x748] ;  /* 0x00074800011a7983 */ /* 0x000f280000300800 */
[----:B------:R-:W4:Y:S04]  /*404b0*/  LDL.LU R27, [R1+0x74c] ;  /* 0x00074c00011b7983 */ /* 0x000f280000300800 */
[----:B------:R-:W-:Y:S04]  /*404c0*/  STL.64 [R1+0xbc0], R20 ;  /* 0x000bc01401007387 */ /* 0x000fe80000100a00 */
[----:B------:R0:W-:Y:S04]  /*404d0*/  STL.64 [R1+0xbc8], R22 ;  /* 0x000bc81601007387 */ /* 0x0001e80000100a00 */
[----:B0-----:R-:W4:Y:S01]  /*404e0*/  LDL.LU.64 R22, [R1+0x2140] ;  /* 0x0021400001167983 */ /* 0x001f220000300a00 */
[----:B------:R-:W-:Y:S01]  /*404f0*/  LOP3.LUT R2, R3, 0x7, RZ, 0xc0, !PT ;  /* 0x0000000703027812 */ /* 0x000fe200078ec0ff */
[----:B-1----:R-:W-:-:S02]  /*40500*/  IMAD.SHL.U32 R3, R0, 0x80, RZ ;  /* 0x0000008000037824 */ /* 0x002fc400078e00ff */
[----:B------:R-:W-:Y:S01]  /*40510*/  IMAD.SHL.U32 R0, R0, 0x2, RZ ;  /* 0x0000000200007824 */ /* 0x000fe200078e00ff */
[----:B------:R-:W2:Y:S04]  /*40520*/  LDL.LU.64 R20, [R1+0x2138] ;  /* 0x0021380001147983 */ /* 0x000ea80000300a00 */
[----:B------:R-:W2:Y:S01]  /*40530*/  LDL.LU R28, [R1+0x730] ;  /* 0x00073000011c7983 */ /* 0x000ea20000300800 */
[----:B------:R-:W-:-:S03]  /*40540*/  IMAD R2, R2, 0x110, RZ ;  /* 0x0000011002027824 */ /* 0x000fc600078e02ff */
[----:B------:R-:W2:Y:S02]  /*40550*/  LDL.LU R29, [R1+0x734] ;  /* 0x00073400011d7983 */ /* 0x000ea40000300800 */
[----:B------:R-:W-:Y:S01]  /*40560*/  LOP3.LUT R59, R2, 0x10, R0, 0x78, !PT ;  /* 0x00000010023b7812 */ /* 0x000fe200078e7800 */
[----:B------:R-:W-:Y:S02]  /*40570*/  IMAD.MOV.U32 R2, RZ, RZ, R30 ;  /* 0x000000ffff027224 */ /* 0x000fe400078e001e */
[----:B------:R-:W-:Y:S01]  /*40580*/  IMAD.MOV.U32 R0, RZ, RZ, R31 ;  /* 0x000000ffff007224 */ /* 0x000fe200078e001f */
[----:B------:R-:W2:Y:S04]  /*40590*/  LDL.LU R30, [R1+0x738] ;  /* 0x00073800011e7983 */ /* 0x000ea80000300800 */
[----:B------:R-:W2:Y:S04]  /*405a0*/  LDL.LU R31, [R1+0x73c] ;  /* 0x00073c00011f7983 */ /* 0x000ea80000300800 */
[----:B------:R-:W-:Y:S04]  /*405b0*/  STL.64 [R1+0xb00], R4 ;  /* 0x000b000401007387 */ /* 0x000fe80000100a00 */
[----:B------:R0:W-:Y:S01]  /*405c0*/  STL.64 [R1+0xb08], R6 ;  /* 0x000b080601007387 */ /* 0x0001e20000100a00 */
[----:B------:R-:W-:-:S03]  /*405d0*/  LOP3.LUT R59, R59, 0x800, R3, 0xf8, !PT ;  /* 0x000008003b3b7812 */ /* 0x000fc600078ef803 */
[----:B------:R-:W2:Y:S01]  /*405e0*/  LDL.LU R44, [R1+0x720] ;  /* 0x00072000012c7983 */ /* 0x000ea20000300800 */
[----:B------:R-:W-:-:S03]  /*405f0*/  IMAD.MOV.U32 R15, RZ, RZ, R46 ;  /* 0x000000ffff0f7224 */ /* 0x000fc600078e002e */
[----:B------:R-:W2:Y:S01]  /*40600*/  LDL.LU R45, [R1+0x724] ;  /* 0x00072400012d7983 */ /* 0x000ea20000300800 */
[----:B0-----:R-:W-:Y:S01]  /*40610*/  HMMA.16816.F32 R4, R8, R38, R40 ;  /* 0x000000260804723c */ /* 0x001fe20000001828 */
[----:B------:R-:W-:Y:S01]  /*40620*/  LOP3.LUT R59, R59, 0x60, RZ, 0x3c, !PT ;  /* 0x000000603b3b7812 */ /* 0x000fe200078e3cff */
[----:B------:R-:W-:Y:S01]  /*40630*/  IMAD.MOV.U32 R3, RZ, RZ, R47 ;  /* 0x000000ffff037224 */ /* 0x000fe200078e002f */
[----:B------:R-:W2:Y:S04]  /*40640*/  LDL.LU R46, [R1+0x728] ;  /* 0x00072800012e7983 */ /* 0x000ea80000300800 */
[----:B------:R-:W3:-:S12]  /*40650*/  LDL.LU R47, [R1+0x72c] ;  /* 0x00072c00012f7983 */ /* 0x000ed80000300800 */
[----:B------:R-:W-:Y:S04]  /*40660*/  STL.64 [R1+0xa90], R4 ;  /* 0x000a900401007387 */ /* 0x000fe80000100a00 */
[----:B------:R-:W-:Y:S04]  /*40670*/  STL.64 [R1+0xa98], R6 ;  /* 0x000a980601007387 */ /* 0x000fe80000100a00 */
[----:B------:R-:W0:Y:S01]  /*40680*/  LDSM.16.MT88.4 R4, [R59+UR5+0x3000] ;  /* 0x003000053b04783b */ /* 0x000e220008004200 */
[----:B------:R-:W-:Y:S02]  /*40690*/  IMAD.MOV.U32 R61, RZ, RZ, R36 ;  /* 0x000000ffff3d7224 */ /* 0x000fe400078e0024 */
[----:B------:R-:W-:Y:S01]  /*406a0*/  IMAD.MOV.U32 R14, RZ, RZ, R38 ;  /* 0x000000ffff0e7224 */ /* 0x000fe200078e0026 */
[----:B------:R-:W3:Y:S04]  /*406b0*/  LDL.LU R36, [R1+0x710] ;  /* 0x0007100001247983 */ /* 0x000ee80000300800 */
        /* <DEDUP_REMOVED lines=13> */
[----:B------:R-:W3:Y:S01]  /*40790*/  LDL.LU R7, [R1+0x3dc] ;  /* 0x0003dc0001077983 */ /* 0x000ee20000300800 */
[----:B----4-:R-:W-:-:S15]  /*407a0*/  HMMA.16816.F32 R24, R8, R22, R24 ;  /* 0x000000160818723c */ /* 0x010fde0000001818 */
[----:B------:R-:W-:-:S04]  /*407b0*/  NOP ;  /* 0x0000000000007918 */ /* 0x000fc80000000000 */
[----:B------:R-:W-:Y:S04]  /*407c0*/  STL.64 [R1+0xa10], R24 ;  /* 0x000a101801007387 */ /* 0x000fe80000100a00 */
[----:B------:R0:W-:Y:S04]  /*407d0*/  STL.64 [R1+0xa18], R26 ;  /* 0x000a181a01007387 */ /* 0x0001e80000100a00 */
[----:B0-----:R-:W4:Y:S04]  /*407e0*/  LDL.LU.64 R26, [R1+0x2130] ;  /* 0x00213000011a7983 */ /* 0x001f280000300a00 */
[----:B------:R-:W3:Y:S04]  /*407f0*/  LDL.LU.64 R24, [R1+0x2128] ;  /* 0x0021280001187983 */ /* 0x000ee80000300a00 */
[----:B------:R-:W-:Y:S04]  /*40800*/  STL.64 [R1+0x2018], R22 ;  /* 0x0020181601007387 */ /* 0x000fe80000100a00 */
[----:B--2---:R0:W-:Y:S04]  /*40810*/  STL.64 [R1+0x2010], R20 ;  /* 0x0020101401007387 */ /* 0x0041e80000100a00 */
        /* <DEDUP_REMOVED lines=9> */
[----:B------:R-:W2:Y:S01]  /*408b0*/  LDL.LU.64 R28, [R1+0x2118] ;  /* 0x00211800011c7983 */ /* 0x000ea20000300a00 */
[C---:B---3--:R-:W-:Y:S03]  /*408c0*/  HMMA.16816.F32 R36, R8.reuse, R34, R36 ;  /* 0x000000220824723c */ /* 0x048fe60000001824 */
[----:B------:R-:W-:Y:S04]  /*408d0*/  STL.64 [R1+0x2008], R26 ;  /* 0x0020081a01007387 */ /* 0x000fe80000100a00 */
        /* <DEDUP_REMOVED lines=9> */
[----:B0-----:R-:W3:Y:S04]  /*40970*/  LDL.LU.64 R46, [R1+0x2110] ;  /* 0x00211000012e7983 */ /* 0x001ee80000300a00 */
[----:B------:R-:W4:Y:S04]  /*40980*/  LDL.LU.64 R44, [R1+0x2108] ;  /* 0x00210800012c7983 */ /* 0x000f280000300a00 */
        /* <DEDUP_REMOVED lines=9> */
[----:B------:R-:W3:Y:S04]  /*40a20*/  LDL.LU.64 R36, [R1+0x20f8] ;  /* 0x0020f80001247983 */ /* 0x000ee80000300a00 */
[----:B------:R-:W-:Y:S04]  /*40a30*/  STL.64 [R1+0x2028], R34 ;  /* 0x0020282201007387 */ /* 0x000fe80000100a00 */
[----:B------:R-:W-:Y:S01]  /*40a40*/  STL [R1+0x2020], R32 ;  /* 0x0020202001007387 */ /* 0x000fe20000100800 */
[----:B--2---:R-:W-:-:S15]  /*40a50*/  HMMA.16816.F32 R40, R8, R38, R40 ;  /* 0x000000260828723c */ /* 0x004fde0000001828 */
[----:B------:R-:W-:-:S04]  /*40a60*/  NOP ;  /* 0x0000000000007918 */ /* 0x000fc80000000000 */
[----:B------:R-:W-:Y:S04]  /*40a70*/  STL.64 [R1+0x640], R40 ;  /* 0x0006402801007387 */ /* 0x000fe80000100a00 */
[----:B------:R0:W-:Y:S04]  /*40a80*/  STL.64 [R1+0x648], R42 ;  /* 0x0006482a01007387 */ /* 0x0001e80000100a00 */
[----:B0-----:R-:W2:Y:S04]  /*40a90*/  LDL.LU.64 R42, [R1+0x20f0] ;  /* 0x0020f000012a7983 */ /* 0x001ea80000300a00 */
[----:B------:R-:W4:Y:S01]  /*40aa0*/  LDL.LU.64 R40, [R1+0x20e8] ;  /* 0x0020e80001287983 */ /* 0x000f220000300a00 */
[C---:B---3--:R-:W-:Y:S08]  /*40ab0*/  HMMA.16816.F32 R24, R8.reuse, R46, R24 ;  /* 0x0000002e0818723c */ /* 0x048ff00000001818 */
[C---:B------:R-:W-:Y:S08]  /*40ac0*/  HMMA.16816.F32 R20, R8.reuse, R50, R20 ;  /* 0x000000320814723c */ /* 0x040ff00000001814 */
[C---:B------:R-:W-:Y:S01]  /*40ad0*/  HMMA.16816.F32 R4, R8.reuse, R54, R4 ;  /* 0x000000360804723c */ /* 0x040fe20000001804 */
[----:B------:R0:W-:Y:S04]  /*40ae0*/  STL.64 [R1+0x2038], R38 ;  /* 0x0020382601007387 */ /* 0x0001e80000100a00 */
[----:B------:R-:W-:Y:S03]  /*40af0*/  STL.64 [R1+0x2030], R36 ;  /* 0x0020302401007387 */ /* 0x000fe60000100a00 */
[----:B--2---:R-:W-:Y:S01]  /*40b00*/  HMMA.16816.F32 R28, R8, R42, R28 ;  /* 0x0000002a081c723c */ /* 0x004fe2000000181c */
[----:B------:R-:W-:Y:S04]  /*40b10*/  STL.64 [R1+0x2048], R42 ;  /* 0x0020482a01007387 */ /* 0x000fe80000100a00 */
[----:B----4-:R-:W-:Y:S01]  /*40b20*/  STL.64 [R1+0x2040], R40 ;  /* 0x0020402801007387 */ /* 0x010fe20000100a00 */
[----:B0-----:R-:W-:Y:S01]  /*40b30*/  MOV R38, R15 ;  /* 0x0000000f00267202 */ /* 0x001fe20000000f00 */
[----:B------:R-:W-:-:S02]  /*40b40*/  IMAD.MOV.U32 R39, RZ, RZ, R3 ;  /* 0x000000ffff277224 */ /* 0x000fc400078e0003 */
[----:B------:R-:W0:Y:S10]  /*40b50*/  LDSM.16.MT88.4 R8, [R59+UR5+0x3080] ;  /* 0x003080053b08783b */ /* 0x000e340008004200 */
        /* <DEDUP_REMOVED lines=9> */
[----:B------:R1:W-:Y:S04]  /*40bf0*/  STL.64 [R1+0x8b8], R22 ;  /* 0x0008b81601007387 */ /* 0x0003e80000100a00 */
[----:B------:R2:W-:Y:S04]  /*40c00*/  STL.64 [R1+0x2078], R54 ;  /* 0x0020783601007387 */ /* 0x0005e80000100a00 */
[----:B------:R-:W-:Y:S04]  /*40c10*/  STL.64 [R1+0x2070], R52 ;  /* 0x0020703401007387 */ /* 0x000fe80000100a00 */
[----:B------:R-:W-:Y:S04]  /*40c20*/  STL.64 [R1+0x250], R4 ;  /* 0x0002500401007387 */ /* 0x000fe80000100a00 */
[----:B------:R-:W-:Y:S01]  /*40c30*/  STL.64 [R1+0x258], R6 ;  /* 0x0002580601007387 */ /* 0x000fe20000100a00 */
[----:B-1----:R-:W-:-:S02]  /*40c40*/  IMAD.MOV.U32 R22, RZ, RZ, R14 ;  /* 0x000000ffff167224 */ /* 0x002fc400078e000e */
[----:B------:R-:W-:Y:S01]  /*40c50*/  IMAD.MOV.U32 R23, RZ, RZ, R33 ;  /* 0x000000ffff177224 */ /* 0x000fe200078e0021 */
[----:B------:R-:W3:Y:S04]  /*40c60*/  LDL.LU R14, [R1+0x20e0] ;  /* 0x0020e000010e7983 */ /* 0x000ee80000300800 */
[----:B------:R-:W-:Y:S04]  /*40c70*/  STL.64 [R1+0x2080], R22 ;  /* 0x0020801601007387 */ /* 0x000fe80000100a00 */
[----:B------:R-:W4:Y:S04]  /*40c80*/  LDL.LU R32, [R1+0x5c0] ;  /* 0x0005c00001207983 */ /* 0x000f280000300800 */
[----:B------:R-:W4:Y:S04]  /*40c90*/  LDL.LU R33, [R1+0x5c4] ;  /* 0x0005c40001217983 */ /* 0x000f280000300800 */
[----:B------:R-:W2:Y:S04]  /*40ca0*/  LDL.LU R34, [R1+0x5c8] ;  /* 0x0005c80001227983 */ /* 0x000ea80000300800 */
[----:B------:R-:W2:Y:S04]  /*40cb0*/  LDL.LU R35, [R1+0x5cc] ;  /* 0x0005cc0001237983 */ /* 0x000ea80000300800 */
[----:B--2---:R-:W-:Y:S04]  /*40cc0*/  STL.64 [R1+0x2090], R34 ;  /* 0x0020902201007387 */ /* 0x004fe80000100a00 */
[----:B----4-:R-:W-:Y:S04]  /*40cd0*/  STL.64 [R1+0x2088], R32 ;  /* 0x0020882001007387 */ /* 0x010fe80000100a00 */
[----:B------:R-:W3:Y:S04]  /*40ce0*/  LDL.LU R15, [R1+0x20dc] ;  /* 0x0020dc00010f7983 */ /* 0x000ee80000300800 */
[----:B------:R-:W2:Y:S04]  /*40cf0*/  LDL.LU R3, [R1+0x20d8] ;  /* 0x0020d80001037983 */ /* 0x000ea80000300800 */
[----:B------:R1:W-:Y:S04]  /*40d00*/  STL.64 [R1+0x2098], R38 ;  /* 0x0020982601007387 */ /* 0x0003e80000100a00 */
[----:B------:R-:W4:Y:S04]  /*40d10*/  LDL.LU R40, [R1+0x5d0] ;  /* 0x0005d00001287983 */ /* 0x000f280000300800 */
[----:B------:R-:W4:Y:S04]  /*40d20*/  LDL.LU R41, [R1+0x5d4] ;  /* 0x0005d40001297983 */ /* 0x000f280000300800 */
[----:B------:R-:W2:Y:S04]  /*40d30*/  LDL.LU R42, [R1+0x5d8] ;  /* 0x0005d800012a7983 */ /* 0x000ea80000300800 */
[----:B------:R-:W2:Y:S01]  /*40d40*/  LDL.LU R43, [R1+0x5dc] ;  /* 0x0005dc00012b7983 */ /* 0x000ea20000300800 */
[----:B------:R-:W-:-:S02]  /*40d50*/  IMAD.MOV.U32 R46, RZ, RZ, R2 ;  /* 0x000000ffff2e7224 */ /* 0x000fc400078e0002 */
[----:B------:R-:W-:Y:S01]  /*40d60*/  IMAD.MOV.U32 R47, RZ, RZ, R0 ;  /* 0x000000ffff2f7224 */ /* 0x000fe200078e0000 */
[----:B--2---:R-:W-:Y:S04]  /*40d70*/  STL.64 [R1+0x20a8], R42 ;  /* 0x0020a82a01007387 */ /* 0x004fe80000100a00 */
[----:B----4-:R-:W-:Y:S04]  /*40d80*/  STL.64 [R1+0x20a0], R40 ;  /* 0x0020a02801007387 */ /* 0x010fe80000100a00 */
[----:B------:R-:W2:Y:S04]  /*40d90*/  LDL.LU R2, [R1+0x20d4] ;  /* 0x0020d40001027983 */ /* 0x000ea80000300800 */
[----:B------:R-:W4:Y:S04]  /*40da0*/  LDL.LU R0, [R1+0x20d0] ;  /* 0x0020d00001007983 */ /* 0x000f280000300800 */
[----:B------:R0:W-:Y:S04]  /*40db0*/  STL.64 [R1+0x20b0], R46 ;  /* 0x0020b02e01007387 */ /* 0x0001e80000100a00 */
[----:B------:R-:W2:Y:S04]  /*40dc0*/  LDL.LU R48, [R1+0x5e0] ;  /* 0x0005e00001307983 */ /* 0x000ea80000300800 */
[----:B------:R-:W2:Y:S04]  /*40dd0*/  LDL.LU R49, [R1+0x5e4] ;  /* 0x0005e40001317983 */ /* 0x000ea80000300800 */
[----:B------:R-:W2:Y:S04]  /*40de0*/  LDL.LU R50, [R1+0x5e8] ;  /* 0x0005e80001327983 */ /* 0x000ea80000300800 */
[----:B------:R-:W2:Y:S01]  /*40df0*/  LDL.LU R51, [R1+0x5ec] ;  /* 0x0005ec0001337983 */ /* 0x000ea20000300800 */
[----:B------:R-:W-:-:S02]  /*40e00*/  IMAD.MOV.U32 R54, RZ, RZ, R60 ;  /* 0x000000ffff367224 */ /* 0x000fc400078e003c */
[----:B------:R-:W-:Y:S01]  /*40e10*/  IMAD.MOV.U32 R55, RZ, RZ, R58 ;  /* 0x000000ffff377224 */ /* 0x000fe200078e003a */
[----:B--2---:R-:W-:Y:S04]  /*40e20*/  STL.64 [R1+0x20c0], R50 ;  /* 0x0020c03201007387 */ /* 0x004fe80000100a00 */
[----:B------:R-:W-:Y:S04]  /*40e30*/  STL.64 [R1+0x20b8], R48 ;  /* 0x0020b83001007387 */ /* 0x000fe80000100a00 */
[----:B------:R2:W-:Y:S04]  /*40e40*/  STL.64 [R1+0x20c8], R54 ;  /* 0x0020c83601007387 */ /* 0x0005e80000100a00 */
[----:B------:R-:W3:Y:S04]  /*40e50*/  LDL.LU R36, [R1+0x600] ;  /* 0x0006000001247983 */ /* 0x000ee80000300800 */
[----:B------:R-:W3:Y:S04]  /*40e60*/  LDL.LU R37, [R1+0x604] ;  /* 0x0006040001257983 */ /* 0x000ee80000300800 */
[----:B-1----:R-:W3:Y:S04]  /*40e70*/  LDL.LU R38, [R1+0x608] ;  /* 0x0006080001267983 */ /* 0x002ee80000300800 */
[----:B------:R-:W3:Y:S04]  /*40e80*/  LDL.LU R39, [R1+0x60c] ;  /* 0x00060c0001277983 */ /* 0x000ee80000300800 */
[----:B------:R-:W3:Y:S04]  /*40e90*/  LDL.LU R44, [R1+0x610] ;  /* 0x00061000012c7983 */ /* 0x000ee80000300800 */
[----:B------:R-:W3:Y:S04]  /*40ea0*/  LDL.LU R45, [R1+0x614] ;  /* 0x00061400012d7983 */ /* 0x000ee80000300800 */
[----:B0-----:R-:W3:Y:S04]  /*40eb0*/  LDL.LU R46, [R1+0x618] ;  /* 0x00061800012e7983 */ /* 0x001ee80000300800 */
[----:B------:R-:W3:Y:S04]  /*40ec0*/  LDL.LU R47, [R1+0x61c] ;  /* 0x00061c00012f7983 */ /* 0x000ee80000300800 */
[----:B------:R-:W3:Y:S04]  /*40ed0*/  LDL.LU R52, [R1+0x620] ;  /* 0x0006200001347983 */ /* 0x000ee80000300800 */
[----:B------:R-:W3:Y:S04]  /*40ee0*/  LDL.LU R53, [R1+0x624] ;  /* 0x0006240001357983 */ /* 0x000ee80000300800 */
[----:B--2---:R-:W3:Y:S04]  /*40ef0*/  LDL.LU R54, [R1+0x628] ;  /* 0x0006280001367983 */ /* 0x004ee80000300800 */
        /* <DEDUP_REMOVED lines=37> */
[C---:B---3--:R-:W-:Y:S03]  /*41150*/  HMMA.16816.F32 R48, R12.reuse, R50, R52 ;  /* 0x000000320c30723c */ /* 0x048fe60000001834 */
[----:B------:R-:W2:Y:S05]  /*41160*/  LDL.LU.64 R54, [R1+0x20c8] ;  /* 0x0020c80001367983 */ /* 0x000eaa0000300a00 */
[C---:B------:R-:W-:Y:S08]  /*41170*/  HMMA.16816.F32 R40, R12.reuse, R42, R44 ;  /* 0x0000002a0c28723c */ /* 0x040ff0000000182c */
[C---:B------:R-:W-:Y:S03]  /*41180*/  HMMA.16816.F32 R32, R12.reuse, R34, R36 ;  /* 0x000000220c20723c */ /* 0x040fe60000001824 */
        /* <DEDUP_REMOVED lines=8> */
[----:B------:R-:W4:Y:S04]  /*41210*/  LDL.LU.64 R40, [R1+0x20a0] ;  /* 0x0020a00001287983 */ /* 0x000f280000300a00 */
[----:B------:R-:W4:Y:S04]  /*41220*/  LDL.LU.64 R38, [R1+0x2098] ;  /* 0x0020980001267983 */ /* 0x000f280000300a00 */
[----:B------:R-:W-:Y:S04]  /*41230*/  STL.64 [R1+0xc70], R32 ;  /* 0x000c702001007387 */ /* 0x000fe80000100a00 */
[----:B------:R0:W-:Y:S04]  /*41240*/  STL.64 [R1+0xc78], R34 ;  /* 0x000c782201007387 */ /* 0x0001e80000100a00 */
[----:B0-----:R-:W4:Y:S04]  /*41250*/  LDL.LU.64 R34, [R1+0x2090] ;  /* 0x0020900001227983 */ /* 0x001f280000300a00 */
[----:B------:R-:W4:Y:S01]  /*41260*/  LDL.LU.64 R32, [R1+0x2088] ;  /* 0x0020880001207983 */ /* 0x000f220000300a00 */
[----:B--2---:R-:W-:Y:S03]  /*41270*/  HMMA.16816.F32 R52, R12, R54, R20 ;  /* 0x000000360c34723c */ /* 0x004fe60000001814 */
[----:B------:R-:W2:-:S15]  /*41280*/  LDL.LU.64 R22, [R1+0x2080] ;  /* 0x0020800001167983 */ /* 0x000e9e0000300a00 */
[----:B------:R-:W-:Y:S01]  /*41290*/  NOP ;  /* 0x0000000000007918 */ /* 0x000fe20000000000 */
[----:B------:R-:W-:Y:S01]  /*412a0*/  STL.64 [R1+0xc00], R52 ;  /* 0x000c003401007387 */ /* 0x000fe20000100a00 */
[C---:B---3--:R-:W-:Y:S03]  /*412b0*/  HMMA.16816.F32 R44, R12.reuse, R46, R48 ;  /* 0x0000002e0c2c723c */ /* 0x048fe60000001830 */
[----:B------:R0:W-:Y:S04]  /*412c0*/  STL.64 [R1+0xc08], R54 ;  /* 0x000c083601007387 */ /* 0x0001e80000100a00 */
[----:B0-----:R-:W3:Y:S04]  /*412d0*/  LDL.LU.64 R54, [R1+0x2078] ;  /* 0x0020780001367983 */ /* 0x001ee80000300a00 */
[----:B------:R-:W3:Y:S04]  /*412e0*/  LDL.LU.64 R52, [R1+0x2070] ;  /* 0x0020700001347983 */ /* 0x000ee80000300a00 */
[----:B------:R-:W3:Y:S01]  /*412f0*/  LDL.LU.64 R50, [R1+0x2068] ;  /* 0x0020680001327983 */ /* 0x000ee20000300a00 */
[C---:B----4-:R-:W-:Y:S03]  /*41300*/  HMMA.16816.F32 R36, R12.reuse, R38, R40 ;  /* 0x000000260c24723c */ /* 0x050fe60000001828 */
[----:B------:R-:W4:Y:S04]  /*41310*/  LDL.LU.64 R48, [R1+0x2060] ;  /* 0x0020600001307983 */ /* 0x000f280000300a00 */
[----:B------:R-:W-:Y:S04]  /*41320*/  STL.64 [R1+0xb80], R44 ;  /* 0x000b802c01007387 */ /* 0x000fe80000100a00 */
[----:B------:R0:W-:Y:S04]  /*41330*/  STL.64 [R1+0xb88], R46 ;  /* 0x000b882e01007387 */ /* 0x0001e80000100a00 */
[----:B0-----:R-:W3:Y:S04]  /*41340*/  LDL.LU.64 R46, [R1+0x2058] ;  /* 0x00205800012e7983 */ /* 0x001ee80000300a00 */
[----:B------:R-:W3:Y:S04]  /*41350*/  LDL.LU.64 R44, [R1+0x2050] ;  /* 0x00205000012c7983 */ /* 0x000ee80000300a00 */
[----:B------:R-:W3:Y:S04]  /*41360*/  LDL.LU.64 R42, [R1+0x2048] ;  /* 0x00204800012a7983 */ /* 0x000ee80000300a00 */
[----:B------:R-:W3:Y:S04]  /*41370*/  LDL.LU.64 R40, [R1+0x2040] ;  /* 0x0020400001287983 */ /* 0x000ee80000300a00 */
[----:B------:R-:W-:Y:S04]  /*41380*/  STL.64 [R1+0xac0], R36 ;  /* 0x000ac02401007387 */ /* 0x000fe80000100a00 */
[----:B------:R0:W-:Y:S04]  /*41390*/  STL.64 [R1+0xac8], R38 ;  /* 0x000ac82601007387 */ /* 0x0001e80000100a00 */
[----:B0-----:R-:W3:Y:S04]  /*413a0*/  LDL.LU.64 R38, [R1+0x2038] ;  /* 0x0020380001267983 */ /* 0x001ee80000300a00 */
[----:B------:R-:W3:Y:S01]  /*413b0*/  LDL.LU.64 R36, [R1+0x2030] ;  /* 0x0020300001247983 */ /* 0x000ee20000300a00 */
[----:B--2---:R-:W-:Y:S03]  /*413c0*/  HMMA.16816.F32 R20, R12, R22, R32 ;  /* 0x000000160c14723c */ /* 0x004fe60000001820 */
[----:B------:R-:W2:Y:S04]  /*413d0*/  LDL.LU.64 R34, [R1+0x2028] ;  /* 0x0020280001227983 */ /* 0x000ea80000300a00 */
[----:B------:R-:W2:-:S12]  /*413e0*/  LDL.LU R32, [R1+0x2020] ;  /* 0x0020200001207983 */ /* 0x000e980000300800 */
        /* <DEDUP_REMOVED lines=29> */
[C---:B------:R-:W-:Y:S08]  /*415c0*/  HMMA.16816.F32 R8, R12.reuse, R38, R8 ;  /* 0x000000260c08723c */ /* 0x040ff00000001808 */
[C---:B------:R-:W-:Y:S01]  /*415d0*/  HMMA.16816.F32 R4, R12.reuse, R42, R4 ;  /* 0x0000002a0c04723c */ /* 0x040fe20000001804 */
[----:B--2---:R-:W-:Y:S07]  /*415e0*/  STL.64 [R1+0x1f88], R30 ;  /* 0x001f881e01007387 */ /* 0x004fee0000100a00 */
[----:B----4-:R-:W-:Y:S01]  /*415f0*/  HMMA.16816.F32 R24, R12, R30, R24 ;  /* 0x0000001e0c18723c */ /* 0x010fe20000001818 */
[----:B------:R-:W-:-:S15]  /*41600*/  STL.64 [R1+0x1f80], R28 ;  /* 0x001f801c01007387 */ /* 0x000fde0000100a00 */
[----:B------:R-:W-:-:S03]  /*41610*/  NOP ;  /* 0x0000000000007918 */ /* 0x000fc60000000000 */
        /* <DEDUP_REMOVED lines=22> */
[----:B------:R-:W-:Y:S04]  /*41780*/  STL.64 [R1+0x260], R4 ;  /* 0x0002600401007387 */ /* 0x000fe80000100a00 */
[----:B------:R-:W-:Y:S04]  /*41790*/  STL.64 [R1+0x268], R6 ;  /* 0x0002680601007387 */ /* 0x000fe80000100a00 */
        /* <DEDUP_REMOVED lines=29> */
[----:B---3--:R0:W-:Y:S04]  /*41970*/  STL.64 [R1+0x1fd8], R34 ;  /* 0x001fd82201007387 */ /* 0x0081e80000100a00 */
[----:B--2---:R-:W-:Y:S04]  /*41980*/  STL.64 [R1+0x1fd0], R32 ;  /* 0x001fd02001007387 */ /* 0x004fe80000100a00 */
[----:B0-----:R-:W2:Y:S04]  /*41990*/  LDL.LU.64 R34, [R1+0x68] ;  /* 0x0000680001227983 */ /* 0x001ea80000300a00 */
[----:B------:R-:W3:Y:S04]  /*419a0*/  LDL.LU.64 R42, [R1+0x58] ;  /* 0x00005800012a7983 */ /* 0x000ee80000300a00 */
[----:B------:R-:W2:Y:S04]  /*419b0*/  LDL.LU.64 R18, [R1+0x48] ;  /* 0x0000480001127983 */ /* 0x000ea80000300a00 */
[----:B------:R-:W2:Y:S04]  /*419c0*/  LDL.LU.64 R30, [R1+0x38] ;  /* 0x00003800011e7983 */ /* 0x000ea80000300a00 */
[----:B------:R-:W2:Y:S04]  /*419d0*/  LDL.LU R36, [R1+0x380] ;  /* 0x0003800001247983 */ /* 0x000ea80000300800 */
[----:B------:R-:W2:Y:S04]  /*419e0*/  LDL.LU R37, [R1+0x384] ;  /* 0x0003840001257983 */ /* 0x000ea80000300800 */
[----:B------:R-:W2:Y:S04]  /*419f0*/  LDL.LU R38, [R1+0x388] ;  /* 0x0003880001267983 */ /* 0x000ea80000300800 */
[----:B------:R-:W2:Y:S04]  /*41a00*/  LDL.LU R39, [R1+0x38c] ;  /* 0x00038c0001277983 */ /* 0x000ea80000300800 */
[----:B------:R-:W2:Y:S04]  /*41a10*/  LDL.LU.64 R26, [R1+0x28] ;  /* 0x00002800011a7983 */ /* 0x000ea80000300a00 */
        /* <DEDUP_REMOVED lines=12> */
[----:B------:R0:W-:Y:S04]  /*41ae0*/  STL.64 [R1+0x1f20], R50 ;  /* 0x001f203201007387 */ /* 0x0001e80000100a00 */
[----:B------:R-:W-:Y:S01]  /*41af0*/  STL.64 [R1+0x1f18], R48 ;  /* 0x001f183001007387 */ /* 0x000fe20000100a00 */
[----:B----4-:R-:W-:Y:S03]  /*41b00*/  HMMA.16816.F32 R12, R12, R54, R4 ;  /* 0x000000360c0c723c */ /* 0x010fe60000001804 */
[----:B0-----:R-:W4:Y:S04]  /*41b10*/  LDL.LU.64 R50, [R1+0x8] ;  /* 0x0000080001327983 */ /* 0x001f280000300a00 */
[----:B------:R-:W2:Y:S04]  /*41b20*/  LDL.LU.64 R6, [R1+0x1fe8] ;  /* 0x001fe80001067983 */ /* 0x000ea80000300a00 */
[----:B------:R-:W2:Y:S08]  /*41b30*/  LDL.LU.64 R4, [R1+0x1fe0] ;  /* 0x001fe00001047983 */ /* 0x000eb00000300a00 */
[----:B------:R0:W-:Y:S04]  /*41b40*/  STL.64 [R1+0x230], R12 ;  /* 0x0002300c01007387 */ /* 0x0001e80000100a00 */
[----:B------:R1:W-:Y:S04]  /*41b50*/  STL.64 [R1+0x238], R14 ;  /* 0x0002380e01007387 */ /* 0x0003e80000100a00 */
[----:B0-----:R-:W3:Y:S04]  /*41b60*/  LDL.LU R12, [R1+0x3a0] ;  /* 0x0003a000010c7983 */ /* 0x001ee80000300800 */
[----:B------:R-:W3:Y:S04]  /*41b70*/  LDL.LU R13, [R1+0x3a4] ;  /* 0x0003a400010d7983 */ /* 0x000ee80000300800 */
[----:B-1----:R-:W3:Y:S04]  /*41b80*/  LDL.LU R14, [R1+0x3a8] ;  /* 0x0003a800010e7983 */ /* 0x002ee80000300800 */
[----:B------:R-:W3:Y:S04]  /*41b90*/  LDL.LU R15, [R1+0x3ac] ;  /* 0x0003ac00010f7983 */ /* 0x000ee80000300800 */
[----:B------:R0:W-:Y:S04]  /*41ba0*/  STL.64 [R1+0x1f10], R54 ;  /* 0x001f103601007387 */ /* 0x0001e80000100a00 */
[----:B------:R-:W-:Y:S04]  /*41bb0*/  STL.64 [R1+0x1f08], R52 ;  /* 0x001f083401007387 */ /* 0x000fe80000100a00 */
[----:B0-----:R-:W3:Y:S01]  /*41bc0*/  LDL.LU.64 R54, [R1+0x18] ;  /* 0x0000180001367983 */ /* 0x001ee20000300a00 */
[----:B--2---:R-:W-:-:S15]  /*41bd0*/  HMMA.16816.F32 R8, R4, R34, R8 ;  /* 0x000000220408723c */ /* 0x004fde0000001808 */
[----:B------:R-:W-:-:S04]  /*41be0*/  NOP ;  /* 0x0000000000007918 */ /* 0x000fc80000000000 */
[----:B------:R0:W-:Y:S04]  /*41bf0*/  STL.64 [R1+0xd90], R8 ;  /* 0x000d900801007387 */ /* 0x0001e80000100a00 */
[----:B------:R-:W-:Y:S01]  /*41c00*/  STL.64 [R1+0xd98], R10 ;  /* 0x000d980a01007387 */ /* 0x000fe20000100a00 */
[----:B0-----:R-:W-:Y:S02]  /*41c10*/  IMAD.MOV.U32 R9, RZ, RZ, R34 ;  /* 0x000000ffff097224 */ /* 0x001fe400078e0022 */
[----:B------:R-:W-:Y:S02]  /*41c20*/  IMAD.MOV.U32 R8, RZ, RZ, R35 ;  /* 0x000000ffff087224 */ /* 0x000fe400078e0023 */
[----:B------:R-:W3:Y:S04]  /*41c30*/  LDL.LU.64 R34, [R1+0x1fd8] ;  /* 0x001fd80001227983 */ /* 0x000ee80000300a00 */
[----:B------:R-:W3:Y:S02]  /*41c40*/  LDL.LU.64 R32, [R1+0x1fd0] ;  /* 0x001fd00001207983 */ /* 0x000ee40000300a00 */
[----:B---3--:R-:W-:-:S15]  /*41c50*/  HMMA.16816.F32 R32, R4, R42, R32 ;  /* 0x0000002a0420723c */ /* 0x008fde0000001820 */
[----:B------:R-:W-:-:S04]  /*41c60*/  NOP ;  /* 0x0000000000007918 */ /* 0x000fc80000000000 */
[----:B------:R-:W-:Y:S04]  /*41c70*/  STL.64 [R1+0xd10], R32 ;  /* 0x000d102001007387 */ /* 0x000fe80000100a00 */
[----:B------:R0:W-:Y:S04]  /*41c80*/  STL.64 [R1+0xd18], R34 ;  /* 0x000d182201007387 */ /* 0x0001e80000100a00 */
[----:B0-----:R-:W2:Y:S04]  /*41c90*/  LDL.LU.64 R34, [R1+0x1fc8] ;  /* 0x001fc80001227983 */ /* 0x001ea80000300a00 */
[----:B------:R-:W2:Y:S01]  /*41ca0*/  LDL.LU.64 R32, [R1+0x1fc0] ;  /* 0x001fc00001207983 */ /* 0x000ea20000300a00 */
[C---:B------:R-:W-:Y:S08]  /*41cb0*/  HMMA.16816.F32 R12, R4.reuse, R18, R12 ;  /* 0x00000012040c723c */ /* 0x040ff0000000180c */
[C---:B------:R-:W-:Y:S08]  /*41cc0*/  HMMA.16816.F32 R36, R4.reuse, R26, R36 ;  /* 0x0000001a0424723c */ /* 0x040ff00000001824 */
[----:B------:R-:W-:Y:S01]  /*41cd0*/  HMMA.16816.F32 R20, R4, R54, R20 ;  /* 0x000000360414723c */ /* 0x000fe20000001814 */
        /* <DEDUP_REMOVED lines=8> */
[----:B------:R-:W3:Y:S04]  /*41d60*/  LDL.LU.64 R18, [R1+0x1fa8] ;  /* 0x001fa80001127983 */ /* 0x000ee80000300a00 */
[----:B------:R-:W3:Y:S01]  /*41d70*/  LDL.LU.64 R16, [R1+0x1fa0] ;  /* 0x001fa00001107983 */ /* 0x000ee20000300a00 */
[----:B-1----:R-:W-:Y:S02]  /*41d80*/  IMAD.MOV.U32 R15, RZ, RZ, R30 ;  /* 0x000000ffff0f7224 */ /* 0x002fe400078e001e */
[----:B------:R-:W-:Y:S01]  /*41d90*/  IMAD.MOV.U32 R14, RZ, RZ, R31 ;  /* 0x000000ffff0e7224 */ /* 0x000fe200078e001f */
[----:B--2---:R-:W-:-:S15]  /*41da0*/  HMMA.16816.F32 R32, R4, R30, R32 ;  /* 0x0000001e0420723c */ /* 0x004fde0000001820 */
[----:B------:R-:W-:-:S04]  /*41db0*/  NOP ;  /* 0x0000000000007918 */ /* 0x000fc80000000000 */
[----:B------:R-:W-:Y:S04]  /*41dc0*/  STL.64 [R1+0xc20], R32 ;  /* 0x000c202001007387 */ /* 0x000fe80000100a00 */
[----:B------:R0:W-:Y:S04]  /*41dd0*/  STL.64 [R1+0xc28], R34 ;  /* 0x000c282201007387 */ /* 0x0001e80000100a00 */
[----:B0-----:R-:W2:Y:S04]  /*41de0*/  LDL.LU.64 R34, [R1+0x1f98] ;  /* 0x001f980001227983 */ /* 0x001ea80000300a00 */
[----:B------:R0:W5:Y:S04]  /*41df0*/  LDL.LU R32, [R1+0x1f90] ;  /* 0x001f900001207983 */ /* 0x0001680000300800 */
[----:B------:R-:W2:Y:S04]  /*41e00*/  LDL.LU.64 R30, [R1+0x1f88] ;  /* 0x001f8800011e7983 */ /* 0x000ea80000300a00 */
[----:B------:R-:W2:Y:S04]  /*41e10*/  LDL.LU.64 R28, [R1+0x1f80] ;  /* 0x001f8000011c7983 */ /* 0x000ea80000300a00 */
[----:B------:R1:W-:Y:S04]  /*41e20*/  STL.64 [R1+0xba0], R36 ;  /* 0x000ba02401007387 */ /* 0x0003e80000100a00 */
[----:B------:R-:W-:Y:S01]  /*41e30*/  STL.64 [R1+0xba8], R38 ;  /* 0x000ba82601007387 */ /* 0x000fe20000100a00 */
[----:B------:R-:W-:-:S02]  /*41e40*/  IMAD.MOV.U32 R33, RZ, RZ, R27 ;  /* 0x000000ffff217224 */ /* 0x000fc400078e001b */
[----:B-1----:R-:W-:Y:S02]  /*41e50*/  IMAD.MOV.U32 R36, RZ, RZ, R26 ;  /* 0x000000ffff247224 */ /* 0x002fe400078e001a */
[----:B------:R-:W3:Y:S04]  /*41e60*/  LDL.LU.64 R26, [R1+0x1f78] ;  /* 0x001f7800011a7983 */ /* 0x000ee80000300a00 */
[----:B------:R-:W2:Y:S04]  /*41e70*/  LDL.LU.64 R24, [R1+0x1f70] ;  /* 0x001f700001187983 */ /* 0x000ea80000300a00 */
[----:B------:R-:W-:Y:S04]  /*41e80*/  STL.64 [R1+0xae0], R20 ;  /* 0x000ae01401007387 */ /* 0x000fe80000100a00 */
[----:B------:R1:W-:Y:S04]  /*41e90*/  STL.64 [R1+0xae8], R22 ;  /* 0x000ae81601007387 */ /* 0x0003e80000100a00 */
[----:B-1----:R-:W2:Y:S04]  /*41ea0*/  LDL.LU.64 R22, [R1+0x1f68] ;  /* 0x001f680001167983 */ /* 0x002ea80000300a00 */
[----:B------:R-:W2:Y:S01]  /*41eb0*/  LDL.LU.64 R20, [R1+0x1f60] ;  /* 0x001f600001147983 */ /* 0x000ea20000300a00 */
[----:B------:R-:W-:-:S02]  /*41ec0*/  IMAD.MOV.U32 R38, RZ, RZ, R54 ;  /* 0x000000ffff267224 */ /* 0x000fc400078e0036 */
[----:B------:R-:W-:Y:S02]  /*41ed0*/  IMAD.MOV.U32 R37, RZ, RZ, R55 ;  /* 0x000000ffff257224 */ /* 0x000fe400078e0037 */
[----:B----4-:R-:W-:-:S15]  /*41ee0*/  HMMA.16816.F32 R52, R4, R50, R40 ;  /* 0x000000320434723c */ /* 0x010fde0000001828 */
[----:B------:R-:W-:-:S04]  /*41ef0*/  NOP ;  /* 0x0000000000007918 */ /* 0x000fc80000000000 */
[----:B------:R-:W-:Y:S04]  /*41f00*/  STL.64 [R1+0xa40], R52 ;  /* 0x000a403401007387 */ /* 0x000fe80000100a00 */
[----:B------:R-:W-:Y:S01]  /*41f10*/  STL.64 [R1+0xa48], R54 ;  /* 0x000a483601007387 */ /* 0x000fe20000100a00 */
[C---:B---3--:R-:W-:Y:S08]  /*41f20*/  HMMA.16816.F32 R16, R4.reuse, R26, R16 ;  /* 0x0000001a0410723c */ /* 0x048ff00000001810 */
[----:B--2---:R-:W-:Y:S01]  /*41f30*/  HMMA.16816.F32 R44, R4, R22, R44 ;  /* 0x00000016042c723c */ /* 0x004fe2000000182c */
[----:B------:R-:W-:Y:S04]  /*41f40*/  STL.64 [R1+0x1e50], R22 ;  /* 0x001e501601007387 */ /* 0x000fe80000100a00 */
[----:B------:R-:W-:-:S14]  /*41f50*/  STL.64 [R1+0x1e48], R20 ;  /* 0x001e481401007387 */ /* 0x000fdc0000100a00 */
        /* <DEDUP_REMOVED lines=9> */
[----:B------:R1:W-:Y:S04]  /*41ff0*/  STL.64 [R1+0x8a0], R16 ;  /* 0x0008a01001007387 */ /* 0x0003e80000100a00 */
[----:B------:R2:W-:Y:S04]  /*42000*/  STL.64 [R1+0x8a8], R18 ;  /* 0x0008a81201007387 */ /* 0x0005e80000100a00 */
[----:B-1----:R-:W3:Y:S04]  /*42010*/  LDL.LU R16, [R1+0x90] ;  /* 0x0000900001107983 */ /* 0x002ee80000300800 */
[----:B------:R-:W3:Y:S04]  /*42020*/  LDL.LU R17, [R1+0x94] ;  /* 0x0000940001117983 */ /* 0x000ee80000300800 */
[----:B--2---:R-:W2:Y:S04]  /*42030*/  LDL.LU R18, [R1+0x98] ;  /* 0x0000980001127983 */ /* 0x004ea80000300800 */
[----:B------:R-:W2:Y:S04]  /*42040*/  LDL.LU R19, [R1+0x9c] ;  /* 0x00009c0001137983 */ /* 0x000ea80000300800 */
[----:B--2---:R-:W-:Y:S04]  /*42050*/  STL.64 [R1+0x1e10], R18 ;  /* 0x001e101201007387 */ /* 0x004fe80000100a00 */
[----:B---3--:R1:W-:Y:S04]  /*42060*/  STL.64 [R1+0x1e08], R16 ;  /* 0x001e081001007387 */ /* 0x0083e80000100a00 */
[----:B-1----:R-:W2:Y:S04]  /*42070*/  LDL.LU R16, [R1+0xa0] ;  /* 0x0000a00001107983 */ /* 0x002ea80000300800 */
[----:B------:R-:W2:Y:S04]  /*42080*/  LDL.LU R17, [R1+0xa4] ;  /* 0x0000a40001117983 */ /* 0x000ea80000300800 */
[----:B------:R-:W3:Y:S04]  /*42090*/  LDL.LU R18, [R1+0xa8] ;  /* 0x0000a80001127983 */ /* 0x000ee80000300800 */
[----:B------:R-:W3:Y:S04]  /*420a0*/  LDL.LU R19, [R1+0xac] ;  /* 0x0000ac0001137983 */ /* 0x000ee80000300800 */
[----:B------:R-:W4:Y:S04]  /*420b0*/  LDL.LU R28, [R1+0xc0] ;  /* 0x0000c000011c7983 */ /* 0x000f280000300800 */
[----:B------:R-:W4:Y:S04]  /*420c0*/  LDL.LU R29, [R1+0xc4] ;  /* 0x0000c400011d7983 */ /* 0x000f280000300800 */
[----:B------:R-:W2:Y:S04]  /*420d0*/  LDL.LU R30, [R1+0xc8] ;  /* 0x0000c800011e7983 */ /* 0x000ea80000300800 */
[----:B------:R-:W2:Y:S01]  /*420e0*/  LDL.LU R31, [R1+0xcc] ;  /* 0x0000cc00011f7983 */ /* 0x000ea20000300800 */
[----:B------:R-:W-:-:S02]  /*420f0*/  IMAD.MOV.U32 R40, RZ, RZ, R50 ;  /* 0x000000ffff287224 */ /* 0x000fc400078e0032 */
[----:B------:R-:W-:-:S03]  /*42100*/  IMAD.MOV.U32 R39, RZ, RZ, R51 ;  /* 0x000000ffff277224 */ /* 0x000fc600078e0033 */
[----:B------:R-:W-:Y:S01]  /*42110*/  MOV R22, R40 ;  /* 0x0000002800167202 */ /* 0x000fe20000000f00 */
[----:B------:R-:W-:Y:S01]  /*42120*/  IMAD.MOV.U32 R23, RZ, RZ, R39 ;  /* 0x000000ffff177224 */ /* 0x000fe200078e0027 */
[----:B--2---:R-:W-:Y:S04]  /*42130*/  STL.64 [R1+0x1e60], R30 ;  /* 0x001e601e01007387 */ /* 0x004fe80000100a00 */
[----:B----4-:R1:W-:Y:S04]  /*42140*/  STL.64 [R1+0x1e58], R28 ;  /* 0x001e581c01007387 */ /* 0x0103e80000100a00 */
[----:B------:R2:W-:Y:S04]  /*42150*/  STL.64 [R1+0x1e68], R22 ;  /* 0x001e681601007387 */ /* 0x0005e80000100a00 */
[----:B-1----:R-:W4:Y:S04]  /*42160*/  LDL.LU R28, [R1+0xe0] ;  /* 0x0000e000011c7983 */ /* 0x002f280000300800 */
[----:B------:R-:W4:Y:S04]  /*42170*/  LDL.LU R29, [R1+0xe4] ;  /* 0x0000e400011d7983 */ /* 0x000f280000300800 */
[----:B------:R-:W3:Y:S04]  /*42180*/  LDL.LU R30, [R1+0xe8] ;  /* 0x0000e800011e7983 */ /* 0x000ee80000300800 */
[----:B------:R-:W3:Y:S01]  /*42190*/  LDL.LU R31, [R1+0xec] ;  /* 0x0000ec00011f7983 */ /* 0x000ee20000300800 */
[----:B--2---:R-:W-:-:S02]  /*421a0*/  IMAD.MOV.U32 R22, RZ, RZ, R38 ;  /* 0x000000ffff167224 */ /* 0x004fc400078e0026 */
[----:B------:R-:W-:Y:S01]  /*421b0*/  IMAD.MOV.U32 R23, RZ, RZ, R37 ;  /* 0x000000ffff177224 */ /* 0x000fe200078e0025 */
[----:B---3--:R-:W-:Y:S04]  /*421c0*/  STL.64 [R1+0x1e78], R30 ;  /* 0x001e781e01007387 */ /* 0x008fe80000100a00 */
[----:B----4-:R1:W-:Y:S04]  /*421d0*/  STL.64 [R1+0x1e70], R28 ;  /* 0x001e701c01007387 */ /* 0x0103e80000100a00 */
[----:B------:R2:W-:Y:S04]  /*421e0*/  STL.64 [R1+0x1e80], R22 ;  /* 0x001e801601007387 */ /* 0x0005e80000100a00 */
[----:B-1----:R-:W3:Y:S04]  /*421f0*/  LDL.LU R28, [R1+0xf0] ;  /* 0x0000f000011c7983 */ /* 0x002ee80000300800 */
[----:B------:R-:W3:Y:S04]  /*42200*/  LDL.LU R29, [R1+0xf4] ;  /* 0x0000f400011d7983 */ /* 0x000ee80000300800 */
[----:B------:R-:W4:Y:S04]  /*42210*/  LDL.LU R30, [R1+0xf8] ;  /* 0x0000f800011e7983 */ /* 0x000f280000300800 */
[----:B------:R-:W4:Y:S01]  /*42220*/  LDL.LU R31, [R1+0xfc] ;  /* 0x0000fc00011f7983 */ /* 0x000f220000300800 */
[----:B--2---:R-:W-:-:S02]  /*42230*/  IMAD.MOV.U32 R22, RZ, RZ, R36 ;  /* 0x000000ffff167224 */ /* 0x004fc400078e0024 */
[----:B------:R-:W-:Y:S01]  /*42240*/  IMAD.MOV.U32 R23, RZ, RZ, R33 ;  /* 0x000000ffff177224 */ /* 0x000fe200078e0021 */
[----:B----4-:R-:W-:Y:S04]  /*42250*/  STL.64 [R1+0x1e90], R30 ;  /* 0x001e901e01007387 */ /* 0x010fe80000100a00 */
[----:B---3--:R1:W-:Y:S04]  /*42260*/  STL.64 [R1+0x1e88], R28 ;  /* 0x001e881c01007387 */ /* 0x0083e80000100a00 */
        /* <DEDUP_REMOVED lines=8> */
[----:B---3--:R-:W-:Y:S04]  /*422f0*/  STL.64 [R1+0x1ea0], R28 ;  /* 0x001ea01c01007387 */ /* 0x008fe80000100a00 */
[----:B------:R1:W-:Y:S02]  /*42300*/  STL.64 [R1+0x1eb0], R22 ;  /* 0x001eb01601007387 */ /* 0x0003e40000100a00 */
[----:B-1----:R-:W-:-:S02]  /*42310*/  IMAD.MOV.U32 R22, RZ, RZ, R13 ;  /* 0x000000ffff167224 */ /* 0x002fc400078e000d */
[----:B------:R-:W-:-:S05]  /*42320*/  IMAD.MOV.U32 R23, RZ, RZ, R12 ;  /* 0x000000ffff177224 */ /* 0x000fca00078e000c */
[----:B------:R1:W-:Y:S04]  /*42330*/  STL.64 [R1+0x1ec8], R22 ;  /* 0x001ec81601007387 */ /* 0x0003e80000100a00 */
[----:B------:R-:W2:Y:S04]  /*42340*/  LDL.LU R28, [R1+0x110] ;  /* 0x00011000011c7983 */ /* 0x000ea80000300800 */
[----:B------:R-:W2:Y:S04]  /*42350*/  LDL.LU R29, [R1+0x114] ;  /* 0x00011400011d7983 */ /* 0x000ea80000300800 */
[----:B------:R-:W3:Y:S04]  /*42360*/  LDL.LU R30, [R1+0x118] ;  /* 0x00011800011e7983 */ /* 0x000ee80000300800 */
[----:B------:R-:W3:Y:S01]  /*42370*/  LDL.LU R31, [R1+0x11c] ;  /* 0x00011c00011f7983 */ /* 0x000ee20000300800 */
[----:B-1----:R-:W-:-:S02]  /*42380*/  IMAD.MOV.U32 R22, RZ, RZ, R11 ;  /* 0x000000ffff167224 */ /* 0x002fc400078e000b */
[----:B------:R-:W-:-:S05]  /*42390*/  IMAD.MOV.U32 R23, RZ, RZ, R10 ;  /* 0x000000ffff177224 */ /* 0x000fca00078e000a */
[----:B------:R-:W-:Y:S04]  /*423a0*/  STL.64 [R1+0x1ee0], R22 ;  /* 0x001ee01601007387 */ /* 0x000fe80000100a00 */
[----:B---3--:R-:W-:Y:S04]  /*423b0*/  STL.64 [R1+0x1ec0], R30 ;  /* 0x001ec01e01007387 */ /* 0x008fe80000100a00 */
[----:B--2---:R1:W-:Y:S04]  /*423c0*/  STL.64 [R1+0x1eb8], R28 ;  /* 0x001eb81c01007387 */ /* 0x0043e80000100a00 */
[----:B-1----:R-:W2:Y:S04]  /*423d0*/  LDL.LU R28, [R1+0x120] ;  /* 0x00012000011c7983 */ /* 0x002ea80000300800 */
[----:B------:R-:W2:Y:S04]  /*423e0*/  LDL.LU R29, [R1+0x124] ;  /* 0x00012400011d7983 */ /* 0x000ea80000300800 */
[----:B------:R-:W3:Y:S04]  /*423f0*/  LDL.LU R30, [R1+0x128] ;  /* 0x00012800011e7983 */ /* 0x000ee80000300800 */
[----:B------:R-:W3:Y:S04]  /*42400*/  LDL.LU R31, [R1+0x12c] ;  /* 0x00012c00011f7983 */ /* 0x000ee80000300800 */
[----:B---3--:R-:W-:Y:S04]  /*42410*/  STL.64 [R1+0x1ed8], R30 ;  /* 0x001ed81e01007387 */ /* 0x008fe80000100a00 */
[----:B--2---:R1:W-:Y:S04]  /*42420*/  STL.64 [R1+0x1ed0], R28 ;  /* 0x001ed01c01007387 */ /* 0x0043e80000100a00 */
        /* <DEDUP_REMOVED lines=29> */
[----:B------:R-:W4:Y:S01]  /*42600*/  LDL.LU R11, [R1+0x15c] ;  /* 0x00015c00010b7983 */ /* 0x000f220000300800 */
[----:B------:R-:W-:-:S02]  /*42610*/  IMAD.MOV.U32 R13, RZ, RZ, R0 ;  /* 0x000000ffff0d7224 */ /* 0x000fc400078e0000 */
[----:B------:R-:W-:Y:S01]  /*42620*/  IMAD.MOV.U32 R14, RZ, RZ, R2 ;  /* 0x000000ffff0e7224 */ /* 0x000fe200078e0002 */
[----:B---3--:R-:W-:Y:S04]  /*42630*/  STL.64 [R1+0x1ef0], R30 ;  /* 0x001ef01e01007387 */ /* 0x008fe80000100a00 */
[----:B--2---:R1:W-:Y:S04]  /*42640*/  STL.64 [R1+0x1ee8], R28 ;  /* 0x001ee81c01007387 */ /* 0x0043e80000100a00 */
[----:B-1----:R-:W2:Y:S04]  /*42650*/  LDL.LU R28, [R1+0x140] ;  /* 0x00014000011c7983 */ /* 0x002ea80000300800 */
[----:B------:R-:W2:Y:S04]  /*42660*/  LDL.LU R29, [R1+0x144] ;  /* 0x00014400011d7983 */ /* 0x000ea80000300800 */
[----:B------:R-:W2:Y:S01]  /*42670*/  LDL.LU R30, [R1+0x148] ;  /* 0x00014800011e7983 */ /* 0x000ea20000300800 */
[C---:B----4-:R-:W-:Y:S03]  /*42680*/  HMMA.16816.F32 R36, R4.reuse, R34, R36 ;  /* 0x000000220424723c */ /* 0x050fe60000001824 */
[----:B------:R-:W2:Y:S04]  /*42690*/  LDL.LU R31, [R1+0x14c] ;  /* 0x00014c00011f7983 */ /* 0x000ea80000300800 */
[----:B------:R-:W3:Y:S04]  /*426a0*/  LDL.LU R24, [R1+0xd0] ;  /* 0x0000d00001187983 */ /* 0x000ee80000300800 */
[----:B------:R-:W3:Y:S04]  /*426b0*/  LDL.LU R25, [R1+0xd4] ;  /* 0x0000d40001197983 */ /* 0x000ee80000300800 */
[----:B------:R-:W3:Y:S04]  /*426c0*/  LDL.LU R26, [R1+0xd8] ;  /* 0x0000d800011a7983 */ /* 0x000ee80000300800 */
[----:B------:R-:W3:Y:S04]  /*426d0*/  LDL.LU R27, [R1+0xdc] ;  /* 0x0000dc00011b7983 */ /* 0x000ee80000300800 */
[----:B------:R-:W-:Y:S04]  /*426e0*/  STL.64 [R1+0x1e20], R18 ;  /* 0x001e201201007387 */ /* 0x000fe80000100a00 */
[----:B------:R1:W-:Y:S04]  /*426f0*/  STL.64 [R1+0x1e18], R16 ;  /* 0x001e181001007387 */ /* 0x0003e80000100a00 */
[----:B-1----:R-:W4:Y:S04]  /*42700*/  LDL.LU R16, [R1+0xb0] ;  /* 0x0000b00001107983 */ /* 0x002f280000300800 */
        /* <DEDUP_REMOVED lines=13> */
[----:B------:R0:W5:Y:S01]  /*427e0*/  LDL.LU.64 R36, [R1+0x1f48] ;  /* 0x001f480001247983 */ /* 0x0001620000300a00 */
[----:B--2---:R-:W-:-:S15]  /*427f0*/  HMMA.16816.F32 R40, R4, R38, R40 ;  /* 0x000000260428723c */ /* 0x004fde0000001828 */
[----:B------:R-:W-:-:S04]  /*42800*/  NOP ;  /* 0x0000000000007918 */ /* 0x000fc80000000000 */
[----:B------:R-:W-:Y:S04]  /*42810*/  STL.64 [R1+0x880], R40 ;  /* 0x0008802801007387 */ /* 0x000fe80000100a00 */
[----:B------:R1:W-:Y:S04]  /*42820*/  STL.64 [R1+0x888], R42 ;  /* 0x0008882a01007387 */ /* 0x0003e80000100a00 */
[----:B-1----:R-:W2:Y:S04]  /*42830*/  LDL.LU.64 R42, [R1+0x1f40] ;  /* 0x001f4000012a7983 */ /* 0x002ea80000300a00 */
[----:B------:R0:W5:Y:S04]  /*42840*/  LDL.LU.64 R40, [R1+0x1f38] ;  /* 0x001f380001287983 */ /* 0x0001680000300a00 */
[----:B------:R-:W3:Y:S01]  /*42850*/  LDL.LU R33, [R1+0xde0] ;  /* 0x000de00001217983 */ /* 0x000ee20000300800 */
[----:B--2---:R-:W-:-:S15]  /*42860*/  HMMA.16816.F32 R44, R4, R42, R44 ;  /* 0x0000002a042c723c */ /* 0x004fde000000182c */
[----:B------:R-:W-:-:S04]  /*42870*/  NOP ;  /* 0x0000000000007918 */ /* 0x000fc80000000000 */
        /* <DEDUP_REMOVED lines=16> */
[----:B--2---:R-:W-:Y:S03]  /*42980*/  HMMA.16816.F32 R4, R4, R54, R8 ;  /* 0x000000360404723c */ /* 0x004fe60000001808 */
[----:B------:R-:W2:Y:S04]  /*42990*/  LDL.LU.64 R10, [R1+0x1f00] ;  /* 0x001f0000010a7983 */ /* 0x000ea80000300a00 */
[----:B------:R-:W2:-:S12]  /*429a0*/  LDL.LU.64 R8, [R1+0x1ef8] ;  /* 0x001ef80001087983 */ /* 0x000e980000300a00 */
[----:B------:R1:W-:Y:S04]  /*429b0*/  STL.64 [R1+0x7b0], R4 ;  /* 0x0007b00401007387 */ /* 0x0003e80000100a00 */
[----:B------:R0:W-:Y:S04]  /*429c0*/  STL.64 [R1+0x7b8], R6 ;  /* 0x0007b80601007387 */ /* 0x0001e80000100a00 */
[----:B-1----:R-:W3:Y:S04]  /*429d0*/  LDL.LU.64 R4, [R1+0xb40] ;  /* 0x000b400001047983 */ /* 0x002ee80000300a00 */
[----:B0-----:R-:W3:Y:S01]  /*429e0*/  LDL.LU.64 R6, [R1+0xb30] ;  /* 0x000b300001067983 */ /* 0x001ee20000300a00 */
        /* <DEDUP_REMOVED lines=41> */
[----:B0-----:R-:W3:Y:S04]  /*42c80*/  LDL.LU.64 R22, [R1+0x1e50] ;  /* 0x001e500001167983 */ /* 0x001ee80000300a00 */
[----:B------:R0:W5:Y:S01]  /*42c90*/  LDL.LU.64 R20, [R1+0x1e48] ;  /* 0x001e480001147983 */ /* 0x0001620000300a00 */
[----:B---3--:R-:W-:-:S15]  /*42ca0*/  HMMA.16816.F32 R24, R8, R22, R24 ;  /* 0x000000160818723c */ /* 0x008fde0000001818 */
        /* <DEDUP_REMOVED lines=9> */
[----:B-1----:R-:W4:Y:S01]  /*42d40*/  LDL.LU.64 R30, [R1+0x1e30] ;  /* 0x001e3000011e7983 */ /* 0x002f220000300a00 */
[----:B------:R-:W-:-:S03]  /*42d50*/  IMAD.MOV.U32 R22, RZ, RZ, R28 ;  /* 0x000000ffff167224 */ /* 0x000fc600078e001c */
[----:B------:R0:W5:Y:S04]  /*42d60*/  LDL.LU.64 R28, [R1+0x1e28] ;  /* 0x001e2800011c7983 */ /* 0x0001680000300a00 */
[----:B------:R-:W2:Y:S01]  /*42d70*/  LDL.LU.64 R26, [R1+0xb28] ;  /* 0x000b2800011a7983 */ /* 0x000ea20000300a00 */
[----:B----4-:R-:W-:-:S15]  /*42d80*/  HMMA.16816.F32 R16, R8, R30, R16 ;  /* 0x0000001e0810723c */ /* 0x010fde0000001810 */
[----:B------:R-:W-:-:S04]  /*42d90*/  NOP ;  /* 0x0000000000007918 */ /* 0x000fc80000000000 */
[----:B------:R-:W-:Y:S04]  /*42da0*/  STL.64 [R1+0x7e0], R16 ;  /* 0x0007e01001007387 */ /* 0x000fe80000100a00 */
[----:B------:R1:W-:Y:S04]  /*42db0*/  STL.64 [R1+0x7e8], R18 ;  /* 0x0007e81201007387 */ /* 0x0003e80000100a00 */
[----:B-1----:R-:W3:Y:S04]  /*42dc0*/  LDL.LU.64 R18, [R1+0x1e20] ;  /* 0x001e200001127983 */ /* 0x002ee80000300a00 */
[----:B------:R-:W3:Y:S04]  /*42dd0*/  LDL.LU.64 R16, [R1+0x1e18] ;  /* 0x001e180001107983 */ /* 0x000ee80000300a00 */
[----:B------:R-:W4:Y:S01]  /*42de0*/  LDL.LU.64 R30, [R1+0xb38] ;  /* 0x000b3800011e7983 */ /* 0x000f220000300a00 */
[----:B---3--:R-:W-:-:S15]  /*42df0*/  HMMA.16816.F32 R16, R8, R34, R16 ;  /* 0x000000220810723c */ /* 0x008fde0000001810 */
[----:B------:R-:W-:-:S04]  /*42e00*/  NOP ;  /* 0x0000000000007918 */ /* 0x000fc80000000000 */
[----:B------:R-:W-:Y:S04]  /*42e10*/  STL.64 [R1+0x7f0], R16 ;  /* 0x0007f01001007387 */ /* 0x000fe80000100a00 */
[----:B------:R1:W-:Y:S04]  /*42e20*/  STL.64 [R1+0x7f8], R18 ;  /* 0x0007f81201007387 */ /* 0x0003e80000100a00 */
[----:B-1----:R-:W3:Y:S04]  /*42e30*/  LDL.LU.64 R18, [R1+0x1e10] ;  /* 0x001e100001127983 */ /* 0x002ee80000300a00 */
[----:B------:R-:W3:Y:S01]  /*42e40*/  LDL.LU.64 R16, [R1+0x1e08] ;  /* 0x001e080001107983 */ /* 0x000ee20000300a00 */
[----:B------:R-:W-:-:S15]  /*42e50*/  HMMA.16816.F32 R56, R8, R42, R56 ;  /* 0x0000002a0838723c */ /* 0x000fde0000001838 */
[----:B------:R-:W-:-:S04]  /*42e60*/  NOP ;  /* 0x0000000000007918 */ /* 0x000fc80000000000 */
[----:B------:R-:W-:Y:S01]  /*42e70*/  IMAD.MOV.U32 R34, RZ, RZ, R56 ;  /* 0x000000ffff227224 */ /* 0x000fe200078e0038 */
[----:B---3--:R-:W-:Y:S01]  /*42e80*/  HMMA.16816.F32 R16, R8, R38, R16 ;  /* 0x000000260810723c */ /* 0x008fe20000001810 */
[----:B------:R-:W-:-:S15]  /*42e90*/  IMAD.MOV.U32 R38, RZ, RZ, R58 ;  /* 0x000000ffff267224 */ /* 0x000fde00078e003a */
[----:B------:R-:W-:-:S03]  /*42ea0*/  NOP ;  /* 0x0000000000007918 */ /* 0x000fc60000000000 */
[----:B------:R-:W-:Y:S04]  /*42eb0*/  STL.64 [R1+0x800], R16 ;  /* 0x0008001001007387 */ /* 0x000fe80000100a00 */
[----:B------:R1:W-:Y:S04]  /*42ec0*/  STL.64 [R1+0x808], R18 ;  /* 0x0008081201007387 */ /* 0x0003e80000100a00 */
[----:B-1----:R-:W3:Y:S04]  /*42ed0*/  LDL.LU.64 R18, [R1+0x1e00] ;  /* 0x001e000001127983 */ /* 0x002ee80000300a00 */
[----:B------:R-:W3:Y:S04]  /*42ee0*/  LDL.LU.64 R16, [R1+0x1df8] ;  /* 0x001df80001107983 */ /* 0x000ee80000300a00 */
[----:B------:R-:W-:Y:S04]  /*42ef0*/  STL.64 [R1+0x810], R56 ;  /* 0x0008103801007387 */ /* 0x000fe80000100a00 */
[----:B------:R1:W-:Y:S04]  /*42f00*/  STL.64 [R1+0x818], R58 ;  /* 0x0008183a01007387 */ /* 0x0003e80000100a00 */
[----:B-1----:R-:W3:Y:S04]  /*42f10*/  LDL.LU.64 R58, [R1+0x1df0] ;  /* 0x001df000013a7983 */ /* 0x002ee80000300a00 */
[----:B------:R-:W3:Y:S01]  /*42f20*/  LDL.LU.64 R56, [R1+0x1de8] ;  /* 0x001de80001387983 */ /* 0x000ee20000300a00 */
[----:B------:R-:W-:-:S02]  /*42f30*/  IMAD.MOV.U32 R15, RZ, RZ, R3 ;  /* 0x000000ffff0f7224 */ /* 0x000fc400078e0003 */
[----:B------:R-:W1:Y:S05]  /*42f40*/  LDC R3, c[0x0][0x3a8] ;  /* 0x0000ea00ff037b82 */ /* 0x000e6a0000000800 */
[----:B------:R-:W-:Y:S01]  /*42f50*/  HMMA.16816.F32 R12, R8, R46, R12 ;  /* 0x0000002e080c723c */ /* 0x000fe2000000180c */
[----:B------:R-:W-:-:S15]  /*42f60*/  IADD3 R33, PT, PT, R33, 0x1, RZ ;  /* 0x0000000121217810 */ /* 0x000fde0007ffe0ff */
[----:B------:R-:W-:-:S03]  /*42f70*/  NOP ;  /* 0x0000000000007918 */ /* 0x000fc60000000000 */
[----:B------:R-:W-:Y:S04]  /*42f80*/  STL.64 [R1+0x820], R12 ;  /* 0x0008200c01007387 */ /* 0x000fe80000100a00 */
[----:B------:R0:W-:Y:S01]  /*42f90*/  STL.64 [R1+0x828], R14 ;  /* 0x0008280e01007387 */ /* 0x0001e20000100a00 */
[----:B-1----:R-:W-:-:S04]  /*42fa0*/  IMAD.SHL.U32 R3, R3, 0x40, RZ ;  /* 0x0000004003037824 */ /* 0x002fc800078e00ff */
[----:B------:R-:W-:-:S05]  /*42fb0*/  IMAD.SHL.U32 R3, R3, 0x2, RZ ;  /* 0x0000000203037824 */ /* 0x000fca00078e00ff */
[-C--:B0-----:R-:W-:Y:S02]  /*42fc0*/  IADD3 R15, P0, PT, R4, R3.reuse, RZ ;  /* 0x00000003040f7210 */ /* 0x081fe40007f1e0ff */
[-C--:B----4-:R-:W-:Y:S02]  /*42fd0*/  IADD3 R12, P1, PT, R30, R3.reuse, RZ ;  /* 0x000000031e0c7210 */ /* 0x090fe40007f3e0ff */
[-C--:B--2---:R-:W-:Y:S01]  /*42fe0*/  IADD3 R14, P2, PT, R26, R3.reuse, RZ ;  /* 0x000000031a0e7210 */ /* 0x084fe20007f5e0ff */
[--C-:B------:R-:W-:Y:S01]  /*42ff0*/  IMAD.X R4, R5, 0x1, R2.reuse, P0 ;  /* 0x0000000105047824 */ /* 0x100fe200000e0602 */
[----:B------:R-:W-:Y:S01]  /*43000*/  IADD3 R13, P0, PT, R6, R3, RZ ;  /* 0x00000003060d7210 */ /* 0x000fe20007f1e0ff */
[----:B------:R-:W-:-:S04]  /*43010*/  IMAD.X R5, R31, 0x1, R2, P1 ;  /* 0x000000011f057824 */ /* 0x000fc800008e0602 */
[--C-:B------:R-:W-:Y:S02]  /*43020*/  IMAD.X R6, R7, 0x1, R2.reuse, P0 ;  /* 0x0000000107067824 */ /* 0x100fe400000e0602 */
[----:B------:R-:W-:Y:S01]  /*43030*/  IMAD.X R7, R27, 0x1, R2, P2 ;  /* 0x000000011b077824 */ /* 0x000fe200010e0602 */
[C---:B---3--:R-:W-:Y:S08]  /*43040*/  HMMA.16816.F32 R16, R8.reuse, R54, R16 ;  /* 0x000000360810723c */ /* 0x048ff00000001810 */
[----:B------:R-:W-:-:S15]  /*43050*/  HMMA.16816.F32 R56, R8, R50, R56 ;  /* 0x000000320838723c */ /* 0x000fde0000001838 */
[----:B------:R-:W-:-:S04]  /*43060*/  NOP ;  /* 0x0000000000007918 */ /* 0x000fc80000000000 */
[----:B------:R-:W-:Y:S04]  /*43070*/  STL.64 [R1+0x840], R56 ;  /* 0x0008403801007387 */ /* 0x000fe80000100a00 */
[----:B------:R-:W-:Y:S04]  /*43080*/  STL.64 [R1+0x848], R58 ;  /* 0x0008483a01007387 */ /* 0x000fe80000100a00 */
[----:B------:R-:W2:Y:S04]  /*43090*/  LDL.LU R60, [R1+0x1bb4] ;  /* 0x001bb400013c7983 */ /* 0x000ea80000300800 */
[----:B------:R-:W-:Y:S04]  /*430a0*/  STL [R1+0xde0], R33 ;  /* 0x000de02101007387 */ /* 0x000fe80000100800 */
[----:B------:R-:W3:Y:S04]  /*430b0*/  LDL.LU R11, [R1+0x1bd4] ;  /* 0x001bd400010b7983 */ /* 0x000ee80000300800 */
[----:B------:R-:W4:Y:S04]  /*430c0*/  LDL.LU R54, [R1+0x1bcc] ;  /* 0x001bcc0001367983 */ /* 0x000f280000300800 */
[----:B------:R0:W-:Y:S04]  /*430d0*/  STL.64 [R1+0x830], R16 ;  /* 0x0008301001007387 */ /* 0x0001e80000100a00 */
[----:B------:R1:W-:Y:S04]  /*430e0*/  STL.64 [R1+0x838], R18 ;  /* 0x0008381201007387 */ /* 0x0003e80000100a00 */
[----:B------:R-:W4:Y:S01]  /*430f0*/  LDL.LU R55, [R1+0x1bc4] ;  /* 0x001bc40001377983 */ /* 0x000f220000300800 */
[----:B------:R-:W-:-:S02]  /*43100*/  IMAD.MOV.U32 R35, RZ, RZ, R56 ;  /* 0x000000ffff237224 */ /* 0x000fc400078e0038 */
[----:B------:R-:W-:Y:S01]  /*43110*/  IMAD.MOV.U32 R42, RZ, RZ, R58 ;  /* 0x000000ffff2a7224 */ /* 0x000fe200078e003a */
[----:B0-----:R-:W4:Y:S04]  /*43120*/  LDL.LU R17, [R1+0x1bbc] ;  /* 0x001bbc0001117983 */ /* 0x001f280000300800 */
[----:B-1----:R-:W4:Y:S04]  /*43130*/  LDL.LU R18, [R1+0x1bac] ;  /* 0x001bac0001127983 */ /* 0x002f280000300800 */
        /* <DEDUP_REMOVED lines=16> */
[----:B------:R-:W0:Y:S01]  /*43240*/  LDC R16, c[0x0][0x3a8] ;  /* 0x0000ea00ff107b82 */ /* 0x000e220000000800 */
[----:B------:R-:W-:-:S02]  /*43250*/  IMAD.MOV.U32 R8, RZ, RZ, R15 ;  /* 0x000000ffff087224 */ /* 0x000fc400078e000f */
[----:B------:R-:W-:Y:S01]  /*43260*/  IMAD.MOV.U32 R9, RZ, RZ, R4 ;  /* 0x000000ffff097224 */ /* 0x000fe200078e0004 */
[----:B------:R-:W4:Y:S01]  /*43270*/  LDL.LU R26, [R1+0x1b90] ;  /* 0x001b9000011a7983 */ /* 0x000f220000300800 */
[----:B------:R-:W-:Y:S01]  /*43280*/  ISETP.NE.U32.AND P0, PT, R33, UR6, PT ;  /* 0x0000000621007c0c */ /* 0x000fe2000bf05070 */
[----:B------:R-:W-:Y:S02]  /*43290*/  IMAD.MOV.U32 R4, RZ, RZ, R12 ;  /* 0x000000ffff047224 */ /* 0x000fe400078e000c */
[----:B------:R-:W4:Y:S04]  /*432a0*/  LDL.LU R33, [R1+0x1b64] ;  /* 0x001b640001217983 */ /* 0x000f280000300800 */
[----:B------:R-:W-:Y:S04]  /*432b0*/  STL.64 [R1+0xb40], R8 ;  /* 0x000b400801007387 */ /* 0x000fe80000100a00 */
[----:B------:R-:W-:Y:S01]  /*432c0*/  STL.64 [R1+0xb38], R4 ;  /* 0x000b380401007387 */ /* 0x000fe20000100a00 */
[----:B0-----:R-:W-:-:S04]  /*432d0*/  IMAD.SHL.U32 R16, R16, 0x40, RZ ;  /* 0x0000004010107824 */ /* 0x001fc800078e00ff */
[----:B------:R-:W-:-:S05]  /*432e0*/  IMAD.SHL.U32 R16, R16, 0x2, RZ ;  /* 0x0000000210107824 */ /* 0x000fca00078e00ff */
[-C--:B--2---:R-:W-:Y:S02]  /*432f0*/  IADD3 R60, P6, PT, R60, R16.reuse, RZ ;  /* 0x000000103c3c7210 */ /* 0x084fe40007fde0ff */
[-C--:B---3--:R-:W-:Y:S02]  /*43300*/  IADD3 R11, P2, PT, R11, R16.reuse, RZ ;  /* 0x000000100b0b7210 */ /* 0x088fe40007f5e0ff */
[-C--:B----4-:R-:W-:Y:S02]  /*43310*/  IADD3 R54, P3, PT, R54, R16.reuse, RZ ;  /* 0x0000001036367210 */ /* 0x090fe40007f7e0ff */
[-C--:B------:R-:W-:Y:S01]  /*43320*/  IADD3 R55, P4, PT, R55, R16.reuse, RZ ;  /* 0x0000001037377210 */ /* 0x080fe20007f9e0ff */
[----:B------:R-:W-:Y:S04]  /*43330*/  STL [R1+0x1bd4], R11 ;  /* 0x001bd40b01007387 */ /* 0x000fe80000100800 */
[----:B------:R-:W-:Y:S04]  /*43340*/  STL [R1+0x1bcc], R54 ;  /* 0x001bcc3601007387 */ /* 0x000fe80000100800 */
[----:B------:R0:W-:Y:S04]  /*43350*/  STL [R1+0x1bb4], R60 ;  /* 0x001bb43c01007387 */ /* 0x0001e80000100800 */
[----:B------:R-:W-:Y:S01]  /*43360*/  STL [R1+0x1bc4], R55 ;  /* 0x001bc43701007387 */ /* 0x000fe20000100800 */
[----:B------:R-:W-:-:S02]  /*43370*/  IADD3 R17, P5, PT, R17, R16, RZ ;  /* 0x0000001011117210 */ /* 0x000fc40007fbe0ff */
[-C--:B------:R-:W-:Y:S01]  /*43380*/  IADD3 R18, P1, PT, R18, R16.reuse, RZ ;  /* 0x0000001012127210 */ /* 0x080fe20007f3e0ff */
[--C-:B------:R-:W-:Y:S01]  /*43390*/  IMAD.X R19, R19, 0x1, R2.reuse, P2 ;  /* 0x0000000113137824 */ /* 0x100fe200010e0602 */
[----:B------:R-:W-:Y:S01]  /*433a0*/  IADD3 R50, P2, PT, R50, R16, RZ ;  /* 0x0000001032327210 */ /* 0x000fe20007f5e0ff */
[----:B0-----:R-:W2:Y:S01]  /*433b0*/  LDL.LU R60, [R1+0x1b88] ;  /* 0x001b8800013c7983 */ /* 0x001ea20000300800 */
[----:B------:R-:W-:-:S03]  /*433c0*/  IMAD.X R51, R51, 0x1, R2, P3 ;  /* 0x0000000133337824 */ /* 0x000fc600018e0602 */
[----:B------:R-:W-:Y:S01]  /*433d0*/  STL [R1+0x1bbc], R17 ;  /* 0x001bbc1101007387 */ /* 0x000fe20000100800 */
[----:B------:R-:W-:-:S03]  /*433e0*/  IADD3 R56, P3, PT, R56, R16, RZ ;  /* 0x0000001038387210 */ /* 0x000fc60007f7e0ff */
[----:B------:R-:W-:Y:S01]  /*433f0*/  STL [R1+0x1bac], R18 ;  /* 0x001bac1201007387 */ /* 0x000fe20000100800 */
        /* <DEDUP_REMOVED lines=15> */
[----:B------:R-:W-:Y:S04]  /*434f0*/  STL [R1+0x1b8c], R46 ;  /* 0x001b8c2e01007387 */ /* 0x000fe80000100800 */
[----:B------:R-:W-:Y:S01]  /*43500*/  STL [R1+0x1bb0], R47 ;  /* 0x001bb02f01007387 */ /* 0x000fe20000100800 */
[----:B------:R-:W-:-:S03]  /*43510*/  IMAD.X R31, R31, 0x1, R2, P2 ;  /* 0x000000011f1f7824 */ /* 0x000fc600010e0602 */
[----:B------:R-:W-:Y:S01]  /*43520*/  STL [R1+0x1b84], R43 ;  /* 0x001b842b01007387 */ /* 0x000fe20000100800 */
[----:B------:R-:W-:-:S03]  /*43530*/  IADD3 R27, P2, PT, R27, R16, RZ ;  /* 0x000000101b1b7210 */ /* 0x000fc60007f5e0ff */
[----:B------:R-:W-:Y:S01]  /*43540*/  STL [R1+0x1ba8], R39 ;  /* 0x001ba82701007387 */ /* 0x000fe20000100800 */
[----:B------:R-:W-:-:S03]  /*43550*/  IMAD.X R3, R3, 0x1, R2, P3 ;  /* 0x0000000103037824 */ /* 0x000fc600018e0602 */
[----:B------:R-:W-:Y:S04]  /*43560*/  STL [R1+0x1b7c], R30 ;  /* 0x001b7c1e01007387 */ /* 0x000fe80000100800 */
[----:B------:R-:W3:Y:S04]  /*43570*/  LDL.LU R8, [R1+0x1b5c] ;  /* 0x001b5c0001087983 */ /* 0x000ee80000300800 */
[----:B------:R-:W-:Y:S04]  /*43580*/  STL [R1+0x1ba0], R31 ;  /* 0x001ba01f01007387 */ /* 0x000fe80000100800 */
[----:B------:R-:W4:Y:S04]  /*43590*/  LDL.LU R9, [R1+0x1b80] ;  /* 0x001b800001097983 */ /* 0x000f280000300800 */
[----:B------:R-:W-:Y:S04]  /*435a0*/  STL [R1+0x1b74], R27 ;  /* 0x001b741b01007387 */ /* 0x000fe80000100800 */
[----:B------:R0:W-:Y:S01]  /*435b0*/  STL [R1+0x1b98], R3 ;  /* 0x001b980301007387 */ /* 0x0001e20000100800 */
[----:B------:R-:W-:-:S03]  /*435c0*/  IADD3 R23, P3, PT, R23, R16, RZ ;  /* 0x0000001017177210 */ /* 0x000fc60007f7e0ff */
[----:B0-----:R-:W4:Y:S04]  /*435d0*/  LDL.LU R3, [R1+0x1b54] ;  /* 0x001b540001037983 */ /* 0x001f280000300800 */
[----:B------:R-:W4:Y:S04]  /*435e0*/  LDL.LU R27, [R1+0x1b78] ;  /* 0x001b7800011b7983 */ /* 0x000f280000300800 */
[----:B------:R0:W-:Y:S04]  /*435f0*/  STL [R1+0x1b6c], R23 ;  /* 0x001b6c1701007387 */ /* 0x0001e80000100800 */
[----:B0-----:R-:W4:Y:S01]  /*43600*/  LDL.LU R23, [R1+0x1b4c] ;  /* 0x001b4c0001177983 */ /* 0x001f220000300800 */
[----:B------:R-:W-:Y:S01]  /*43610*/  IMAD.X R26, R26, 0x1, R2, P4 ;  /* 0x000000011a1a7824 */ /* 0x000fe200020e0602 */
[----:B------:R-:W-:-:S02]  /*43620*/  IADD3 R33, P4, PT, R33, R16, RZ ;  /* 0x0000001021217210 */ /* 0x000fc40007f9e0ff */
[----:B------:R-:W4:Y:S04]  /*43630*/  LDL.LU R10, [R1+0x1b70] ;  /* 0x001b7000010a7983 */ /* 0x000f280000300800 */
[----:B------:R-:W4:Y:S04]  /*43640*/  LDL.LU R11, [R1+0x1b44] ;  /* 0x001b4400010b7983 */ /* 0x000f280000300800 */
[----:B------:R-:W-:Y:S04]  /*43650*/  STL [R1+0x1b90], R26 ;  /* 0x001b901a01007387 */ /* 0x000fe80000100800 */
[----:B------:R-:W4:Y:S04]  /*43660*/  LDL.LU R54, [R1+0x1b68] ;  /* 0x001b680001367983 */ /* 0x000f280000300800 */
[----:B------:R0:W-:Y:S04]  /*43670*/  STL [R1+0x1b64], R33 ;  /* 0x001b642101007387 */ /* 0x0001e80000100800 */
[----:B------:R-:W4:Y:S04]  /*43680*/  LDL.LU R55, [R1+0x1b3c] ;  /* 0x001b3c0001377983 */ /* 0x000f280000300800 */
[----:B------:R-:W4:Y:S04]  /*43690*/  LDL.LU R17, [R1+0x1b60] ;  /* 0x001b600001117983 */ /* 0x000f280000300800 */
[----:B0-----:R-:W4:Y:S04]  /*436a0*/  LDL.LU R33, [R1+0x1b34] ;  /* 0x001b340001217983 */ /* 0x001f280000300800 */
[----:B------:R-:W4:Y:S04]  /*436b0*/  LDL.LU R18, [R1+0x1b58] ;  /* 0x001b580001127983 */ /* 0x000f280000300800 */
[----:B------:R-:W4:Y:S04]  /*436c0*/  LDL.LU R19, [R1+0x1b2c] ;  /* 0x001b2c0001137983 */ /* 0x000f280000300800 */
[----:B------:R-:W4:Y:S01]  /*436d0*/  LDL.LU R50, [R1+0x1b50] ;  /* 0x001b500001327983 */ /* 0x000f220000300800 */
[----:B--2---:R-:W-:-:S05]  /*436e0*/  IMAD.X R60, R60, 0x1, R2, P5 ;  /* 0x000000013c3c7824 */ /* 0x004fca00028e0602 */
[----:B------:R0:W-:Y:S04]  /*436f0*/  STL [R1+0x1b88], R60 ;  /* 0x001b883c01007387 */ /* 0x0001e80000100800 */
        /* <DEDUP_REMOVED lines=12> */
[----:B0-----:R-:W2:Y:S01]  /*437c0*/  LDL.LU R60, [R1+0x1af4] ;  /* 0x001af400013c7983 */ /* 0x001ea20000300800 */
[-C--:B---3--:R-:W-:Y:S01]  /*437d0*/  IADD3 R8, P5, PT, R8, R16.reuse, RZ ;  /* 0x0000001008087210 */ /* 0x088fe20007fbe0ff */
[--C-:B----4-:R-:W-:Y:S01]  /*437e0*/  IMAD.X R9, R9, 0x1, R2.reuse, P6 ;  /* 0x0000000109097824 */ /* 0x110fe200030e0602 */
[----:B------:R-:W-:Y:S01]  /*437f0*/  IADD3 R3, P6, PT, R3, R16, RZ ;  /* 0x0000001003037210 */ /* 0x000fe20007fde0ff */
[----:B------:R-:W-:-:S04]  /*43800*/  IMAD.X R27, R27, 0x1, R2, P1 ;  /* 0x000000011b1b7824 */ /* 0x000fc800008e0602 */
[----:B------:R0:W-:Y:S04]  /*43810*/  STL [R1+0x1b54], R3 ;  /* 0x001b540301007387 */ /* 0x0001e80000100800 */
[----:B------:R-:W-:Y:S01]  /*43820*/  STL [R1+0x1b5c], R8 ;  /* 0x001b5c0801007387 */ /* 0x000fe20000100800 */
[----:B------:R-:W-:-:S03]  /*43830*/  IADD3 R23, P1, PT, R23, R16, RZ ;  /* 0x0000001017177210 */ /* 0x000fc60007f3e0ff */
[----:B0-----:R-:W3:Y:S04]  /*43840*/  LDL.LU R3, [R1+0x1b18] ;  /* 0x001b180001037983 */ /* 0x001ee80000300800 */
[----:B------:R-:W-:Y:S04]  /*43850*/  STL [R1+0x1b80], R9 ;  /* 0x001b800901007387 */ /* 0x000fe80000100800 */
[----:B------:R0:W-:Y:S04]  /*43860*/  STL [R1+0x1b78], R27 ;  /* 0x001b781b01007387 */ /* 0x0001e80000100800 */
[----:B0-----:R-:W4:Y:S04]  /*43870*/  LDL.LU R27, [R1+0x1aec] ;  /* 0x001aec00011b7983 */ /* 0x001f280000300800 */
[----:B------:R0:W-:Y:S04]  /*43880*/  STL [R1+0x1b4c], R23 ;  /* 0x001b4c1701007387 */ /* 0x0001e80000100800 */
[----:B0-----:R-:W4:Y:S01]  /*43890*/  LDL.LU R23, [R1+0x1b10] ;  /* 0x001b100001177983 */ /* 0x001f220000300800 */
[--C-:B------:R-:W-:Y:S01]  /*438a0*/  IMAD.X R10, R10, 0x1, R2.reuse, P2 ;  /* 0x000000010a0a7824 */ /* 0x100fe200010e0602 */
[----:B------:R-:W-:Y:S01]  /*438b0*/  IADD3 R11, P2, PT, R11, R16, RZ ;  /* 0x000000100b0b7210 */ /* 0x000fe20007f5e0ff */
[----:B------:R-:W-:-:S02]  /*438c0*/  IMAD.X R54, R54, 0x1, R2, P3 ;  /* 0x0000000136367824 */ /* 0x000fc400018e0602 */
[--C-:B------:R-:W-:Y:S01]  /*438d0*/  IMAD.X R17, R17, 0x1, R2.reuse, P4 ;  /* 0x0000000111117824 */ /* 0x100fe200020e0602 */
[-C--:B------:R-:W-:Y:S02]  /*438e0*/  IADD3 R33, P4, PT, R33, R16.reuse, RZ ;  /* 0x0000001021217210 */ /* 0x080fe40007f9e0ff */
[----:B------:R-:W-:Y:S01]  /*438f0*/  IADD3 R55, P3, PT, R55, R16, RZ ;  /* 0x0000001037377210 */ /* 0x000fe20007f7e0ff */
[----:B------:R-:W-:Y:S04]  /*43900*/  STL [R1+0x1b70], R10 ;  /* 0x001b700a01007387 */ /* 0x000fe80000100800 */
[----:B------:R-:W-:Y:S04]  /*43910*/  STL [R1+0x1b44], R11 ;  /* 0x001b440b01007387 */ /* 0x000fe80000100800 */
[----:B------:R-:W-:Y:S01]  /*43920*/  STL [R1+0x1b68], R54 ;  /* 0x001b683601007387 */ /* 0x000fe20000100800 */
[----:B------:R-:W-:-:S03]  /*43930*/  IMAD.X R18, R18, 0x1, R2, P5 ;  /* 0x0000000112127824 */ /* 0x000fc600028e0602 */
[----:B------:R0:W-:Y:S01]  /*43940*/  STL [R1+0x1b34], R33 ;  /* 0x001b342101007387 */ /* 0x0001e20000100800 */
[----:B------:R-:W-:-:S03]  /*43950*/  IADD3 R19, P5, PT, R19, R16, RZ ;  /* 0x0000001013137210 */ /* 0x000fc60007fbe0ff */
[----:B------:R-:W-:Y:S01]  /*43960*/  STL [R1+0x1b3c], R55 ;  /* 0x001b3c3701007387 */ /* 0x000fe20000100800 */
[----:B------:R-:W-:-:S03]  /*43970*/  IMAD.X R50, R50, 0x1, R2, P6 ;  /* 0x0000000132327824 */ /* 0x000fc600030e0602 */
[----:B0-----:R-:W4:Y:S04]  /*43980*/  LDL.LU R33, [R1+0x1ae4] ;  /* 0x001ae40001217983 */ /* 0x001f280000300800 */
[----:B------:R-:W-:Y:S04]  /*43990*/  STL [R1+0x1b60], R17 ;  /* 0x001b601101007387 */ /* 0x000fe80000100800 */
[----:B------:R-:W-:Y:S04]  /*439a0*/  STL [R1+0x1b58], R18 ;  /* 0x001b581201007387 */ /* 0x000fe80000100800 */
[----:B------:R-:W-:Y:S04]  /*439b0*/  STL [R1+0x1b2c], R19 ;  /* 0x001b2c1301007387 */ /* 0x000fe80000100800 */
[----:B------:R-:W-:Y:S01]  /*439c0*/  STL [R1+0x1b50], R50 ;  /* 0x001b503201007387 */ /* 0x000fe20000100800 */
[-C--:B--2---:R-:W-:Y:S01]  /*439d0*/  IADD3 R51, P6, PT, R51, R16.reuse, RZ ;  /* 0x0000001033337210 */ /* 0x084fe20007fde0ff */
[----:B------:R-:W-:Y:S01]  /*439e0*/  IMAD.X R56, R56, 0x1, R2, P1 ;  /* 0x0000000138387824 */ /* 0x000fe200008e0602 */
[----:B------:R-:W-:-:S02]  /*439f0*/  IADD3 R57, P1, PT, R57, R16, RZ ;  /* 0x0000001039397210 */ /* 0x000fc40007f3e0ff */
[----:B------:R-:W-:Y:S02]  /*43a00*/  IADD3.X R58, PT, PT, R58, R2, RZ, P2, !PT ;  /* 0x000000023a3a7210 */ /* 0x000fe400017fe4ff */
[----:B------:R-:W-:Y:S01]  /*43a10*/  IADD3 R59, P2, PT, R59, R16, RZ ;  /* 0x000000103b3b7210 */ /* 0x000fe20007f5e0ff */
        /* <DEDUP_REMOVED lines=10> */
[----:B------:R-:W-:Y:S04]  /*43ac0*/  STL [R1+0x1b38], R46 ;  /* 0x001b382e01007387 */ /* 0x000fe80000100800 */
[----:B------:R-:W-:Y:S01]  /*43ad0*/  STL [R1+0x1b0c], R47 ;  /* 0x001b0c2f01007387 */ /* 0x000fe20000100800 */
[----:B------:R-:W-:-:S03]  /*43ae0*/  IADD3 R31, P5, PT, R31, R16, RZ ;  /* 0x000000101f1f7210 */ /* 0x000fc60007fbe0ff */
[----:B------:R-:W-:Y:S01]  /*43af0*/  STL [R1+0x1b30], R43 ;  /* 0x001b302b01007387 */ /* 0x000fe20000100800 */
[----:B------:R-:W-:-:S03]  /*43b00*/  IMAD.X R26, R26, 0x1, R2, P6 ;  /* 0x000000011a1a7824 */ /* 0x000fc600030e0602 */
[----:B------:R-:W-:Y:S01]  /*43b10*/  STL [R1+0x1b04], R39 ;  /* 0x001b042701007387 */ /* 0x000fe20000100800 */
[----:B------:R-:W-:-:S03]  /*43b20*/  IADD3 R60, P6, PT, R60, R16, RZ ;  /* 0x000000103c3c7210 */ /* 0x000fc60007fde0ff */
[----:B------:R-:W-:Y:S04]  /*43b30*/  STL [R1+0x1b28], R30 ;  /* 0x001b281e01007387 */ /* 0x000fe80000100800 */
[----:B------:R-:W2:Y:S04]  /*43b40*/  LDL.LU R8, [R1+0x1b08] ;  /* 0x001b080001087983 */ /* 0x000ea80000300800 */
[----:B------:R-:W-:Y:S04]  /*43b50*/  STL [R1+0x1afc], R31 ;  /* 0x001afc1f01007387 */ /* 0x000fe80000100800 */
[----:B------:R-:W2:Y:S04]  /*43b60*/  LDL.LU R9, [R1+0x1adc] ;  /* 0x001adc0001097983 */ /* 0x000ea80000300800 */
[----:B------:R-:W-:Y:S04]  /*43b70*/  STL [R1+0x1b20], R26 ;  /* 0x001b201a01007387 */ /* 0x000fe80000100800 */
[----:B------:R0:W-:Y:S04]  /*43b80*/  STL [R1+0x1af4], R60 ;  /* 0x001af43c01007387 */ /* 0x0001e80000100800 */
[----:B0-----:R-:W2:Y:S04]  /*43b90*/  LDL.LU R60, [R1+0x1b00] ;  /* 0x001b0000013c7983 */ /* 0x001ea80000300800 */
[----:B------:R-:W2:Y:S01]  /*43ba0*/  LDL.LU R26, [R1+0x1ad4] ;  /* 0x001ad400011a7983 */ /* 0x000ea20000300800 */
[----:B---3--:R-:W-:-:S05]  /*43bb0*/  IMAD.X R3, R3, 0x1, R2, P1 ;  /* 0x0000000103037824 */ /* 0x008fca00008e0602 */
[----:B------:R0:W-:Y:S01]  /*43bc0*/  STL [R1+0x1b18], R3 ;  /* 0x001b180301007387 */ /* 0x0001e20000100800 */
[----:B----4-:R-:W-:-:S03]  /*43bd0*/  IADD3 R27, P1, PT, R27, R16, RZ ;  /* 0x000000101b1b7210 */ /* 0x010fc60007f3e0ff */
[----:B0-----:R-:W3:Y:S04]  /*43be0*/  LDL.LU R3, [R1+0x1af8] ;  /* 0x001af80001037983 */ /* 0x001ee80000300800 */
[----:B------:R-:W4:Y:S04]  /*43bf0*/  LDL.LU R10, [R1+0x1acc] ;  /* 0x001acc00010a7983 */ /* 0x000f280000300800 */
[----:B------:R-:W4:Y:S04]  /*43c00*/  LDL.LU R11, [R1+0x1af0] ;  /* 0x001af000010b7983 */ /* 0x000f280000300800 */
[----:B------:R-:W-:Y:S04]  /*43c10*/  STL [R1+0x1aec], R27 ;  /* 0x001aec1b01007387 */ /* 0x000fe80000100800 */
[----:B------:R-:W4:Y:S01]  /*43c20*/  LDL.LU R54, [R1+0x1ac4] ;  /* 0x001ac40001367983 */ /* 0x000f220000300800 */
[----:B------:R-:W-:-:S05]  /*43c30*/  IMAD.X R23, R23, 0x1, R2, P2 ;  /* 0x0000000117177824 */ /* 0x000fca00010e0602 */
[----:B------:R0:W-:Y:S04]  /*43c40*/  STL [R1+0x1b10], R23 ;  /* 0x001b101701007387 */ /* 0x0001e80000100800 */
[----:B------:R-:W4:Y:S04]  /*43c50*/  LDL.LU R55, [R1+0x1ae8] ;  /* 0x001ae80001377983 */ /* 0x000f280000300800 */
[----:B------:R-:W4:Y:S04]  /*43c60*/  LDL.LU R17, [R1+0x1abc] ;  /* 0x001abc0001117983 */ /* 0x000f280000300800 */
[----:B0-----:R-:W4:Y:S04]  /*43c70*/  LDL.LU R23, [R1+0x1ae0] ;  /* 0x001ae00001177983 */ /* 0x001f280000300800 */
[----:B------:R-:W4:Y:S04]  /*43c80*/  LDL.LU R18, [R1+0x1ab4] ;  /* 0x001ab40001127983 */ /* 0x000f280000300800 */
[----:B------:R-:W4:Y:S04]  /*43c90*/  LDL.LU R19, [R1+0x1ad8] ;  /* 0x001ad80001137983 */ /* 0x000f280000300800 */
[----:B------:R-:W4:Y:S01]  /*43ca0*/  LDL.LU R50, [R1+0x1aac] ;  /* 0x001aac0001327983 */ /* 0x000f220000300800 */
[----:B------:R-:W-:-:S05]  /*43cb0*/  IADD3 R33, P2, PT, R33, R16, RZ ;  /* 0x0000001021217210 */ /* 0x000fca0007f5e0ff */
[----:B------:R0:W-:Y:S04]  /*43cc0*/  STL [R1+0x1ae4], R33 ;  /* 0x001ae42101007387 */ /* 0x0001e80000100800 */
        /* <DEDUP_REMOVED lines=12> */
[----:B0-----:R-:W4:Y:S01]  /*43d90*/  LDL.LU R33, [R1+0x1aa0] ;  /* 0x001aa00001217983 */ /* 0x001f220000300800 */
[--C-:B--2---:R-:W-:Y:S01]  /*43da0*/  IMAD.X R8, R8, 0x1, R2.reuse, P3 ;  /* 0x0000000108087824 */ /* 0x104fe200018e0602 */
[-C--:B------:R-:W-:Y:S01]  /*43db0*/  IADD3 R9, P3, PT, R9, R16.reuse, RZ ;  /* 0x0000001009097210 */ /* 0x080fe20007f7e0ff */
[----:B------:R-:W-:Y:S01]  /*43dc0*/  IMAD.X R60, R60, 0x1, R2, P4 ;  /* 0x000000013c3c7824 */ /* 0x000fe200020e0602 */
[----:B------:R-:W-:-:S04]  /*43dd0*/  IADD3 R26, P4, PT, R26, R16, RZ ;  /* 0x000000101a1a7210 */ /* 0x000fc80007f9e0ff */
[----:B------:R0:W-:Y:S04]  /*43de0*/  STL [R1+0x1b00], R60 ;  /* 0x001b003c01007387 */ /* 0x0001e80000100800 */
[----:B------:R-:W-:Y:S04]  /*43df0*/  STL [R1+0x1b08], R8 ;  /* 0x001b080801007387 */ /* 0x000fe80000100800 */
[----:B0-----:R-:W2:Y:S04]  /*43e00*/  LDL.LU R60, [R1+0x1a74] ;  /* 0x001a7400013c7983 */ /* 0x001ea80000300800 */
[----:B------:R-:W-:Y:S04]  /*43e10*/  STL [R1+0x1adc], R9 ;  /* 0x001adc0901007387 */ /* 0x000fe80000100800 */
[----:B------:R0:W-:Y:S04]  /*43e20*/  STL [R1+0x1ad4], R26 ;  /* 0x001ad41a01007387 */ /* 0x0001e80000100800 */
[----:B0-----:R-:W2:Y:S01]  /*43e30*/  LDL.LU R26, [R1+0x1a98] ;  /* 0x001a9800011a7983 */ /* 0x001ea20000300800 */
[--C-:B---3--:R-:W-:Y:S01]  /*43e40*/  IMAD.X R3, R3, 0x1, R2.reuse, P5 ;  /* 0x0000000103037824 */ /* 0x108fe200028e0602 */
[----:B----4-:R-:W-:Y:S01]  /*43e50*/  IADD3 R10, P5, PT, R10, R16, RZ ;  /* 0x000000100a0a7210 */ /* 0x010fe20007fbe0ff */
[----:B------:R-:W-:-:S03]  /*43e60*/  IMAD.X R11, R11, 0x1, R2, P6 ;  /* 0x000000010b0b7824 */ /* 0x000fc600030e0602 */
[----:B------:R0:W-:Y:S01]  /*43e70*/  STL [R1+0x1af8], R3 ;  /* 0x001af80301007387 */ /* 0x0001e20000100800 */
[----:B------:R-:W-:-:S03]  /*43e80*/  IADD3 R54, P6, PT, R54, R16, RZ ;  /* 0x0000001036367210 */ /* 0x000fc60007fde0ff */
[----:B0-----:R-:W3:Y:S01]  /*43e90*/  LDL.LU R3, [R1+0x1a6c] ;  /* 0x001a6c0001037983 */ /* 0x001ee20000300800 */
[----:B------:R-:W-:-:S03]  /*43ea0*/  IMAD.X R55, R55, 0x1, R2, P1 ;  /* 0x0000000137377824 */ /* 0x000fc600008e0602 */
[----:B------:R-:W-:Y:S04]  /*43eb0*/  STL [R1+0x1acc], R10 ;  /* 0x001acc0a01007387 */ /* 0x000fe80000100800 */
[----:B------:R-:W-:Y:S04]  /*43ec0*/  STL [R1+0x1af0], R11 ;  /* 0x001af00b01007387 */ /* 0x000fe80000100800 */
[----:B------:R-:W-:Y:S01]  /*43ed0*/  STL [R1+0x1ac4], R54 ;  /* 0x001ac43601007387 */ /* 0x000fe20000100800 */
[----:B------:R-:W-:-:S05]  /*43ee0*/  IMAD.X R23, R23, 0x1, R2, P2 ;  /* 0x0000000117177824 */ /* 0x000fca00010e0602 */
[----:B------:R0:W-:Y:S04]  /*43ef0*/  STL [R1+0x1ae0], R23 ;  /* 0x001ae01701007387 */ /* 0x0001e80000100800 */
[----:B------:R-:W-:Y:S04]  /*43f00*/  STL [R1+0x1ae8], R55 ;  /* 0x001ae83701007387 */ /* 0x000fe80000100800 */
[----:B0-----:R-:W4:Y:S01]  /*43f10*/  LDL.LU R23, [R1+0x1a90] ;  /* 0x001a900001177983 */ /* 0x001f220000300800 */
[-C--:B------:R-:W-:Y:S02]  /*43f20*/  IADD3 R17, P1, PT, R17, R16.reuse, RZ ;  /* 0x0000001011117210 */ /* 0x080fe40007f3e0ff */
[-C--:B------:R-:W-:Y:S01]  /*43f30*/  IADD3 R18, P2, PT, R18, R16.reuse, RZ ;  /* 0x0000001012127210 */ /* 0x080fe20007f5e0ff */
[--C-:B------:R-:W-:Y:S01]  /*43f40*/  IMAD.X R19, R19, 0x1, R2.reuse, P3 ;  /* 0x0000000113137824 */ /* 0x100fe200018e0602 */
[-C--:B------:R-:W-:Y:S01]  /*43f50*/  IADD3 R50, P3, PT, R50, R16.reuse, RZ ;  /* 0x0000001032327210 */ /* 0x080fe20007f7e0ff */
[----:B------:R-:W-:Y:S01]  /*43f60*/  IMAD.X R51, R51, 0x1, R2, P4 ;  /* 0x0000000133337824 */ /* 0x000fe200020e0602 */
        /* <DEDUP_REMOVED lines=26> */
[----:B------:R-:W4:Y:S04]  /*44110*/  LDL.LU R8, [R1+0x1a64] ;  /* 0x001a640001087983 */ /* 0x000f280000300800 */
[----:B------:R-:W-:Y:S04]  /*44120*/  STL [R1+0x1aa8], R31 ;  /* 0x001aa81f01007387 */ /* 0x000fe80000100800 */
[----:B------:R-:W4:Y:S04]  /*44130*/  LDL.LU R9, [R1+0x1a88] ;  /* 0x001a880001097983 */ /* 0x000f280000300800 */
[----:B------:R-:W-:Y:S04]  /*44140*/  STL [R1+0x1a7c], R27 ;  /* 0x001a7c1b01007387 */ /* 0x000fe80000100800 */
[----:B------:R0:W-:Y:S04]  /*44150*/  STL [R1+0x1aa0], R33 ;  /* 0x001aa02101007387 */ /* 0x0001e80000100800 */
[----:B0-----:R-:W4:Y:S04]  /*44160*/  LDL.LU R33, [R1+0x1a5c] ;  /* 0x001a5c0001217983 */ /* 0x001f280000300800 */
[----:B------:R-:W4:Y:S01]  /*44170*/  LDL.LU R27, [R1+0x1a80] ;  /* 0x001a8000011b7983 */ /* 0x000f220000300800 */
[----:B--2---:R-:W-:-:S05]  /*44180*/  IADD3 R60, P4, PT, R60, R16, RZ ;  /* 0x000000103c3c7210 */ /* 0x004fca0007f9e0ff */
[----:B------:R0:W-:Y:S01]  /*44190*/  STL [R1+0x1a74], R60 ;  /* 0x001a743c01007387 */ /* 0x0001e20000100800 */
[----:B------:R-:W-:-:S03]  /*441a0*/  IMAD.X R26, R26, 0x1, R2, P5 ;  /* 0x000000011a1a7824 */ /* 0x000fc600028e0602 */
[----:B0-----:R-:W2:Y:S04]  /*441b0*/  LDL.LU R60, [R1+0x1a54] ;  /* 0x001a5400013c7983 */ /* 0x001ea80000300800 */
[----:B------:R-:W2:Y:S04]  /*441c0*/  LDL.LU R10, [R1+0x1a78] ;  /* 0x001a7800010a7983 */ /* 0x000ea80000300800 */
[----:B------:R-:W2:Y:S04]  /*441d0*/  LDL.LU R11, [R1+0x1a4c] ;  /* 0x001a4c00010b7983 */ /* 0x000ea80000300800 */
[----:B------:R-:W-:Y:S04]  /*441e0*/  STL [R1+0x1a98], R26 ;  /* 0x001a981a01007387 */ /* 0x000fe80000100800 */
[----:B------:R-:W2:Y:S01]  /*441f0*/  LDL.LU R54, [R1+0x1a70] ;  /* 0x001a700001367983 */ /* 0x000ea20000300800 */
[----:B---3--:R-:W-:-:S05]  /*44200*/  IADD3 R3, P5, PT, R3, R16, RZ ;  /* 0x0000001003037210 */ /* 0x008fca0007fbe0ff */
[----:B------:R0:W-:Y:S04]  /*44210*/  STL [R1+0x1a6c], R3 ;  /* 0x001a6c0301007387 */ /* 0x0001e80000100800 */
[----:B------:R-:W3:Y:S04]  /*44220*/  LDL.LU R55, [R1+0x1a44] ;  /* 0x001a440001377983 */ /* 0x000ee80000300800 */
[----:B------:R-:W3:Y:S04]  /*44230*/  LDL.LU R17, [R1+0x1a68] ;  /* 0x001a680001117983 */ /* 0x000ee80000300800 */
[----:B0-----:R-:W3:Y:S04]  /*44240*/  LDL.LU R3, [R1+0x1a3c] ;  /* 0x001a3c0001037983 */ /* 0x001ee80000300800 */
[----:B------:R-:W3:Y:S04]  /*44250*/  LDL.LU R18, [R1+0x1a60] ;  /* 0x001a600001127983 */ /* 0x000ee80000300800 */
[----:B------:R-:W3:Y:S04]  /*44260*/  LDL.LU R19, [R1+0x1a34] ;  /* 0x001a340001137983 */ /* 0x000ee80000300800 */
[----:B------:R-:W3:Y:S01]  /*44270*/  LDL.LU R50, [R1+0x1a58] ;  /* 0x001a580001327983 */ /* 0x000ee20000300800 */
[----:B----4-:R-:W-:-:S05]  /*44280*/  IMAD.X R23, R23, 0x1, R2, P6 ;  /* 0x0000000117177824 */ /* 0x010fca00030e0602 */
        /* <DEDUP_REMOVED lines=14> */
[-C--:B------:R-:W-:Y:S01]  /*44370*/  IADD3 R8, P6, PT, R8, R16.reuse, RZ ;  /* 0x0000001008087210 */ /* 0x080fe20007fde0ff */
[--C-:B------:R-:W-:Y:S01]  /*44380*/  IMAD.X R9, R9, 0x1, R2.reuse, P1 ;  /* 0x0000000109097824 */ /* 0x100fe200008e0602 */
[----:B------:R-:W-:Y:S01]  /*44390*/  IADD3 R33, P1, PT, R33, R16, RZ ;  /* 0x0000001021217210 */ /* 0x000fe20007f3e0ff */
[----:B------:R-:W-:-:S04]  /*443a0*/  IMAD.X R27, R27, 0x1, R2, P2 ;  /* 0x000000011b1b7824 */ /* 0x000fc800010e0602 */
[----:B------:R0:W-:Y:S04]  /*443b0*/  STL [R1+0x1a5c], R33 ;  /* 0x001a5c2101007387 */ /* 0x0001e80000100800 */
[----:B------:R-:W-:Y:S04]  /*443c0*/  STL [R1+0x1a64], R8 ;  /* 0x001a640801007387 */ /* 0x000fe80000100800 */
[----:B0-----:R-:W4:Y:S04]  /*443d0*/  LDL.LU R33, [R1+0x1a20] ;  /* 0x001a200001217983 */ /* 0x001f280000300800 */
[----:B------:R-:W-:Y:S04]  /*443e0*/  STL [R1+0x1a88], R9 ;  /* 0x001a880901007387 */ /* 0x000fe80000100800 */
[----:B------:R0:W-:Y:S04]  /*443f0*/  STL [R1+0x1a80], R27 ;  /* 0x001a801b01007387 */ /* 0x0001e80000100800 */
[----:B0-----:R-:W4:Y:S01]  /*44400*/  LDL.LU R27, [R1+0x19f4] ;  /* 0x0019f400011b7983 */ /* 0x001f220000300800 */
[-C--:B--2---:R-:W-:Y:S01]  /*44410*/  IADD3 R60, P2, PT, R60, R16.reuse, RZ ;  /* 0x000000103c3c7210 */ /* 0x084fe20007f5e0ff */
[----:B------:R-:W-:Y:S01]  /*44420*/  IMAD.X R10, R10, 0x1, R2, P3 ;  /* 0x000000010a0a7824 */ /* 0x000fe200018e0602 */
[----:B------:R-:W-:-:S03]  /*44430*/  IADD3 R11, P3, PT, R11, R16, RZ ;  /* 0x000000100b0b7210 */ /* 0x000fc60007f7e0ff */
[----:B------:R0:W-:Y:S01]  /*44440*/  STL [R1+0x1a54], R60 ;  /* 0x001a543c01007387 */ /* 0x0001e20000100800 */
[----:B------:R-:W-:-:S03]  /*44450*/  IADD3.X R54, PT, PT, R54, R2, RZ, P4, !PT ;  /* 0x0000000236367210 */ /* 0x000fc600027fe4ff */
[----:B0-----:R-:W2:Y:S04]  /*44460*/  LDL.LU R60, [R1+0x1a18] ;  /* 0x001a1800013c7983 */ /* 0x001ea80000300800 */
[----:B------:R-:W-:Y:S04]  /*44470*/  STL [R1+0x1a78], R10 ;  /* 0x001a780a01007387 */ /* 0x000fe80000100800 */
[----:B------:R-:W-:Y:S01]  /*44480*/  STL [R1+0x1a4c], R11 ;  /* 0x001a4c0b01007387 */ /* 0x000fe20000100800 */
[----:B---3--:R-:W-:Y:S01]  /*44490*/  IMAD.X R17, R17, 0x1, R2, P5 ;  /* 0x0000000111117824 */ /* 0x008fe200028e0602 */
[----:B------:R-:W-:-:S02]  /*444a0*/  IADD3 R55, P4, PT, R55, R16, RZ ;  /* 0x0000001037377210 */ /* 0x000fc40007f9e0ff */
[----:B------:R-:W-:Y:S01]  /*444b0*/  STL [R1+0x1a70], R54 ;  /* 0x001a703601007387 */ /* 0x000fe20000100800 */
[-C--:B------:R-:W-:Y:S01]  /*444c0*/  IADD3 R3, P5, PT, R3, R16.reuse, RZ ;  /* 0x0000001003037210 */ /* 0x080fe20007fbe0ff */
[--C-:B------:R-:W-:Y:S01]  /*444d0*/  IMAD.X R18, R18, 0x1, R2.reuse, P6 ;  /* 0x0000000112127824 */ /* 0x100fe200030e0602 */
[-C--:B------:R-:W-:Y:S01]  /*444e0*/  IADD3 R19, P6, PT, R19, R16.reuse, RZ ;  /* 0x0000001013137210 */ /* 0x080fe20007fde0ff */
[----:B------:R-:W-:Y:S02]  /*444f0*/  IMAD.X R50, R50, 0x1, R2, P1 ;  /* 0x0000000132327824 */ /* 0x000fe400008e0602 */
[----:B------:R0:W-:Y:S04]  /*44500*/  STL [R1+0x1a3c], R3 ;  /* 0x001a3c0301007387 */ /* 0x0001e80000100800 */
[----:B------:R-:W-:Y:S01]  /*44510*/  STL [R1+0x1a44], R55 ;  /* 0x001a443701007387 */ /* 0x000fe20000100800 */
[----:B----4-:R-:W-:-:S03]  /*44520*/  IADD3 R51, P1, PT, R51, R16, RZ ;  /* 0x0000001033337210 */ /* 0x010fc60007f3e0ff */
[----:B0-----:R-:W3:Y:S04]  /*44530*/  LDL.LU R3, [R1+0x19ec] ;  /* 0x0019ec0001037983 */ /* 0x001ee80000300800 */
        /* <DEDUP_REMOVED lines=33> */
[----:B------:R-:W-:-:S05]  /*44750*/  IMAD.X R33, R33, 0x1, R2, P2 ;  /* 0x0000000121217824 */ /* 0x000fca00010e0602 */
[----:B------:R0:W-:Y:S01]  /*44760*/  STL [R1+0x1a20], R33 ;  /* 0x001a202101007387 */ /* 0x0001e20000100800 */
[----:B------:R-:W-:-:S03]  /*44770*/  IADD3 R27, P2, PT, R27, R16, RZ ;  /* 0x000000101b1b7210 */ /* 0x000fc60007f5e0ff */
[----:B0-----:R-:W4:Y:S04]  /*44780*/  LDL.LU R33, [R1+0x1a00] ;  /* 0x001a000001217983 */ /* 0x001f280000300800 */
[----:B------:R-:W4:Y:S04]  /*44790*/  LDL.LU R10, [R1+0x19d4] ;  /* 0x0019d400010a7983 */ /* 0x000f280000300800 */
[----:B------:R-:W4:Y:S04]  /*447a0*/  LDL.LU R11, [R1+0x19f8] ;  /* 0x0019f800010b7983 */ /* 0x000f280000300800 */
[----:B------:R-:W-:Y:S04]  /*447b0*/  STL [R1+0x19f4], R27 ;  /* 0x0019f41b01007387 */ /* 0x000fe80000100800 */
[----:B------:R-:W4:Y:S01]  /*447c0*/  LDL.LU R54, [R1+0x19cc] ;  /* 0x0019cc0001367983 */ /* 0x000f220000300800 */
[----:B--2---:R-:W-:-:S05]  /*447d0*/  IMAD.X R60, R60, 0x1, R2, P3 ;  /* 0x000000013c3c7824 */ /* 0x004fca00018e0602 */
[----:B------:R0:W-:Y:S04]  /*447e0*/  STL [R1+0x1a18], R60 ;  /* 0x001a183c01007387 */ /* 0x0001e80000100800 */
[----:B------:R-:W2:Y:S04]  /*447f0*/  LDL.LU R55, [R1+0x19f0] ;  /* 0x0019f00001377983 */ /* 0x000ea80000300800 */
[----:B------:R-:W2:Y:S04]  /*44800*/  LDL.LU R17, [R1+0x19c4] ;  /* 0x0019c40001117983 */ /* 0x000ea80000300800 */
[----:B0-----:R-:W2:Y:S04]  /*44810*/  LDL.LU R60, [R1+0x19e8] ;  /* 0x0019e800013c7983 */ /* 0x001ea80000300800 */
[----:B------:R-:W2:Y:S04]  /*44820*/  LDL.LU R18, [R1+0x19bc] ;  /* 0x0019bc0001127983 */ /* 0x000ea80000300800 */
[----:B------:R-:W2:Y:S04]  /*44830*/  LDL.LU R19, [R1+0x19e0] ;  /* 0x0019e00001137983 */ /* 0x000ea80000300800 */
[----:B------:R-:W2:Y:S01]  /*44840*/  LDL.LU R50, [R1+0x19b4] ;  /* 0x0019b40001327983 */ /* 0x000ea20000300800 */
[----:B---3--:R-:W-:-:S05]  /*44850*/  IADD3 R3, P3, PT, R3, R16, RZ ;  /* 0x0000001003037210 */ /* 0x008fca0007f7e0ff */
[----:B------:R0:W-:Y:S04]  /*44860*/  STL [R1+0x19ec], R3 ;  /* 0x0019ec0301007387 */ /* 0x0001e80000100800 */
        /* <DEDUP_REMOVED lines=12> */
[----:B0-----:R-:W3:Y:S01]  /*44930*/  LDL.LU R3, [R1+0x19a8] ;  /* 0x0019a80001037983 */ /* 0x001ee20000300800 */
[----:B----4-:R-:W-:-:S02]  /*44940*/  IMAD.X R8, R8, 0x1, R2, P4 ;  /* 0x0000000108087824 */ /* 0x010fc400020e0602 */
[----:B------:R-:W-:-:S05]  /*44950*/  IMAD.X R23, R23, 0x1, R2, P5 ;  /* 0x0000000117177824 */ /* 0x000fca00028e0602 */
[----:B------:R0:W-:Y:S04]  /*44960*/  STL [R1+0x1a08], R23 ;  /* 0x001a081701007387 */ /* 0x0001e80000100800 */
[----:B------:R-:W-:Y:S04]  /*44970*/  STL [R1+0x1a10], R8 ;  /* 0x001a100801007387 */ /* 0x000fe80000100800 */
[----:B0-----:R-:W4:Y:S01]  /*44980*/  LDL.LU R23, [R1+0x197c] ;  /* 0x00197c0001177983 */ /* 0x001f220000300800 */
[-C--:B------:R-:W-:Y:S02]  /*44990*/  IADD3 R9, P4, PT, R9, R16.reuse, RZ ;  /* 0x0000001009097210 */ /* 0x080fe40007f9e0ff */
[----:B------:R-:W-:-:S03]  /*449a0*/  IADD3 R26, P5, PT, R26, R16, RZ ;  /* 0x000000101a1a7210 */ /* 0x000fc60007fbe0ff */
[----:B------:R-:W-:Y:S04]  /*449b0*/  STL [R1+0x19e4], R9 ;  /* 0x0019e40901007387 */ /* 0x000fe80000100800 */
[----:B------:R0:W-:Y:S01]  /*449c0*/  STL [R1+0x19dc], R26 ;  /* 0x0019dc1a01007387 */ /* 0x0001e20000100800 */
[--C-:B------:R-:W-:Y:S01]  /*449d0*/  IMAD.X R33, R33, 0x1, R2.reuse, P6 ;  /* 0x0000000121217824 */ /* 0x100fe200030e0602 */
[-C--:B------:R-:W-:Y:S01]  /*449e0*/  IADD3 R10, P6, PT, R10, R16.reuse, RZ ;  /* 0x000000100a0a7210 */ /* 0x080fe20007fde0ff */
[----:B------:R-:W-:Y:S01]  /*449f0*/  IMAD.X R11, R11, 0x1, R2, P1 ;  /* 0x000000010b0b7824 */ /* 0x000fe200008e0602 */
[----:B0-----:R-:W4:Y:S04]  /*44a00*/  LDL.LU R26, [R1+0x19a0] ;  /* 0x0019a000011a7983 */ /* 0x001f280000300800 */
[----:B------:R0:W-:Y:S01]  /*44a10*/  STL [R1+0x1a00], R33 ;  /* 0x001a002101007387 */ /* 0x0001e20000100800 */
[----:B------:R-:W-:-:S03]  /*44a20*/  IADD3 R54, P1, PT, R54, R16, RZ ;  /* 0x0000001036367210 */ /* 0x000fc60007f3e0ff */
[----:B0-----:R-:W4:Y:S04]  /*44a30*/  LDL.LU R33, [R1+0x1974] ;  /* 0x0019740001217983 */ /* 0x001f280000300800 */
[----:B------:R-:W-:Y:S04]  /*44a40*/  STL [R1+0x19d4], R10 ;  /* 0x0019d40a01007387 */ /* 0x000fe80000100800 */
[----:B------:R-:W-:Y:S04]  /*44a50*/  STL [R1+0x19f8], R11 ;  /* 0x0019f80b01007387 */ /* 0x000fe80000100800 */
[----:B------:R-:W-:Y:S01]  /*44a60*/  STL [R1+0x19cc], R54 ;  /* 0x0019cc3601007387 */ /* 0x000fe20000100800 */
[--C-:B--2---:R-:W-:Y:S01]  /*44a70*/  IMAD.X R55, R55, 0x1, R2.reuse, P2 ;  /* 0x0000000137377824 */ /* 0x104fe200010e0602 */
[-C--:B------:R-:W-:Y:S01]  /*44a80*/  IADD3 R17, P2, PT, R17, R16.reuse, RZ ;  /* 0x0000001011117210 */ /* 0x080fe20007f5e0ff */
[--C-:B------:R-:W-:Y:S01]  /*44a90*/  IMAD.X R60, R60, 0x1, R2.reuse, P3 ;  /* 0x000000013c3c7824 */ /* 0x100fe200018e0602 */
[-C--:B------:R-:W-:Y:S01]  /*44aa0*/  IADD3 R18, P3, PT, R18, R16.reuse, RZ ;  /* 0x0000001012127210 */ /* 0x080fe20007f7e0ff */
[----:B------:R-:W-:Y:S01]  /*44ab0*/  IMAD.X R19, R19, 0x1, R2, P4 ;  /* 0x0000000113137824 */ /* 0x000fe200020e0602 */
[----:B------:R-:W-:-:S02]  /*44ac0*/  IADD3 R50, P4, PT, R50, R16, RZ ;  /* 0x0000001032327210 */ /* 0x000fc40007f9e0ff */
[----:B------:R0:W-:Y:S04]  /*44ad0*/  STL [R1+0x19e8], R60 ;  /* 0x0019e83c01007387 */ /* 0x0001e80000100800 */
[----:B------:R-:W-:Y:S04]  /*44ae0*/  STL [R1+0x19f0], R55 ;  /* 0x0019f03701007387 */ /* 0x000fe80000100800 */
[----:B0-----:R-:W2:Y:S04]  /*44af0*/  LDL.LU R60, [R1+0x1998] ;  /* 0x00199800013c7983 */ /* 0x001ea80000300800 */
[----:B------:R-:W-:Y:S04]  /*44b00*/  STL [R1+0x19c4], R17 ;  /* 0x0019c41101007387 */ /* 0x000fe80000100800 */
[----:B------:R-:W-:Y:S01]  /*44b10*/  STL [R1+0x19bc], R18 ;  /* 0x0019bc1201007387 */ /* 0x000fe20000100800 */
[----:B---3--:R-:W-:-:S03]  /*44b20*/  IMAD.X R51, R51, 0x1, R2, P5 ;  /* 0x0000000133337824 */ /* 0x008fc600028e0602 */
[----:B------:R-:W-:Y:S01]  /*44b30*/  STL [R1+0x19e0], R19 ;  /* 0x0019e01301007387 */ /* 0x000fe20000100800 */
[-C--:B------:R-:W-:Y:S01]  /*44b40*/  IADD3 R56, P5, PT, R56, R16.reuse, RZ ;  /* 0x0000001038387210 */ /* 0x080fe20007fbe0ff */
[--C-:B------:R-:W-:Y:S01]  /*44b50*/  IMAD.X R57, R57, 0x1, R2.reuse, P6 ;  /* 0x0000000139397824 */ /* 0x100fe200030e0602 */
        /* <DEDUP_REMOVED lines=23> */
[----:B------:R-:W3:Y:S04]  /*44cd0*/  LDL.LU R9, [R1+0x1990] ;  /* 0x0019900001097983 */ /* 0x000ee80000300800 */
[----:B------:R-:W-:Y:S04]  /*44ce0*/  STL [R1+0x1984], R27 ;  /* 0x0019841b01007387 */ /* 0x000fe80000100800 */
[----:B------:R0:W-:Y:S04]  /*44cf0*/  STL [R1+0x19a8], R3 ;  /* 0x0019a80301007387 */ /* 0x0001e80000100800 */
[----:B0-----:R-:W3:Y:S04]  /*44d00*/  LDL.LU R3, [R1+0x1964] ;  /* 0x0019640001037983 */ /* 0x001ee80000300800 */
[----:B------:R-:W3:Y:S01]  /*44d10*/  LDL.LU R27, [R1+0x1988] ;  /* 0x00198800011b7983 */ /* 0x000ee20000300800 */
[----:B----4-:R-:W-:-:S05]  /*44d20*/  IADD3 R23, P5, PT, R23, R16, RZ ;  /* 0x0000001017177210 */ /* 0x010fca0007fbe0ff */
[----:B------:R0:W-:Y:S04]  /*44d30*/  STL [R1+0x197c], R23 ;  /* 0x00197c1701007387 */ /* 0x0001e80000100800 */
[----:B0-----:R-:W4:Y:S04]  /*44d40*/  LDL.LU R23, [R1+0x195c] ;  /* 0x00195c0001177983 */ /* 0x001f280000300800 */
[----:B------:R-:W4:Y:S01]  /*44d50*/  LDL.LU R10, [R1+0x1980] ;  /* 0x00198000010a7983 */ /* 0x000f220000300800 */
[----:B------:R-:W-:-:S03]  /*44d60*/  IADD3.X R26, PT, PT, R26, R2, RZ, P6, !PT ;  /* 0x000000021a1a7210 */ /* 0x000fc600037fe4ff */
[----:B------:R-:W4:Y:S04]  /*44d70*/  LDL.LU R11, [R1+0x1954] ;  /* 0x00195400010b7983 */ /* 0x000f280000300800 */
[----:B------:R-:W-:Y:S04]  /*44d80*/  STL [R1+0x19a0], R26 ;  /* 0x0019a01a01007387 */ /* 0x000fe80000100800 */
[----:B------:R-:W4:Y:S01]  /*44d90*/  LDL.LU R54, [R1+0x1978] ;  /* 0x0019780001367983 */ /* 0x000f220000300800 */
[----:B------:R-:W-:-:S05]  /*44da0*/  IADD3 R33, P6, PT, R33, R16, RZ ;  /* 0x0000001021217210 */ /* 0x000fca0007fde0ff */
        /* <DEDUP_REMOVED lines=23> */
[--C-:B------:R-:W-:Y:S01]  /*44f20*/  IMAD.X R9, R9, 0x1, R2.reuse, P2 ;  /* 0x0000000109097824 */ /* 0x100fe200010e0602 */
[----:B------:R-:W-:Y:S01]  /*44f30*/  IADD3 R3, P2, PT, R3, R16, RZ ;  /* 0x0000001003037210 */ /* 0x000fe20007f5e0ff */
[----:B------:R-:W-:-:S04]  /*44f40*/  IMAD.X R27, R27, 0x1, R2, P3 ;  /* 0x000000011b1b7824 */ /* 0x000fc800018e0602 */
[----:B------:R0:W-:Y:S04]  /*44f50*/  STL [R1+0x1964], R3 ;  /* 0x0019640301007387 */ /* 0x0001e80000100800 */
[----:B------:R-:W-:Y:S04]  /*44f60*/  STL [R1+0x196c], R8 ;  /* 0x00196c0801007387 */ /* 0x000fe80000100800 */
[----:B0-----:R-:W3:Y:S04]  /*44f70*/  LDL.LU R3, [R1+0x1928] ;  /* 0x0019280001037983 */ /* 0x001ee80000300800 */
[----:B------:R-:W-:Y:S04]  /*44f80*/  STL [R1+0x1990], R9 ;  /* 0x0019900901007387 */ /* 0x000fe80000100800 */
[----:B------:R0:W-:Y:S01]  /*44f90*/  STL [R1+0x1988], R27 ;  /* 0x0019881b01007387 */ /* 0x0001e20000100800 */
[----:B----4-:R-:W-:-:S03]  /*44fa0*/  IADD3 R23, P3, PT, R23, R16, RZ ;  /* 0x0000001017177210 */ /* 0x010fc60007f7e0ff */
[----:B0-----:R-:W4:Y:S04]  /*44fb0*/  LDL.LU R27, [R1+0x18fc] ;  /* 0x0018fc00011b7983 */ /* 0x001f280000300800 */
[----:B------:R0:W-:Y:S04]  /*44fc0*/  STL [R1+0x195c], R23 ;  /* 0x00195c1701007387 */ /* 0x0001e80000100800 */
[----:B0-----:R-:W4:Y:S01]  /*44fd0*/  LDL.LU R23, [R1+0x1920] ;  /* 0x0019200001177983 */ /* 0x001f220000300800 */
[--C-:B------:R-:W-:Y:S01]  /*44fe0*/  IMAD.X R10, R10, 0x1, R2.reuse, P4 ;  /* 0x000000010a0a7824 */ /* 0x100fe200020e0602 */
[----:B------:R-:W-:Y:S01]  /*44ff0*/  IADD3 R11, P4, PT, R11, R16, RZ ;  /* 0x000000100b0b7210 */ /* 0x000fe20007f9e0ff */
[----:B------:R-:W-:-:S02]  /*45000*/  IMAD.X R54, R54, 0x1, R2, P5 ;  /* 0x0000000136367824 */ /* 0x000fc400028e0602 */
[--C-:B------:R-:W-:Y:S01]  /*45010*/  IMAD.X R17, R17, 0x1, R2.reuse, P6 ;  /* 0x0000000111117824 */ /* 0x100fe200030e0602 */
[-C--:B------:R-:W-:Y:S01]  /*45020*/  IADD3 R55, P5, PT, R55, R16.reuse, RZ ;  /* 0x0000001037377210 */ /* 0x080fe20007fbe0ff */
[----:B------:R-:W-:Y:S04]  /*45030*/  STL [R1+0x1980], R10 ;  /* 0x0019800a01007387 */ /* 0x000fe80000100800 */
[----:B------:R-:W-:Y:S04]  /*45040*/  STL [R1+0x1954], R11 ;  /* 0x0019540b01007387 */ /* 0x000fe80000100800 */
[----:B------:R-:W-:Y:S01]  /*45050*/  STL [R1+0x1978], R54 ;  /* 0x0019783601007387 */ /* 0x000fe20000100800 */
[-C--:B------:R-:W-:Y:S01]  /*45060*/  IADD3 R33, P6, PT, R33, R16.reuse, RZ ;  /* 0x0000001021217210 */ /* 0x080fe20007fde0ff */
[--C-:B------:R-:W-:Y:S01]  /*45070*/  IMAD.X R18, R18, 0x1, R2.reuse, P1 ;  /* 0x0000000112127824 */ /* 0x100fe200008e0602 */
[----:B------:R-:W-:Y:S01]  /*45080*/  IADD3 R19, P1, PT, R19, R16, RZ ;  /* 0x0000001013137210 */ /* 0x000fe20007f3e0ff */
[----:B------:R-:W-:-:S02]  /*45090*/  IMAD.X R50, R50, 0x1, R2, P2 ;  /* 0x0000000132327824 */ /* 0x000fc400010e0602 */
[----:B------:R0:W-:Y:S04]  /*450a0*/  STL [R1+0x1944], R33 ;  /* 0x0019442101007387 */ /* 0x0001e80000100800 */
[----:B------:R-:W-:Y:S04]  /*450b0*/  STL [R1+0x194c], R55 ;  /* 0x00194c3701007387 */ /* 0x000fe80000100800 */
[----:B0-----:R-:W4:Y:S04]  /*450c0*/  LDL.LU R33, [R1+0x18f4] ;  /* 0x0018f40001217983 */ /* 0x001f280000300800 */
[----:B------:R-:W-:Y:S04]  /*450d0*/  STL [R1+0x1970], R17 ;  /* 0x0019701101007387 */ /* 0x000fe80000100800 */
[----:B------:R-:W-:Y:S04]  /*450e0*/  STL [R1+0x1968], R18 ;  /* 0x0019681201007387 */ /* 0x000fe80000100800 */
[----:B------:R-:W-:Y:S04]  /*450f0*/  STL [R1+0x193c], R19 ;  /* 0x00193c1301007387 */ /* 0x000fe80000100800 */
[----:B------:R-:W-:Y:S01]  /*45100*/  STL [R1+0x1960], R50 ;  /* 0x0019603201007387 */ /* 0x000fe20000100800 */
[-C--:B--2---:R-:W-:Y:S01]  /*45110*/  IADD3 R51, P2, PT, R51, R16.reuse, RZ ;  /* 0x0000001033337210 */ /* 0x084fe20007f5e0ff */
[--C-:B------:R-:W-:Y:S01]  /*45120*/  IMAD.X R56, R56, 0x1, R2.reuse, P3 ;  /* 0x0000000138387824 */ /* 0x100fe200018e0602 */
        /* <DEDUP_REMOVED lines=74> */
[----:B0-----:R-:W3:Y:S04]  /*455d0*/  LDL.LU R3, [R1+0x187c] ;  /* 0x00187c0001037983 */ /* 0x001ee80000300800 */
[----:B------:R-:W-:Y:S01]  /*455e0*/  STL [R1+0x18dc], R10 ;  /* 0x0018dc0a01007387 */ /* 0x000fe20000100800 */
[----:B------:R-:W-:-:S03]  /*455f0*/  IMAD.X R55, R55, 0x1, R2, P3 ;  /* 0x0000000137377824 */ /* 0x000fc600018e0602 */
        /* <DEDUP_REMOVED lines=18> */
[----:B------:R-:W-:-:S03]  /*45720*/  IADD3.X R59, PT, PT, R59, R2, RZ, P2, !PT ;  /* 0x000000023b3b7210 */ /* 0x000fc600017fe4ff */
        /* <DEDUP_REMOVED lines=70> */
[----:B------:R-:W-:-:S03]  /*45b90*/  IMAD.X R54, R54, 0x1, R2, P6 ;  /* 0x0000000136367824 */ /* 0x000fc600030e0602 */
        /* <DEDUP_REMOVED lines=9> */
[--C-:B------:R-:W-:Y:S02]  /*45c30*/  IMAD.X R50, R50, 0x1, R2.reuse, P3 ;  /* 0x0000000132327824 */ /* 0x100fe400018e0602 */
[----:B------:R0:W-:Y:S04]  /*45c40*/  STL [R1+0x184c], R3 ;  /* 0x00184c0301007387 */ /* 0x0001e80000100800 */
[----:B------:R-:W-:Y:S04]  /*45c50*/  STL [R1+0x1854], R55 ;  /* 0x0018543701007387 */ /* 0x000fe80000100800 */
[----:B0-----:R-:W3:Y:S04]  /*45c60*/  LDL.LU R3, [R1+0x17fc] ;  /* 0x0017fc0001037983 */ /* 0x001ee80000300800 */
[----:B------:R-:W-:Y:S01]  /*45c70*/  STL [R1+0x1878], R17 ;  /* 0x0018781101007387 */ /* 0x000fe20000100800 */
[----:B----4-:R-:W-:Y:S01]  /*45c80*/  IMAD.X R56, R56, 0x1, R2, P4 ;  /* 0x0000000138387824 */ /* 0x010fe200020e0602 */
[----:B------:R-:W-:-:S02]  /*45c90*/  IADD3 R51, P3, PT, R51, R16, RZ ;  /* 0x0000001033337210 */ /* 0x000fc40007f7e0ff */
        /* <DEDUP_REMOVED lines=71> */
[----:B------:R-:W-:-:S03]  /*46110*/  IMAD.X R33, R33, 0x1, R2, P2 ;  /* 0x0000000121217824 */ /* 0x000fc600010e0602 */
[----:B0-----:R-:W4:Y:S01]  /*46120*/  LDL.LU R26, [R1+0x17b0] ;  /* 0x0017b000011a7983 */ /* 0x001f220000300800 */
[-C--:B------:R-:W-:Y:S01]  /*46130*/  IADD3 R10, P2, PT, R10, R16.reuse, RZ ;  /* 0x000000100a0a7210 */ /* 0x080fe20007f5e0ff */
[----:B------:R-:W-:Y:S02]  /*46140*/  IMAD.X R11, R11, 0x1, R2, P3 ;  /* 0x000000010b0b7824 */ /* 0x000fe400018e0602 */
[----:B------:R0:W-:Y:S01]  /*46150*/  STL [R1+0x1810], R33 ;  /* 0x0018102101007387 */ /* 0x0001e20000100800 */
[----:B------:R-:W-:-:S03]  /*46160*/  IADD3 R54, P3, PT, R54, R16, RZ ;  /* 0x0000001036367210 */ /* 0x000fc60007f7e0ff */
[----:B0-----:R-:W4:Y:S04]  /*46170*/  LDL.LU R33, [R1+0x1784] ;  /* 0x0017840001217983 */ /* 0x001f280000300800 */
[----:B------:R-:W-:Y:S04]  /*46180*/  STL [R1+0x17e4], R10 ;  /* 0x0017e40a01007387 */ /* 0x000fe80000100800 */
[----:B------:R-:W-:Y:S04]  /*46190*/  STL [R1+0x1808], R11 ;  /* 0x0018080b01007387 */ /* 0x000fe80000100800 */
[----:B------:R-:W-:Y:S01]  /*461a0*/  STL [R1+0x17dc], R54 ;  /* 0x0017dc3601007387 */ /* 0x000fe20000100800 */
[----:B--2---:R-:W-:-:S02]  /*461b0*/  IADD3.X R55, PT, PT, R55, R2, RZ, P4, !PT ;  /* 0x0000000237377210 */ /* 0x004fc400027fe4ff */
[-C--:B------:R-:W-:Y:S01]  /*461c0*/  IADD3 R17, P4, PT, R17, R16.reuse, RZ ;  /* 0x0000001011117210 */ /* 0x080fe20007f9e0ff */
[--C-:B------:R-:W-:Y:S01]  /*461d0*/  IMAD.X R60, R60, 0x1, R2.reuse, P5 ;  /* 0x000000013c3c7824 */ /* 0x100fe200028e0602 */
[-C--:B------:R-:W-:Y:S01]  /*461e0*/  IADD3 R18, P5, PT, R18, R16.reuse, RZ ;  /* 0x0000001012127210 */ /* 0x080fe20007fbe0ff */
[--C-:B------:R-:W-:Y:S01]  /*461f0*/  IMAD.X R19, R19, 0x1, R2.reuse, P6 ;  /* 0x0000000113137824 */ /* 0x100fe200030e0602 */
[-C--:B------:R-:W-:Y:S02]  /*46200*/  IADD3 R50, P6, PT, R50, R16.reuse, RZ ;  /* 0x0000001032327210 */ /* 0x080fe40007fde0ff */
[----:B------:R0:W-:Y:S04]  /*46210*/  STL [R1+0x17f8], R60 ;  /* 0x0017f83c01007387 */ /* 0x0001e80000100800 */
[----:B------:R-:W-:Y:S04]  /*46220*/  STL [R1+0x1800], R55 ;  /* 0x0018003701007387 */ /* 0x000fe80000100800 */
[----:B0-----:R-:W2:Y:S04]  /*46230*/  LDL.LU R60, [R1+0x17a8] ;  /* 0x0017a800013c7983 */ /* 0x001ea80000300800 */
[----:B------:R-:W-:Y:S04]  /*46240*/  STL [R1+0x17d4], R17 ;  /* 0x0017d41101007387 */ /* 0x000fe80000100800 */
[----:B------:R-:W-:Y:S04]  /*46250*/  STL [R1+0x17cc], R18 ;  /* 0x0017cc1201007387 */ /* 0x000fe80000100800 */
[----:B------:R-:W-:Y:S01]  /*46260*/  STL [R1+0x17f0], R19 ;  /* 0x0017f01301007387 */ /* 0x000fe20000100800 */
[--C-:B---3--:R-:W-:Y:S01]  /*46270*/  IMAD.X R51, R51, 0x1, R2.reuse, P1 ;  /* 0x0000000133337824 */ /* 0x108fe200008e0602 */
        /* <DEDUP_REMOVED lines=34> */
[----:B------:R-:W-:-:S03]  /*464a0*/  IMAD.X R26, R26, 0x1, R2, P2 ;  /* 0x000000011a1a7824 */ /* 0x000fc600010e0602 */
        /* <DEDUP_REMOVED lines=34> */
[----:B------:R0:W-:Y:S04]  /*466d0*/  STL [R1+0x1798], R27 ;  /* 0x0017981b01007387 */ /* 0x0001e80000100800 */
[----:B0-----:R-:W3:Y:S01]  /*466e0*/  LDL.LU R27, [R1+0x170c] ;  /* 0x00170c00011b7983 */ /* 0x001ee20000300800 */
[----:B----4-:R-:W-:-:S05]  /*466f0*/  IADD3 R23, P5, PT, R23, R16, RZ ;  /* 0x0000001017177210 */ /* 0x010fca0007fbe0ff */
[----:B------:R0:W-:Y:S04]  /*46700*/  STL [R1+0x176c], R23 ;  /* 0x00176c1701007387 */ /* 0x0001e80000100800 */
[----:B0-----:R-:W4:Y:S01]  /*46710*/  LDL.LU R23, [R1+0x1730] ;  /* 0x0017300001177983 */ /* 0x001f220000300800 */
[--C-:B------:R-:W-:Y:S01]  /*46720*/  IMAD.X R10, R10, 0x1, R2.reuse, P6 ;  /* 0x000000010a0a7824 */ /* 0x100fe200030e0602 */
[-C--:B------:R-:W-:Y:S01]  /*46730*/  IADD3 R11, P6, PT, R11, R16.reuse, RZ ;  /* 0x000000100b0b7210 */ /* 0x080fe20007fde0ff */
[--C-:B------:R-:W-:Y:S02]  /*46740*/  IMAD.X R54, R54, 0x1, R2.reuse, P1 ;  /* 0x0000000136367824 */ /* 0x100fe400008e0602 */
        /* <DEDUP_REMOVED lines=48> */
[----:B------:R-:W-:-:S03]  /*46a50*/  IADD3 R27, P5, PT, R27, R16, RZ ;  /* 0x000000101b1b7210 */ /* 0x000fc60007fbe0ff */
[----:B0-----:R-:W3:Y:S04]  /*46a60*/  LDL.LU R3, [R1+0x1718] ;  /* 0x0017180001037983 */ /* 0x001ee80000300800 */
[----:B------:R-:W3:Y:S04]  /*46a70*/  LDL.LU R10, [R1+0x16ec] ;  /* 0x0016ec00010a7983 */ /* 0x000ee80000300800 */
[----:B------:R-:W3:Y:S04]  /*46a80*/  LDL.LU R11, [R1+0x1710] ;  /* 0x00171000010b7983 */ /* 0x000ee80000300800 */
[----:B------:R-:W-:Y:S04]  /*46a90*/  STL [R1+0x170c], R27 ;  /* 0x00170c1b01007387 */ /* 0x000fe80000100800 */
[----:B------:R-:W3:Y:S01]  /*46aa0*/  LDL.LU R54, [R1+0x16e4] ;  /* 0x0016e40001367983 */ /* 0x000ee20000300800 */
[----:B----4-:R-:W-:-:S05]  /*46ab0*/  IADD3.X R23, PT, PT, R23, R2, RZ, P6, !PT ;  /* 0x0000000217177210 */ /* 0x010fca00037fe4ff */
        /* <DEDUP_REMOVED lines=33> */
[----:B------:R-:W-:Y:S01]  /*46cd0*/  IADD3 R10, P3, PT, R10, R16, RZ ;  /* 0x000000100a0a7210 */ /* 0x000fe20007f7e0ff */
[----:B------:R-:W-:-:S03]  /*46ce0*/  IMAD.X R11, R11, 0x1, R2, P4 ;  /* 0x000000010b0b7824 */ /* 0x000fc600020e0602 */
[----:B------:R0:W-:Y:S01]  /*46cf0*/  STL [R1+0x1718], R3 ;  /* 0x0017180301007387 */ /* 0x0001e20000100800 */
[----:B------:R-:W-:-:S03]  /*46d00*/  IADD3 R54, P4, PT, R54, R16, RZ ;  /* 0x0000001036367210 */ /* 0x000fc60007f9e0ff */
[----:B0-----:R-:W3:Y:S04]  /*46d10*/  LDL.LU R3, [R1+0x168c] ;  /* 0x00168c0001037983 */ /* 0x001ee80000300800 */
[----:B------:R-:W-:Y:S01]  /*46d20*/  STL [R1+0x16ec], R10 ;  /* 0x0016ec0a01007387 */ /* 0x000fe20000100800 */
[----:B----4-:R-:W-:-:S03]  /*46d30*/  IMAD.X R55, R55, 0x1, R2, P5 ;  /* 0x0000000137377824 */ /* 0x010fc600028e0602 */
        /* <DEDUP_REMOVED lines=10> */
[----:B------:R-:W-:Y:S01]  /*46de0*/  STL [R1+0x16dc], R17 ;  /* 0x0016dc1101007387 */ /* 0x000fe20000100800 */
[----:B------:R-:W-:Y:S01]  /*46df0*/  IMAD.X R51, R51, 0x1, R2, P2 ;  /* 0x0000000133337824 */ /* 0x000fe200010e0602 */
[----:B------:R-:W-:-:S02]  /*46e00*/  IADD3 R56, P2, PT, R56, R16, RZ ;  /* 0x0000001038387210 */ /* 0x000fc40007f5e0ff */
        /* <DEDUP_REMOVED lines=79> */
[----:B------:R-:W-:Y:S04]  /*47300*/  STL [R1+0x166c], R11 ;  /* 0x00166c0b01007387 */ /* 0x000fe80000100800 */
[----:B------:R-:W-:Y:S01]  /*47310*/  STL [R1+0x1690], R54 ;  /* 0x0016903601007387 */ /* 0x000fe20000100800 */
[----:B---3--:R-:W-:Y:S01]  /*47320*/  IMAD.X R17, R17, 0x1, R2, P3 ;  /* 0x0000000111117824 */ /* 0x008fe200018e0602 */
[----:B------:R-:W-:-:S02]  /*47330*/  IADD3 R55, P2, PT, R55, R16, RZ ;  /* 0x0000001037377210 */ /* 0x000fc40007f5e0ff */
[-C--:B------:R-:W-:Y:S01]  /*47340*/  IADD3 R3, P3, PT, R3, R16.reuse, RZ ;  /* 0x0000001003037210 */ /* 0x080fe20007f7e0ff */
[--C-:B------:R-:W-:Y:S01]  /*47350*/  IMAD.X R18, R18, 0x1, R2.reuse, P4 ;  /* 0x0000000112127824 */ /* 0x100fe200020e0602 */
[-C--:B------:R-:W-:Y:S01]  /*47360*/  IADD3 R19, P4, PT, R19, R16.reuse, RZ ;  /* 0x0000001013137210 */ /* 0x080fe20007f9e0ff */
[--C-:B------:R-:W-:Y:S02]  /*47370*/  IMAD.X R50, R50, 0x1, R2.reuse, P5 ;  /* 0x0000000132327824 */ /* 0x100fe400028e0602 */
[----:B------:R0:W-:Y:S04]  /*47380*/  STL [R1+0x165c], R3 ;  /* 0x00165c0301007387 */ /* 0x0001e80000100800 */
[----:B------:R-:W-:Y:S04]  /*47390*/  STL [R1+0x1664], R55 ;  /* 0x0016643701007387 */ /* 0x000fe80000100800 */
[----:B0-----:R-:W3:Y:S04]  /*473a0*/  LDL.LU R3, [R1+0x160c] ;  /* 0x00160c0001037983 */ /* 0x001ee80000300800 */
[----:B------:R-:W-:Y:S04]  /*473b0*/  STL [R1+0x1688], R17 ;  /* 0x0016881101007387 */ /* 0x000fe80000100800 */
[----:B------:R-:W-:Y:S01]  /*473c0*/  STL [R1+0x1680], R18 ;  /* 0x0016801201007387 */ /* 0x000fe20000100800 */
[----:B----4-:R-:W-:Y:S01]  /*473d0*/  IMAD.X R56, R56, 0x1, R2, P6 ;  /* 0x0000000138387824 */ /* 0x010fe200030e0602 */
[----:B------:R-:W-:-:S02]  /*473e0*/  IADD3 R51, P5, PT, R51, R16, RZ ;  /* 0x0000001033337210 */ /* 0x000fc40007fbe0ff */
[----:B------:R-:W-:Y:S01]  /*473f0*/  STL [R1+0x1654], R19 ;  /* 0x0016541301007387 */ /* 0x000fe20000100800 */
[-C--:B------:R-:W-:Y:S01]  /*47400*/  IADD3 R57, P6, PT, R57, R16.reuse, RZ ;  /* 0x0000001039397210 */ /* 0x080fe20007fde0ff */
[----:B------:R-:W-:Y:S02]  /*47410*/  IMAD.X R58, R58, 0x1, R2, P1 ;  /* 0x000000013a3a7824 */ /* 0x000fe400008e0602 */
        /* <DEDUP_REMOVED lines=66> */
[----:B------:R0:W-:Y:S04]  /*47840*/  STL [R1+0x15fc], R26 ;  /* 0x0015fc1a01007387 */ /* 0x0001e80000100800 */
[----:B0-----:R-:W4:Y:S01]  /*47850*/  LDL.LU R26, [R1+0x15c0] ;  /* 0x0015c000011a7983 */ /* 0x001f220000300800 */
[--C-:B------:R-:W-:Y:S01]  /*47860*/  IMAD.X R33, R33, 0x1, R2.reuse, P4 ;  /* 0x0000000121217824 */ /* 0x100fe200020e0602 */
[----:B------:R-:W-:Y:S01]  /*47870*/  IADD3 R10, P4, PT, R10, R16, RZ ;  /* 0x000000100a0a7210 */ /* 0x000fe20007f9e0ff */
[----:B------:R-:W-:-:S03]  /*47880*/  IMAD.X R11, R11, 0x1, R2, P5 ;  /* 0x000000010b0b7824 */ /* 0x000fc600028e0602 */
        /* <DEDUP_REMOVED lines=94> */
[----:B------:R-:W-:Y:S01]  /*47e70*/  IADD3 R11, P2, PT, R11, R16, RZ ;  /* 0x000000100b0b7210 */ /* 0x000fe20007f5e0ff */
[----:B------:R-:W-:-:S03]  /*47e80*/  IMAD.X R54, R54, 0x1, R2, P3 ;  /* 0x0000000136367824 */ /* 0x000fc600018e0602 */
[----:B------:R-:W-:Y:S01]  /*47e90*/  STL [R1+0x15a0], R10 ;  /* 0x0015a00a01007387 */ /* 0x000fe20000100800 */
[----:B------:R-:W-:Y:S02]  /*47ea0*/  IADD3.X R17, PT, PT, R17, R2, RZ, P4, !PT ;  /* 0x0000000211117210 */ /* 0x000fe400027fe4ff */
[-C--:B------:R-:W-:Y:S01]  /*47eb0*/  IADD3 R55, P3, PT, R55, R16.reuse, RZ ;  /* 0x0000001037377210 */ /* 0x080fe20007f7e0ff */
        /* <DEDUP_REMOVED lines=49> */
[----:B------:R0:W-:Y:S04]  /*481d0*/  STL [R1+0x151c], R27 ;  /* 0x00151c1b01007387 */ /* 0x0001e80000100800 */
[----:B------:R-:W3:Y:S01]  /*481e0*/  LDL.LU R54, [R1+0x14f4] ;  /* 0x0014f40001367983 */ /* 0x000ee20000300800 */
[----:B----4-:R-:W-:-:S05]  /*481f0*/  IMAD.X R23, R23, 0x1, R2, P2 ;  /* 0x0000000117177824 */ /* 0x010fca00010e0602 */
        /* <DEDUP_REMOVED lines=40> */
[----:B------:R-:W-:Y:S01]  /*48480*/  STL [R1+0x1520], R11 ;  /* 0x0015200b01007387 */ /* 0x000fe20000100800 */
[----:B------:R-:W-:-:S03]  /*48490*/  IMAD.X R27, R27, 0x1, R2, P2 ;  /* 0x000000011b1b7824 */ /* 0x000fc600010e0602 */
[----:B------:R-:W-:Y:S04]  /*484a0*/  STL [R1+0x14f4], R54 ;  /* 0x0014f43601007387 */ /* 0x000fe80000100800 */
[----:B------:R0:W-:Y:S04]  /*484b0*/  STL [R1+0x1510], R27 ;  /* 0x0015101b01007387 */ /* 0x0001e80000100800 */
[----:B------:R-:W-:Y:S04]  /*484c0*/  STL [R1+0x1518], R55 ;  /* 0x0015183701007387 */ /* 0x000fe80000100800 */
[----:B0-----:R-:W4:Y:S01]  /*484d0*/  LDL.LU R27, [R1+0x14c0] ;  /* 0x0014c000011b7983 */ /* 0x001f220000300800 */
[----:B------:R-:W-:-:S02]  /*484e0*/  IADD3 R17, P1, PT, R17, R16, RZ ;  /* 0x0000001011117210 */ /* 0x000fc40007f3e0ff */
[-C--:B------:R-:W-:Y:S01]  /*484f0*/  IADD3 R18, P2, PT, R18, R16.reuse, RZ ;  /* 0x0000001012127210 */ /* 0x080fe20007f5e0ff */
[--C-:B------:R-:W-:Y:S01]  /*48500*/  IMAD.X R19, R19, 0x1, R2.reuse, P3 ;  /* 0x0000000113137824 */ /* 0x100fe200018e0602 */
[-C--:B------:R-:W-:Y:S01]  /*48510*/  IADD3 R50, P3, PT, R50, R16.reuse, RZ ;  /* 0x0000001032327210 */ /* 0x080fe20007f7e0ff */
[----:B------:R-:W-:Y:S04]  /*48520*/  STL [R1+0x14ec], R17 ;  /* 0x0014ec1101007387 */ /* 0x000fe80000100800 */
[----:B------:R-:W-:Y:S04]  /*48530*/  STL [R1+0x14e4], R18 ;  /* 0x0014e41201007387 */ /* 0x000fe80000100800 */
[----:B------:R-:W-:Y:S04]  /*48540*/  STL [R1+0x1508], R19 ;  /* 0x0015081301007387 */ /* 0x000fe80000100800 */
[----:B------:R-:W-:Y:S01]  /*48550*/  STL [R1+0x14dc], R50 ;  /* 0x0014dc3201007387 */ /* 0x000fe20000100800 */
[--C-:B------:R-:W-:Y:S01]  /*48560*/  IMAD.X R51, R51, 0x1, R2.reuse, P4 ;  /* 0x0000000133337824 */ /* 0x100fe200020e0602 */
        /* <DEDUP_REMOVED lines=19> */
[----:B------:R-:W-:Y:S04]  /*486a0*/  STL [R1+0x14e0], R39 ;  /* 0x0014e02701007387 */ /* 0x000fe80000100800 */
[----:B------:R-:W-:Y:S01]  /*486b0*/  STL [R1+0x14b4], R30 ;  /* 0x0014b41e01007387 */ /* 0x000fe20000100800 */
[----:B------:R-:W-:-:S03]  /*486c0*/  IMAD.X R33, R33, 0x1, R2, P4 ;  /* 0x0000000121217824 */ /* 0x000fc600020e0602 */
[----:B------:R-:W4:Y:S04]  /*486d0*/  LDL.LU R8, [R1+0x1494] ;  /* 0x0014940001087983 */ /* 0x000f280000300800 */
[----:B------:R-:W-:Y:S04]  /*486e0*/  STL [R1+0x14d8], R31 ;  /* 0x0014d81f01007387 */ /* 0x000fe80000100800 */
[----:B------:R-:W4:Y:S04]  /*486f0*/  LDL.LU R9, [R1+0x14b8] ;  /* 0x0014b80001097983 */ /* 0x000f280000300800 */
[----:B------:R0:W-:Y:S04]  /*48700*/  STL [R1+0x14ac], R23 ;  /* 0x0014ac1701007387 */ /* 0x0001e80000100800 */
[----:B0-----:R-:W4:Y:S04]  /*48710*/  LDL.LU R23, [R1+0x148c] ;  /* 0x00148c0001177983 */ /* 0x001f280000300800 */
[----:B------:R0:W-:Y:S04]  /*48720*/  STL [R1+0x14d0], R33 ;  /* 0x0014d02101007387 */ /* 0x0001e80000100800 */
[----:B0-----:R-:W4:Y:S01]  /*48730*/  LDL.LU R33, [R1+0x14b0] ;  /* 0x0014b00001217983 */ /* 0x001f220000300800 */
        /* <DEDUP_REMOVED lines=16> */
[----:B----4-:R-:W-:-:S05]  /*48840*/  IADD3.X R27, PT, PT, R27, R2, RZ, P6, !PT ;  /* 0x000000021b1b7210 */ /* 0x010fca00037fe4ff */
        /* <DEDUP_REMOVED lines=15> */
[----:B------:R-:W-:Y:S01]  /*48940*/  IMAD.X R9, R9, 0x1, R2, P1 ;  /* 0x0000000109097824 */ /* 0x000fe200008e0602 */
[----:B------:R-:W-:-:S05]  /*48950*/  IADD3 R23, P1, PT, R23, R16, RZ ;  /* 0x0000001017177210 */ /* 0x000fca0007f3e0ff */
[----:B------:R0:W-:Y:S04]  /*48960*/  STL [R1+0x148c], R23 ;  /* 0x00148c1701007387 */ /* 0x0001e80000100800 */
[----:B------:R-:W-:Y:S01]  /*48970*/  STL [R1+0x1494], R8 ;  /* 0x0014940801007387 */ /* 0x000fe20000100800 */
[----:B------:R-:W-:-:S03]  /*48980*/  IMAD.X R33, R33, 0x1, R2, P2 ;  /* 0x0000000121217824 */ /* 0x000fc600010e0602 */
[----:B0-----:R-:W4:Y:S04]  /*48990*/  LDL.LU R23, [R1+0x1450] ;  /* 0x0014500001177983 */ /* 0x001f280000300800 */
[----:B------:R-:W-:Y:S04]  /*489a0*/  STL [R1+0x14b8], R9 ;  /* 0x0014b80901007387 */ /* 0x000fe80000100800 */
[----:B------:R0:W-:Y:S04]  /*489b0*/  STL [R1+0x14b0], R33 ;  /* 0x0014b02101007387 */ /* 0x0001e80000100800 */
[----:B0-----:R-:W4:Y:S01]  /*489c0*/  LDL.LU R33, [R1+0x1424] ;  /* 0x0014240001217983 */ /* 0x001f220000300800 */
[-C--:B--2---:R-:W-:Y:S01]  /*489d0*/  IADD3 R60, P2, PT, R60, R16.reuse, RZ ;  /* 0x000000103c3c7210 */ /* 0x084fe20007f5e0ff */
[--C-:B------:R-:W-:Y:S01]  /*489e0*/  IMAD.X R10, R10, 0x1, R2.reuse, P3 ;  /* 0x000000010a0a7824 */ /* 0x100fe200018e0602 */
[----:B------:R-:W-:Y:S01]  /*489f0*/  IADD3 R11, P3, PT, R11, R16, RZ ;  /* 0x000000100b0b7210 */ /* 0x000fe20007f7e0ff */
[----:B------:R-:W-:-:S02]  /*48a00*/  IMAD.X R54, R54, 0x1, R2, P4 ;  /* 0x0000000136367824 */ /* 0x000fc400020e0602 */
[----:B------:R0:W-:Y:S04]  /*48a10*/  STL [R1+0x1484], R60 ;  /* 0x0014843c01007387 */ /* 0x0001e80000100800 */
        /* <DEDUP_REMOVED lines=11> */
[----:B------:R1:W-:Y:S01]  /*48ad0*/  STL [R1+0x1474], R55 ;  /* 0x0014743701007387 */ /* 0x0003e20000100800 */
[-C--:B----4-:R-:W-:Y:S01]  /*48ae0*/  IADD3 R51, P1, PT, R51, R16.reuse, RZ ;  /* 0x0000001033337210 */ /* 0x090fe20007f3e0ff */
[--C-:B------:R-:W-:Y:S01]  /*48af0*/  IMAD.X R56, R56, 0x1, R2.reuse, P2 ;  /* 0x0000000138387824 */ /* 0x100fe200010e0602 */
[----:B------:R-:W-:Y:S01]  /*48b00*/  IADD3 R57, P2, PT, R57, R16, RZ ;  /* 0x0000001039397210 */ /* 0x000fe20007f5e0ff */
[----:B0-----:R-:W3:Y:S04]  /*48b10*/  LDL.LU R3, [R1+0x141c] ;  /* 0x00141c0001037983 */ /* 0x001ee80000300800 */
[----:B------:R0:W-:Y:S04]  /*48b20*/  STL [R1+0x1498], R17 ;  /* 0x0014981101007387 */ /* 0x0001e80000100800 */
[----:B------:R4:W-:Y:S04]  /*48b30*/  STL [R1+0x1490], R18 ;  /* 0x0014901201007387 */ /* 0x0009e80000100800 */
[----:B------:R0:W-:Y:S01]  /*48b40*/  STL [R1+0x1464], R19 ;  /* 0x0014641301007387 */ /* 0x0001e20000100800 */
[----:B------:R-:W-:-:S03]  /*48b50*/  IMAD.X R58, R58, 0x1, R2, P3 ;  /* 0x000000013a3a7824 */ /* 0x000fc600018e0602 */
[----:B------:R0:W-:Y:S01]  /*48b60*/  STL [R1+0x1488], R50 ;  /* 0x0014883201007387 */ /* 0x0001e20000100800 */
[----:B------:R-:W-:-:S03]  /*48b70*/  IADD3 R59, P3, PT, R59, R16, RZ ;  /* 0x000000103b3b7210 */ /* 0x000fc60007f7e0ff */
        /* <DEDUP_REMOVED lines=10> */
[----:B------:R0:W-:Y:S04]  /*48c20*/  STL [R1+0x1470], R46 ;  /* 0x0014702e01007387 */ /* 0x0001e80000100800 */
[----:B------:R0:W-:Y:S01]  /*48c30*/  STL [R1+0x1444], R47 ;  /* 0x0014442f01007387 */ /* 0x0001e20000100800 */
[----:B------:R-:W-:-:S03]  /*48c40*/  IADD3 R31, P6, PT, R31, R16, RZ ;  /* 0x000000101f1f7210 */ /* 0x000fc60007fde0ff */
[----:B------:R0:W-:Y:S01]  /*48c50*/  STL [R1+0x1468], R43 ;  /* 0x0014682b01007387 */ /* 0x0001e20000100800 */
[----:B------:R-:W-:-:S03]  /*48c60*/  IMAD.X R26, R26, 0x1, R2, P1 ;  /* 0x000000011a1a7824 */ /* 0x000fc600008e0602 */
[----:B------:R0:W-:Y:S04]  /*48c70*/  STL [R1+0x143c], R39 ;  /* 0x00143c2701007387 */ /* 0x0001e80000100800 */
[----:B------:R0:W-:Y:S01]  /*48c80*/  STL [R1+0x1460], R30 ;  /* 0x0014601e01007387 */ /* 0x0001e20000100800 */
[----:B------:R-:W-:-:S03]  /*48c90*/  IADD3 R27, P1, PT, R27, R16, RZ ;  /* 0x000000101b1b7210 */ /* 0x000fc60007f3e0ff */
[----:B------:R-:W3:Y:S04]  /*48ca0*/  LDL.LU R8, [R1+0x1440] ;  /* 0x0014400001087983 */ /* 0x000ee80000300800 */
[----:B------:R0:W-:Y:S04]  /*48cb0*/  STL [R1+0x1434], R31 ;  /* 0x0014341f01007387 */ /* 0x0001e80000100800 */
[----:B------:R-:W3:Y:S04]  /*48cc0*/  LDL.LU R9, [R1+0x1414] ;  /* 0x0014140001097983 */ /* 0x000ee80000300800 */
[----:B------:R0:W-:Y:S04]  /*48cd0*/  STL [R1+0x1458], R26 ;  /* 0x0014581a01007387 */ /* 0x0001e80000100800 */
[----:B------:R-:W3:Y:S04]  /*48ce0*/  LDL.LU R54, [R1+0x1438] ;  /* 0x0014380001367983 */ /* 0x000ee80000300800 */
[----:B------:R0:W-:Y:S04]  /*48cf0*/  STL [R1+0x142c], R27 ;  /* 0x00142c1b01007387 */ /* 0x0001e80000100800 */
[----:B------:R-:W3:Y:S04]  /*48d00*/  LDL.LU R10, [R1+0x140c] ;  /* 0x00140c00010a7983 */ /* 0x000ee80000300800 */
[----:B------:R-:W3:Y:S01]  /*48d10*/  LDL.LU R11, [R1+0x1430] ;  /* 0x00143000010b7983 */ /* 0x000ee20000300800 */
[----:B------:R-:W-:-:S05]  /*48d20*/  IMAD.X R23, R23, 0x1, R2, P2 ;  /* 0x0000000117177824 */ /* 0x000fca00010e0602 */
[----:B------:R2:W-:Y:S04]  /*48d30*/  STL [R1+0x1450], R23 ;  /* 0x0014501701007387 */ /* 0x0005e80000100800 */
[----:B-1----:R-:W3:Y:S04]  /*48d40*/  LDL.LU R55, [R1+0x1428] ;  /* 0x0014280001377983 */ /* 0x002ee80000300800 */
[----:B0-----:R-:W3:Y:S01]  /*48d50*/  LDL.LU R17, [R1+0x13fc] ;  /* 0x0013fc0001117983 */ /* 0x001ee20000300800 */
[----:B------:R-:W-:-:S05]  /*48d60*/  IADD3 R33, P2, PT, R33, R16, RZ ;  /* 0x0000001021217210 */ /* 0x000fca0007f5e0ff */
[----:B------:R0:W-:Y:S04]  /*48d70*/  STL [R1+0x1424], R33 ;  /* 0x0014242101007387 */ /* 0x0001e80000100800 */
[----:B----4-:R-:W4:Y:S01]  /*48d80*/  LDL.LU R18, [R1+0x1420] ;  /* 0x0014200001127983 */ /* 0x010f220000300800 */
[----:B--2---:R-:W-:-:S05]  /*48d90*/  IMAD.X R60, R60, 0x1, R2, P3 ;  /* 0x000000013c3c7824 */ /* 0x004fca00018e0602 */
[----:B------:R1:W-:Y:S04]  /*48da0*/  STL [R1+0x1448], R60 ;  /* 0x0014483c01007387 */ /* 0x0003e80000100800 */
[----:B------:R-:W2:Y:S04]  /*48db0*/  LDL.LU R19, [R1+0x13f4] ;  /* 0x0013f40001137983 */ /* 0x000ea80000300800 */
[----:B------:R-:W2:Y:S04]  /*48dc0*/  LDL.LU R50, [R1+0x1418] ;  /* 0x0014180001327983 */ /* 0x000ea80000300800 */
[----:B------:R-:W2:Y:S04]  /*48dd0*/  LDL.LU R51, [R1+0x13ec] ;  /* 0x0013ec0001337983 */ /* 0x000ea80000300800 */
[----:B------:R-:W2:Y:S04]  /*48de0*/  LDL.LU R56, [R1+0x13e4] ;  /* 0x0013e40001387983 */ /* 0x000ea80000300800 */
[----:B------:R-:W2:Y:S04]  /*48df0*/  LDL.LU R57, [R1+0x1408] ;  /* 0x0014080001397983 */ /* 0x000ea80000300800 */
[----:B------:R-:W2:Y:S01]  /*48e00*/  LDL.LU R58, [R1+0x13dc] ;  /* 0x0013dc00013a7983 */ /* 0x000ea20000300800 */
[----:B---3--:R-:W-:-:S05]  /*48e10*/  IADD3 R3, P3, PT, R3, R16, RZ ;  /* 0x0000001003037210 */ /* 0x008fca0007f7e0ff */
        /* <DEDUP_REMOVED lines=12> */
[----:B-1----:R-:W2:Y:S04]  /*48ee0*/  LDL.LU R60, [R1+0x13ac] ;  /* 0x0013ac00013c7983 */ /* 0x002ea80000300800 */
[----:B---3--:R-:W3:Y:S01]  /*48ef0*/  LDL.LU R3, [R1+0x13d0] ;  /* 0x0013d00001037983 */ /* 0x008ee20000300800 */
[--C-:B------:R-:W-:Y:S01]  /*48f00*/  IMAD.X R8, R8, 0x1, R2.reuse, P4 ;  /* 0x0000000108087824 */ /* 0x100fe200020e0602 */
[----:B------:R-:W-:Y:S01]  /*48f10*/  IADD3 R9, P4, PT, R9, R16, RZ ;  /* 0x0000001009097210 */ /* 0x000fe20007f9e0ff */
[----:B------:R-:W-:-:S02]  /*48f20*/  IMAD.X R54, R54, 0x1, R2, P5 ;  /* 0x0000000136367824 */ /* 0x000fc400028e0602 */
[----:B------:R-:W-:Y:S01]  /*48f30*/  IMAD.X R11, R11, 0x1, R2, P6 ;  /* 0x000000010b0b7824 */ /* 0x000fe200030e0602 */
[-C--:B------:R-:W-:Y:S02]  /*48f40*/  IADD3 R0, P6, PT, R0, R16.reuse, RZ ;  /* 0x0000001000007210 */ /* 0x080fe40007fde0ff */
[----:B------:R-:W-:Y:S01]  /*48f50*/  IADD3 R10, P5, PT, R10, R16, RZ ;  /* 0x000000100a0a7210 */ /* 0x000fe20007fbe0ff */
[----:B------:R0:W-:Y:S04]  /*48f60*/  STL [R1+0x1438], R54 ;  /* 0x0014383601007387 */ /* 0x0001e80000100800 */
[----:B------:R-:W-:Y:S04]  /*48f70*/  STL [R1+0x1440], R8 ;  /* 0x0014400801007387 */ /* 0x000fe80000100800 */
[----:B------:R-:W-:Y:S04]  /*48f80*/  STL [R1+0x1414], R9 ;  /* 0x0014140901007387 */ /* 0x000fe80000100800 */
[----:B------:R1:W-:Y:S04]  /*48f90*/  STL [R1+0x1404], R0 ;  /* 0x0014040001007387 */ /* 0x0003e80000100800 */
[----:B------:R-:W-:Y:S01]  /*48fa0*/  STL [R1+0x140c], R10 ;  /* 0x00140c0a01007387 */ /* 0x000fe20000100800 */
[----:B0-----:R-:W0:Y:S03]  /*48fb0*/  LDC R54, c[0x0][0x3ac] ;  /* 0x0000eb00ff367b82 */ /* 0x001e260000000800 */
[----:B-1----:R-:W3:Y:S04]  /*48fc0*/  LDL.LU R0, [R1+0x1de4] ;  /* 0x001de40001007983 */ /* 0x002ee80000300800 */
[----:B------:R-:W-:Y:S01]  /*48fd0*/  STL [R1+0x1430], R11 ;  /* 0x0014300b01007387 */ /* 0x000fe20000100800 */
[----:B0-----:R-:W-:-:S02]  /*48fe0*/  IMAD.SHL.U32 R4, R54, 0x40, RZ ;  /* 0x0000004036047824 */ /* 0x001fc400078e00ff */
[--C-:B------:R-:W-:Y:S02]  /*48ff0*/  IMAD.X R55, R55, 0x1, R2.reuse, P1 ;  /* 0x0000000137377824 */ /* 0x100fe400008e0602 */
[----:B------:R-:W-:Y:S01]  /*49000*/  IMAD.SHL.U32 R4, R4, 0x2, RZ ;  /* 0x0000000204047824 */ /* 0x000fe200078e00ff */
[----:B------:R-:W-:Y:S01]  /*49010*/  IADD3 R17, P1, PT, R17, R16, RZ ;  /* 0x0000001011117210 */ /* 0x000fe20007f3e0ff */
[--C-:B----4-:R-:W-:Y:S01]  /*49020*/  IMAD.X R18, R18, 0x1, R2.reuse, P2 ;  /* 0x0000000112127824 */ /* 0x110fe200010e0602 */
[----:B------:R-:W-:Y:S04]  /*49030*/  STL [R1+0x1428], R55 ;  /* 0x0014283701007387 */ /* 0x000fe80000100800 */
[----:B------:R-:W-:Y:S04]  /*49040*/  STL [R1+0x13fc], R17 ;  /* 0x0013fc1101007387 */ /* 0x000fe80000100800 */
[----:B------:R-:W-:Y:S01]  /*49050*/  STL [R1+0x1420], R18 ;  /* 0x0014201201007387 */ /* 0x000fe20000100800 */
[----:B--2---:R-:W-:Y:S01]  /*49060*/  IADD3 R19, P2, PT, R19, R4, RZ ;  /* 0x0000000413137210 */ /* 0x004fe20007f5e0ff */
[----:B------:R-:W-:-:S04]  /*49070*/  IMAD.X R50, R50, 0x1, R2, P3 ;  /* 0x0000000132327824 */ /* 0x000fc800018e0602 */
[----:B------:R-:W-:Y:S01]  /*49080*/  STL [R1+0x13f4], R19 ;  /* 0x0013f41301007387 */ /* 0x000fe20000100800 */
[----:B---3--:R-:W-:-:S05]  /*49090*/  IMAD.X R0, R0, 0x1, R2, P4 ;  /* 0x0000000100007824 */ /* 0x008fca00020e0602 */
[----:B------:R0:W-:Y:S04]  /*490a0*/  STL [R1+0x1410], R0 ;  /* 0x0014100001007387 */ /* 0x0001e80000100800 */
[----:B------:R1:W-:Y:S04]  /*490b0*/  STL [R1+0x1418], R50 ;  /* 0x0014183201007387 */ /* 0x0003e80000100800 */
[----:B0-----:R-:W2:Y:S01]  /*490c0*/  LDL.LU R0, [R1+0x1de0] ;  /* 0x001de00001007983 */ /* 0x001ea20000300800 */
[-C--:B------:R-:W-:Y:S02]  /*490d0*/  IADD3 R51, P3, PT, R51, R4.reuse, RZ ;  /* 0x0000000433337210 */ /* 0x080fe40007f7e0ff */
[-C--:B------:R-:W-:Y:S01]  /*490e0*/  IADD3 R56, P4, PT, R56, R4.reuse, RZ ;  /* 0x0000000438387210 */ /* 0x080fe20007f9e0ff */
[----:B------:R-:W-:Y:S01]  /*490f0*/  IMAD.X R57, R57, 0x1, R2, P5 ;  /* 0x0000000139397824 */ /* 0x000fe200028e0602 */
[----:B------:R-:W-:-:S02]  /*49100*/  IADD3 R58, P5, PT, R58, R4, RZ ;  /* 0x000000043a3a7210 */ /* 0x000fc40007fbe0ff */
[----:B------:R-:W-:Y:S01]  /*49110*/  IADD3.X R59, PT, PT, R59, R2, RZ, P6, !PT ;  /* 0x000000023b3b7210 */ /* 0x000fe200037fe4ff */
[----:B------:R0:W-:Y:S01]  /*49120*/  STL [R1+0x13ec], R51 ;  /* 0x0013ec3301007387 */ /* 0x0001e20000100800 */
[----:B------:R-:W-:-:S03]  /*49130*/  IADD3 R46, P6, PT, R46, R4, RZ ;  /* 0x000000042e2e7210 */ /* 0x000fc60007fde0ff */
[----:B------:R3:W-:Y:S01]  /*49140*/  STL [R1+0x13e4], R56 ;  /* 0x0013e43801007387 */ /* 0x0007e20000100800 */
[----:B------:R-:W-:-:S03]  /*49150*/  IMAD.X R47, R47, 0x1, R2, P1 ;  /* 0x000000012f2f7824 */ /* 0x000fc600008e0602 */
[----:B------:R4:W-:Y:S01]  /*49160*/  STL [R1+0x1408], R57 ;  /* 0x0014083901007387 */ /* 0x0009e20000100800 */
[----:B------:R-:W-:-:S03]  /*49170*/  IADD3 R43, P1, PT, R43, R4, RZ ;  /* 0x000000042b2b7210 */ /* 0x000fc60007f3e0ff */
[----:B------:R0:W-:Y:S04]  /*49180*/  STL [R1+0x13dc], R58 ;  /* 0x0013dc3a01007387 */ /* 0x0001e80000100800 */
[----:B------:R0:W-:Y:S04]  /*49190*/  STL [R1+0x1400], R59 ;  /* 0x0014003b01007387 */ /* 0x0001e80000100800 */
[----:B------:R0:W-:Y:S04]  /*491a0*/  STL [R1+0x13d4], R46 ;  /* 0x0013d42e01007387 */ /* 0x0001e80000100800 */
[----:B------:R0:W-:Y:S04]  /*491b0*/  STL [R1+0x13f8], R47 ;  /* 0x0013f82f01007387 */ /* 0x0001e80000100800 */
[----:B------:R0:W-:Y:S01]  /*491c0*/  STL [R1+0x13cc], R43 ;  /* 0x0013cc2b01007387 */ /* 0x0001e20000100800 */
[--C-:B--2---:R-:W-:Y:S01]  /*491d0*/  IMAD.X R39, R39, 0x1, R0.reuse, P2 ;  /* 0x0000000127277824 */ /* 0x104fe200010e0600 */
[-C--:B------:R-:W-:Y:S01]  /*491e0*/  IADD3 R30, P2, PT, R30, R4.reuse, RZ ;  /* 0x000000041e1e7210 */ /* 0x080fe20007f5e0ff */
[--C-:B------:R-:W-:Y:S01]  /*491f0*/  IMAD.X R31, R31, 0x1, R0.reuse, P3 ;  /* 0x000000011f1f7824 */ /* 0x100fe200018e0600 */
[-C--:B------:R-:W-:Y:S01]  /*49200*/  IADD3 R26, P3, PT, R26, R4.reuse, RZ ;  /* 0x000000041a1a7210 */ /* 0x080fe20007f7e0ff */
[----:B------:R-:W-:Y:S01]  /*49210*/  IMAD.X R27, R27, 0x1, R0, P4 ;  /* 0x000000011b1b7824 */ /* 0x000fe200020e0600 */
[----:B------:R2:W-:Y:S01]  /*49220*/  STL [R1+0x13f0], R39 ;  /* 0x0013f02701007387 */ /* 0x0005e20000100800 */
[----:B------:R-:W-:-:S03]  /*49230*/  IADD3 R23, P4, PT, R23, R4, RZ ;  /* 0x0000000417177210 */ /* 0x000fc60007f9e0ff */
[----:B------:R0:W-:Y:S04]  /*49240*/  STL [R1+0x13c4], R30 ;  /* 0x0013c41e01007387 */ /* 0x0001e80000100800 */
[----:B------:R0:W-:Y:S01]  /*49250*/  STL [R1+0x13e8], R31 ;  /* 0x0013e81f01007387 */ /* 0x0001e20000100800 */
[----:B------:R-:W-:-:S03]  /*49260*/  IMAD.X R33, R33, 0x1, R0, P5 ;  /* 0x0000000121217824 */ /* 0x000fc600028e0600 */
[----:B------:R0:W-:Y:S01]  /*49270*/  STL [R1+0x13bc], R26 ;  /* 0x0013bc1a01007387 */ /* 0x0001e20000100800 */
[----:B------:R-:W-:-:S03]  /*49280*/  IADD3 R60, P5, PT, R60, R4, RZ ;  /* 0x000000043c3c7210 */ /* 0x000fc60007fbe0ff */
[----:B------:R0:W-:Y:S04]  /*49290*/  STL [R1+0x13e0], R27 ;  /* 0x0013e01b01007387 */ /* 0x0001e80000100800 */
[----:B------:R0:W-:Y:S01]  /*492a0*/  STL [R1+0x13b4], R23 ;  /* 0x0013b41701007387 */ /* 0x0001e20000100800 */
[----:B------:R-:W-:-:S03]  /*492b0*/  IMAD.X R3, R3, 0x1, R0, P6 ;  /* 0x0000000103037824 */ /* 0x000fc600030e0600 */
[----:B------:R-:W2:Y:S04]  /*492c0*/  LDL.LU R12, [R1+0x13a4] ;  /* 0x0013a400010c7983 */ /* 0x000ea80000300800 */
[----:B------:R0:W-:Y:S04]  /*492d0*/  STL [R1+0x13d8], R33 ;  /* 0x0013d82101007387 */ /* 0x0001e80000100800 */
[----:B------:R-:W2:Y:S04]  /*492e0*/  LDL.LU R5, [R1+0x13c8] ;  /* 0x0013c80001057983 */ /* 0x000ea80000300800 */
[----:B------:R0:W-:Y:S04]  /*492f0*/  STL [R1+0x13ac], R60 ;  /* 0x0013ac3c01007387 */ /* 0x0001e80000100800 */
[----:B------:R-:W2:Y:S04]  /*49300*/  LDL.LU R15, [R1+0x139c] ;  /* 0x00139c00010f7983 */ /* 0x000ea80000300800 */
        /* <DEDUP_REMOVED lines=12> */
[----:B0-----:R-:W2:Y:S04]  /*493d0*/  LDL.LU R51, [R1+0x136c] ;  /* 0x00136c0001337983 */ /* 0x001ea80000300800 */
[----:B---3--:R-:W3:Y:S04]  /*493e0*/  LDL.LU R56, [R1+0x1390] ;  /* 0x0013900001387983 */ /* 0x008ee80000300800 */
[----:B----4-:R-:W4:Y:S04]  /*493f0*/  LDL.LU R57, [R1+0x1364] ;  /* 0x0013640001397983 */ /* 0x010f280000300800 */
[----:B------:R-:W4:Y:S04]  /*49400*/  LDL.LU R58, [R1+0x1388] ;  /* 0x00138800013a7983 */ /* 0x000f280000300800 */
[----:B------:R-:W4:Y:S04]  /*49410*/  LDL.LU R59, [R1+0x135c] ;  /* 0x00135c00013b7983 */ /* 0x000f280000300800 */
[----:B------:R-:W4:Y:S04]  /*49420*/  LDL.LU R46, [R1+0x1380] ;  /* 0x00138000012e7983 */ /* 0x000f280000300800 */
        /* <DEDUP_REMOVED lines=11> */
[-C--:B------:R-:W-:Y:S01]  /*494e0*/  IADD3 R12, P6, PT, R12, R4.reuse, RZ ;  /* 0x000000040c0c7210 */ /* 0x080fe20007fde0ff */
[--C-:B------:R-:W-:Y:S01]  /*494f0*/  IMAD.X R5, R5, 0x1, R0.reuse, P1 ;  /* 0x0000000105057824 */ /* 0x100fe200008e0600 */
[-C--:B------:R-:W-:Y:S01]  /*49500*/  IADD3 R15, P1, PT, R15, R4.reuse, RZ ;  /* 0x000000040f0f7210 */ /* 0x080fe20007f3e0ff */
[--C-:B------:R-:W-:Y:S01]  /*49510*/  IMAD.X R8, R8, 0x1, R0.reuse, P2 ;  /* 0x0000000108087824 */ /* 0x100fe200010e0600 */
[----:B------:R-:W-:Y:S01]  /*49520*/  IADD3 R9, P2, PT, R9, R4, RZ ;  /* 0x0000000409097210 */ /* 0x000fe20007f5e0ff */
        /* <DEDUP_REMOVED lines=21> */
[----:B---3--:R-:W-:-:S03]  /*49680*/  IMAD.X R56, R56, 0x1, R0, P2 ;  /* 0x0000000138387824 */ /* 0x008fc600010e0600 */
[----:B------:R3:W-:Y:S01]  /*49690*/  STL [R1+0x13a0], R18 ;  /* 0x0013a01201007387 */ /* 0x0007e20000100800 */
[----:B----4-:R-:W-:-:S03]  /*496a0*/  IADD3 R57, P2, PT, R57, R4, RZ ;  /* 0x0000000439397210 */ /* 0x010fc60007f5e0ff */
        /* <DEDUP_REMOVED lines=11> */
[----:B--2---:R-:W-:-:S03]  /*49760*/  IADD3 R39, P5, PT, R39, R4, RZ ;  /* 0x0000000427277210 */ /* 0x004fc60007fbe0ff */
        /* <DEDUP_REMOVED lines=18> */
[----:B0-----:R-:W2:Y:S04]  /*49890*/  LDL.LU R12, [R1+0x1350] ;  /* 0x00135000010c7983 */ /* 0x001ea80000300800 */
[----:B------:R0:W-:Y:S04]  /*498a0*/  STL [R1+0x1334], R33 ;  /* 0x0013342101007387 */ /* 0x0001e80000100800 */
[----:B-1----:R-:W2:Y:S04]  /*498b0*/  LDL.LU R5, [R1+0x1324] ;  /* 0x0013240001057983 */ /* 0x002ea80000300800 */
        /* <DEDUP_REMOVED lines=30> */
[----:B------:R-:W2:Y:S01]  /*49aa0*/  LDL.LU R3, [R1+0x12d8] ;  /* 0x0012d80001037983 */ /* 0x000ea20000300800 */
[--C-:B------:R-:W-:Y:S01]  /*49ab0*/  IMAD.X R12, R12, 0x1, R0.reuse, P4 ;  /* 0x000000010c0c7824 */ /* 0x100fe200020e0600 */
[-C--:B------:R-:W-:Y:S01]  /*49ac0*/  IADD3 R5, P4, PT, R5, R4.reuse, RZ ;  /* 0x0000000405057210 */ /* 0x080fe20007f9e0ff */
[--C-:B------:R-:W-:Y:S01]  /*49ad0*/  IMAD.X R15, R15, 0x1, R0.reuse, P5 ;  /* 0x000000010f0f7824 */ /* 0x100fe200028e0600 */
[-C--:B------:R-:W-:Y:S01]  /*49ae0*/  IADD3 R8, P5, PT, R8, R4.reuse, RZ ;  /* 0x0000000408087210 */ /* 0x080fe20007fbe0ff */
[----:B------:R-:W-:Y:S01]  /*49af0*/  IMAD.X R9, R9, 0x1, R0, P6 ;  /* 0x0000000109097824 */ /* 0x000fe200030e0600 */
[----:B------:R0:W-:Y:S01]  /*49b00*/  STL [R1+0x1350], R12 ;  /* 0x0013500c01007387 */ /* 0x0001e20000100800 */
[----:B------:R-:W-:-:S03]  /*49b10*/  IADD3 R10, P6, PT, R10, R4, RZ ;  /* 0x000000040a0a7210 */ /* 0x000fc60007fde0ff */
[----:B------:R1:W-:Y:S01]  /*49b20*/  STL [R1+0x1324], R5 ;  /* 0x0013240501007387 */ /* 0x0003e20000100800 */
[----:B------:R-:W-:-:S03]  /*49b30*/  IMAD.X R11, R11, 0x1, R0, P1 ;  /* 0x000000010b0b7824 */ /* 0x000fc600008e0600 */
[----:B------:R0:W-:Y:S01]  /*49b40*/  STL [R1+0x1348], R15 ;  /* 0x0013480f01007387 */ /* 0x0001e20000100800 */
[----:B------:R-:W-:-:S03]  /*49b50*/  IADD3 R54, P1, PT, R54, R4, RZ ;  /* 0x0000000436367210 */ /* 0x000fc60007f3e0ff */
[----:B------:R0:W-:Y:S01]  /*49b60*/  STL [R1+0x131c], R8 ;  /* 0x00131c0801007387 */ /* 0x0001e20000100800 */
[----:B------:R-:W-:-:S03]  /*49b70*/  IADD3.X R55, PT, PT, R55, R0, RZ, P2, !PT ;  /* 0x0000000037377210 */ /* 0x000fc600017fe4ff */
[----:B------:R0:W-:Y:S01]  /*49b80*/  STL [R1+0x1340], R9 ;  /* 0x0013400901007387 */ /* 0x0001e20000100800 */
[----:B------:R-:W-:-:S03]  /*49b90*/  IADD3 R16, P2, PT, R16, R4, RZ ;  /* 0x0000000410107210 */ /* 0x000fc60007f5e0ff */
[----:B------:R0:W-:Y:S01]  /*49ba0*/  STL [R1+0x1314], R10 ;  /* 0x0013140a01007387 */ /* 0x0001e20000100800 */
[----:B------:R-:W-:-:S03]  /*49bb0*/  IMAD.X R17, R17, 0x1, R0, P3 ;  /* 0x0000000111117824 */ /* 0x000fc600018e0600 */
[----:B------:R0:W-:Y:S01]  /*49bc0*/  STL [R1+0x1338], R11 ;  /* 0x0013380b01007387 */ /* 0x0001e20000100800 */
[----:B---3--:R-:W-:-:S03]  /*49bd0*/  IADD3 R18, P3, PT, R18, R4, RZ ;  /* 0x0000000412127210 */ /* 0x008fc60007f7e0ff */
[----:B------:R3:W-:Y:S01]  /*49be0*/  STL [R1+0x130c], R54 ;  /* 0x00130c3601007387 */ /* 0x0007e20000100800 */
[----:B----4-:R-:W-:-:S03]  /*49bf0*/  IMAD.X R19, R19, 0x1, R0, P4 ;  /* 0x0000000113137824 */ /* 0x010fc600020e0600 */
        /* <DEDUP_REMOVED lines=11> */
[----:B--2---:R-:W-:-:S03]  /*49cb0*/  IMAD.X R59, R59, 0x1, R0, P1 ;  /* 0x000000013b3b7824 */ /* 0x004fc600008e0600 */
        /* <DEDUP_REMOVED lines=115> */
[----:B------:R-:W-:-:S03]  /*4a3f0*/  IADD3.X R60, PT, PT, R60, R0, RZ, P4, !PT ;  /* 0x000000003c3c7210 */ /* 0x000fc600027fe4ff */
        /* <DEDUP_REMOVED lines=40> */
[-C--:B---3--:R-:W-:Y:S01]  /*4a680*/  IADD3 R8, P6, PT, R8, R4.reuse, RZ ;  /* 0x0000000408087210 */ /* 0x088fe20007fde0ff */
[----:B----4-:R-:W-:Y:S01]  /*4a690*/  IMAD.X R9, R9, 0x1, R0, P1 ;  /* 0x0000000109097824 */ /* 0x010fe200008e0600 */
        /* <DEDUP_REMOVED lines=58> */
[----:B---3--:R-:W3:Y:S04]  /*4aa40*/  LDL.LU R15, [R1+0x11ac] ;  /* 0x0011ac00010f7983 */ /* 0x008ee80000300800 */
[----:B------:R0:W-:Y:S04]  /*4aa50*/  STL [R1+0x11e0], R3 ;  /* 0x0011e00301007387 */ /* 0x0001e80000100800 */
[----:B----4-:R-:W4:Y:S04]  /*4aa60*/  LDL.LU R8, [R1+0x11d0] ;  /* 0x0011d00001087983 */ /* 0x010f280000300800 */
        /* <DEDUP_REMOVED lines=29> */
[-C--:B---3--:R-:W-:Y:S01]  /*4ac40*/  IADD3 R15, P3, PT, R15, R4.reuse, RZ ;  /* 0x000000040f0f7210 */ /* 0x088fe20007f7e0ff */
[--C-:B----4-:R-:W-:Y:S01]  /*4ac50*/  IMAD.X R8, R8, 0x1, R0.reuse, P4 ;  /* 0x0000000108087824 */ /* 0x110fe200020e0600 */
[----:B------:R-:W-:Y:S01]  /*4ac60*/  IADD3 R9, P4, PT, R9, R4, RZ ;  /* 0x0000000409097210 */ /* 0x000fe20007f9e0ff */
        /* <DEDUP_REMOVED lines=54> */
[----:B0-----:R-:W4:Y:S04]  /*4afd0*/  LDL.LU R12, [R1+0x1160] ;  /* 0x00116000010c7983 */ /* 0x001f280000300800 */
[----:B------:R0:W-:Y:S04]  /*4afe0*/  STL [R1+0x1144], R33 ;  /* 0x0011442101007387 */ /* 0x0001e80000100800 */
[----:B-1----:R-:W4:Y:S04]  /*4aff0*/  LDL.LU R5, [R1+0x1134] ;  /* 0x0011340001057983 */ /* 0x002f280000300800 */
[----:B------:R1:W-:Y:S04]  /*4b000*/  STL [R1+0x1168], R60 ;  /* 0x0011683c01007387 */ /* 0x0003e80000100800 */
[----:B--2---:R-:W2:Y:S04]  /*4b010*/  LDL.LU R15, [R1+0x1158] ;  /* 0x00115800010f7983 */ /* 0x004ea80000300800 */
        /* <DEDUP_REMOVED lines=26> */
[----:B0-----:R-:W4:Y:S04]  /*4b1c0*/  LDL.LU R33, [R1+0x10f0] ;  /* 0x0010f00001217983 */ /* 0x001f280000300800 */
[----:B-1----:R-:W4:Y:S04]  /*4b1d0*/  LDL.LU R60, [R1+0x10c4] ;  /* 0x0010c400013c7983 */ /* 0x002f280000300800 */
[----:B------:R-:W4:Y:S01]  /*4b1e0*/  LDL.LU R3, [R1+0x10e8] ;  /* 0x0010e80001037983 */ /* 0x000f220000300800 */
[--C-:B------:R-:W-:Y:S01]  /*4b1f0*/  IMAD.X R12, R12, 0x1, R0.reuse, P6 ;  /* 0x000000010c0c7824 */ /* 0x100fe200030e0600 */
[-C--:B------:R-:W-:Y:S01]  /*4b200*/  IADD3 R5, P6, PT, R5, R4.reuse, RZ ;  /* 0x0000000405057210 */ /* 0x080fe20007fde0ff */
[--C-:B--2---:R-:W-:Y:S01]  /*4b210*/  IMAD.X R15, R15, 0x1, R0.reuse, P1 ;  /* 0x000000010f0f7824 */ /* 0x104fe200008e0600 */
        /* <DEDUP_REMOVED lines=90> */
[-C--:B------:R-:W-:Y:S01]  /*4b7c0*/  IADD3 R12, P3, PT, R12, R4.reuse, RZ ;  /* 0x000000040c0c7210 */ /* 0x080fe20007f7e0ff */
[--C-:B------:R-:W-:Y:S01]  /*4b7d0*/  IMAD.X R5, R5, 0x1, R0.reuse, P4 ;  /* 0x0000000105057824 */ /* 0x100fe200020e0600 */
[-C--:B--2---:R-:W-:Y:S01]  /*4b7e0*/  IADD3 R15, P4, PT, R15, R4.reuse, RZ ;  /* 0x000000040f0f7210 */ /* 0x084fe20007f9e0ff */
[--C-:B---3--:R-:W-:Y:S01]  /*4b7f0*/  IMAD.X R8, R8, 0x1, R0.reuse, P5 ;  /* 0x0000000108087824 */ /* 0x108fe200028e0600 */
[----:B----4-:R-:W-:Y:S01]  /*4b800*/  IADD3 R9, P5, PT, R9, R4, RZ ;  /* 0x0000000409097210 */ /* 0x010fe20007fbe0ff */
        /* <DEDUP_REMOVED lines=146> */
[----:B------:R-:W-:-:S03]  /*4c130*/  IADD3.X R3, PT, PT, R3, R0, RZ, P4, !PT ;  /* 0x0000000003037210 */ /* 0x000fc600027fe4ff */
        /* <DEDUP_REMOVED lines=499> */
[----:B------:R-:W-:-:S02]  /*4e070*/  IADD3.X R12, PT, PT, R12, R0, RZ, P4, !PT ;  /* 0x000000000c0c7210 */ /* 0x000fc400027fe4ff */
        /* <DEDUP_REMOVED lines=151> */
[----:B------:R0:W-:Y:S04]  /*4e9f0*/  STL [R1+0x1d54], R33 ;  /* 0x001d542101007387 */ /* 0x0001e80000100800 */
[----:B0-----:R-:W2:Y:S04]  /*4ea00*/  LDL.LU R33, [R1+0x1d28] ;  /* 0x001d280001217983 */ /* 0x001ea80000300800 */
[----:B------:R0:W-:Y:S04]  /*4ea10*/  STL [R1+0x1d20], R60 ;  /* 0x001d203c01007387 */ /* 0x0001e80000100800 */
[----:B0-----:R-:W3:Y:S04]  /*4ea20*/  LDL.LU R60, [R1+0x1d64] ;  /* 0x001d6400013c7983 */ /* 0x001ee80000300800 */
[----:B------:R0:W-:Y:S04]  /*4ea30*/  STL [R1+0x1d5c], R3 ;  /* 0x001d5c0301007387 */ /* 0x0001e80000100800 */
        /* <DEDUP_REMOVED lines=29> */
[----:B--2---:R-:W-:-:S05]  /*4ec10*/  IMAD.X R33, R33, 0x1, R0, P5 ;  /* 0x0000000121217824 */ /* 0x004fca00028e0600 */
[----:B------:R0:W-:Y:S01]  /*4ec20*/  STL [R1+0x1d28], R33 ;  /* 0x001d282101007387 */ /* 0x0001e20000100800 */
[----:B---3--:R-:W-:-:S03]  /*4ec30*/  IADD3 R60, P5, PT, R60, R4, RZ ;  /* 0x000000043c3c7210 */ /* 0x008fc60007fbe0ff */
[----:B0-----:R0:W5:Y:S04]  /*4ec40*/  LDL.LU R33, [R1+0x1ddc] ;  /* 0x001ddc0001217983 */ /* 0x0011680000300800 */
[----:B------:R1:W-:Y:S01]  /*4ec50*/  STL [R1+0x1d64], R60 ;  /* 0x001d643c01007387 */ /* 0x0003e20000100800 */
[----:B----4-:R-:W-:-:S03]  /*4ec60*/  IMAD.X R3, R3, 0x1, R0, P6 ;  /* 0x0000000103037824 */ /* 0x010fc600030e0600 */
[----:B-1----:R0:W5:Y:S04]  /*4ec70*/  LDL.LU R60, [R1+0x1dd8] ;  /* 0x001dd800013c7983 */ /* 0x0021680000300800 */
[----:B------:R1:W-:Y:S04]  /*4ec80*/  STL [R1+0x1d30], R3 ;  /* 0x001d300301007387 */ /* 0x0003e80000100800 */
[----:B-1----:R-:W2:Y:S01]  /*4ec90*/  LDL.LU R3, [R1+0x1dd4] ;  /* 0x001dd40001037983 */ /* 0x002ea20000300800 */
[-C--:B------:R-:W-:Y:S01]  /*4eca0*/  IADD3 R12, P6, PT, R12, R4.reuse, RZ ;  /* 0x000000040c0c7210 */ /* 0x080fe20007fde0ff */
[--C-:B------:R-:W-:Y:S01]  /*4ecb0*/  IMAD.X R5, R5, 0x1, R0.reuse, P1 ;  /* 0x0000000105057824 */ /* 0x100fe200008e0600 */
[-C--:B------:R-:W-:Y:S01]  /*4ecc0*/  IADD3 R15, P1, PT, R15, R4.reuse, RZ ;  /* 0x000000040f0f7210 */ /* 0x080fe20007f3e0ff */
[--C-:B------:R-:W-:Y:S01]  /*4ecd0*/  IMAD.X R8, R8, 0x1, R0.reuse, P2 ;  /* 0x0000000108087824 */ /* 0x100fe200010e0600 */
[----:B------:R-:W-:Y:S01]  /*4ece0*/  IADD3 R9, P2, PT, R9, R4, RZ ;  /* 0x0000000409097210 */ /* 0x000fe20007f5e0ff */
[----:B------:R-:W-:Y:S01]  /*4ecf0*/  STL [R1+0x1d6c], R12 ;  /* 0x001d6c0c01007387 */ /* 0x000fe20000100800 */
[----:B------:R-:W-:-:S03]  /*4ed00*/  IMAD.X R10, R10, 0x1, R0, P3 ;  /* 0x000000010a0a7824 */ /* 0x000fc600018e0600 */
[----:B------:R1:W-:Y:S01]  /*4ed10*/  STL [R1+0x1d38], R5 ;  /* 0x001d380501007387 */ /* 0x0003e20000100800 */
[----:B------:R-:W-:-:S03]  /*4ed20*/  IADD3 R11, P3, PT, R11, R4, RZ ;  /* 0x000000040b0b7210 */ /* 0x000fc60007f7e0ff */
[----:B------:R-:W-:Y:S01]  /*4ed30*/  STL [R1+0x1d74], R15 ;  /* 0x001d740f01007387 */ /* 0x000fe20000100800 */
[----:B------:R-:W-:-:S03]  /*4ed40*/  IMAD.X R54, R54, 0x1, R0, P4 ;  /* 0x0000000136367824 */ /* 0x000fc600020e0600 */
[----:B------:R3:W-:Y:S01]  /*4ed50*/  STL [R1+0x1d40], R8 ;  /* 0x001d400801007387 */ /* 0x0007e20000100800 */
[----:B------:R-:W-:-:S03]  /*4ed60*/  IADD3 R55, P4, PT, R55, R4, RZ ;  /* 0x0000000437377210 */ /* 0x000fc60007f9e0ff */
[----:B------:R4:W-:Y:S01]  /*4ed70*/  STL [R1+0x1d7c], R9 ;  /* 0x001d7c0901007387 */ /* 0x0009e20000100800 */
        /* <DEDUP_REMOVED lines=22> */
[-C--:B------:R-:W-:Y:S01]  /*4eee0*/  IADD3 R47, P4, PT, R47, R4.reuse, RZ ;  /* 0x000000042f2f7210 */ /* 0x080fe20007f9e0ff */
[----:B------:R-:W-:Y:S02]  /*4eef0*/  IMAD.X R43, R43, 0x1, R0, P5 ;  /* 0x000000012b2b7824 */ /* 0x000fe400028e0600 */
[----:B------:R-:W-:Y:S01]  /*4ef00*/  STL [R1+0x1dac], R57 ;  /* 0x001dac3901007387 */ /* 0x000fe20000100800 */
[----:B------:R-:W-:-:S03]  /*4ef10*/  IADD3 R39, P5, PT, R39, R4, RZ ;  /* 0x0000000427277210 */ /* 0x000fc60007fbe0ff */
[----:B------:R-:W-:Y:S04]  /*4ef20*/  STL [R1+0x1d78], R58 ;  /* 0x001d783a01007387 */ /* 0x000fe80000100800 */
[----:B------:R-:W-:Y:S01]  /*4ef30*/  STL [R1+0x1db4], R59 ;  /* 0x001db43b01007387 */ /* 0x000fe20000100800 */
[----:B------:R-:W-:-:S03]  /*4ef40*/  IMAD.X R30, R30, 0x1, R0, P6 ;  /* 0x000000011e1e7824 */ /* 0x000fc600030e0600 */
[----:B------:R-:W-:Y:S01]  /*4ef50*/  STL [R1+0x1d80], R46 ;  /* 0x001d802e01007387 */ /* 0x000fe20000100800 */
[----:B------:R-:W-:-:S03]  /*4ef60*/  IMAD.X R31, R31, 0x1, R0, P1 ;  /* 0x000000011f1f7824 */ /* 0x000fc600008e0600 */
[----:B------:R-:W-:Y:S01]  /*4ef70*/  STL [R1+0x1dbc], R47 ;  /* 0x001dbc2f01007387 */ /* 0x000fe20000100800 */
[----:B------:R-:W-:-:S03]  /*4ef80*/  IMAD.X R26, R26, 0x1, R0, P2 ;  /* 0x000000011a1a7824 */ /* 0x000fc600010e0600 */
[----:B------:R-:W-:Y:S04]  /*4ef90*/  STL [R1+0x1d88], R43 ;  /* 0x001d882b01007387 */ /* 0x000fe80000100800 */
[----:B------:R-:W-:Y:S04]  /*4efa0*/  STL [R1+0x1dc0], R39 ;  /* 0x001dc02701007387 */ /* 0x000fe80000100800 */
[----:B------:R-:W-:Y:S04]  /*4efb0*/  STL [R1+0x1d90], R30 ;  /* 0x001d901e01007387 */ /* 0x000fe80000100800 */
[----:B------:R-:W-:Y:S04]  /*4efc0*/  STL [R1+0x1d98], R31 ;  /* 0x001d981f01007387 */ /* 0x000fe80000100800 */
[----:B------:R-:W-:Y:S01]  /*4efd0*/  STL [R1+0x1da0], R26 ;  /* 0x001da01a01007387 */ /* 0x000fe20000100800 */
[----:B------:R-:W-:-:S02]  /*4efe0*/  IMAD.X R27, R27, 0x1, R0, P3 ;  /* 0x000000011b1b7824 */ /* 0x000fc400018e0600 */
[----:B------:R-:W-:Y:S02]  /*4eff0*/  IMAD.X R23, R23, 0x1, R0, P4 ;  /* 0x0000000117177824 */ /* 0x000fe400020e0600 */
[----:B------:R-:W-:Y:S02]  /*4f000*/  IMAD.MOV.U32 R4, RZ, RZ, R14 ;  /* 0x000000ffff047224 */ /* 0x000fe400078e000e */
[----:B-1----:R-:W-:Y:S02]  /*4f010*/  IMAD.MOV.U32 R5, RZ, RZ, R7 ;  /* 0x000000ffff057224 */ /* 0x002fe400078e0007 */
[----:B---3--:R-:W-:Y:S01]  /*4f020*/  IMAD.MOV.U32 R8, RZ, RZ, R13 ;  /* 0x000000ffff087224 */ /* 0x008fe200078e000d */
[----:B----4-:R-:W-:Y:S01]  /*4f030*/  MOV R9, R6 ;  /* 0x0000000600097202 */ /* 0x010fe20000000f00 */
[----:B--2---:R-:W-:-:S05]  /*4f040*/  IMAD.X R3, R3, 0x1, R0, P5 ;  /* 0x0000000103037824 */ /* 0x004fca00028e0600 */
[----:B------:R1:W-:Y:S02]  /*4f050*/  STL [R1+0x1db8], R3 ;  /* 0x001db80301007387 */ /* 0x0003e40000100800 */
[----:B-1----:R-:W1:Y:S02]  /*4f060*/  S2R R3, SR_TID.X ;  /* 0x0000000000037919 */ /* 0x002e640000002100 */
[----:B------:R0:W-:Y:S04]  /*4f070*/  STL [R1+0x1da8], R27 ;  /* 0x001da81b01007387 */ /* 0x0001e80000100800 */
[----:B------:R0:W-:Y:S04]  /*4f080*/  STL [R1+0x1db0], R23 ;  /* 0x001db01701007387 */ /* 0x0001e80000100800 */
[----:B------:R0:W-:Y:S04]  /*4f090*/  STL.64 [R1+0xb28], R4 ;  /* 0x000b280401007387 */ /* 0x0001e80000100a00 */
[----:B------:R0:W-:Y:S01]  /*4f0a0*/  STL.64 [R1+0xb30], R8 ;  /* 0x000b300801007387 */ /* 0x0001e20000100a00 */
[----:B-1----:R-:W-:-:S05]  /*4f0b0*/  LOP3.LUT R3, R3, 0x1f, RZ, 0xc0, !PT ;  /* 0x0000001f03037812 */ /* 0x002fca00078ec0ff */
[----:B------:R-:W-:Y:S01]  /*4f0c0*/  IMAD.SHL.U32 R3, R3, 0x2, RZ ;  /* 0x0000000203037824 */ /* 0x000fe200078e00ff */
[----:B0-----:R-:W-:Y:S06]  /*4f0d0*/  @P0 BRA `(.L_x_1) ;  /* 0xfffffc8400240947 */ /* 0x001fec000383ffff */
[----:B------:R-:W2:Y:S04]  /*4f0e0*/  LDL.LU R3, [R1+0x830] ;  /* 0x0008300001037983 */ /* 0x000ea80000300800 */
[----:B------:R-:W2:Y:S04]  /*4f0f0*/  LDL.LU R0, [R1+0x240] ;  /* 0x0002400001007983 */ /* 0x000ea80000300800 */
[----:B------:R-:W3:Y:S04]  /*4f100*/  LDL.LU R2, [R1+0x238] ;  /* 0x0002380001027983 */ /* 0x000ee80000300800 */
[----:B------:R-:W3:Y:S04]  /*4f110*/  LDL.LU R14, [R1+0x168] ;  /* 0x00016800010e7983 */ /* 0x000ee80000300800 */
        /* <DEDUP_REMOVED lines=32> */
[----:B------:R0:W-:Y:S04]  /*4f320*/  STL [R1+0x1f1c], R38 ;  /* 0x001f1c2601007387 */ /* 0x0001e80000100800 */
[----:B0-----:R-:W4:Y:S04]  /*4f330*/  LDL.LU R38, [R1+0x248] ;  /* 0x0002480001267983 */ /* 0x001f280000300800 */
[----:B------:R0:W-:Y:S04]  /*4f340*/  STL [R1+0x1f18], R34 ;  /* 0x001f182201007387 */ /* 0x0001e80000100800 */
[----:B0-----:R-:W4:Y:S04]  /*4f350*/  LDL.LU R34, [R1+0x838] ;  /* 0x0008380001227983 */ /* 0x001f280000300800 */
[----:B-----5:R0:W-:Y:S04]  /*4f360*/  STL [R1+0x1f14], R53 ;  /* 0x001f143501007387 */ /* 0x0201e80000100800 */
        /* <DEDUP_REMOVED lines=31> */
[----:B--2---:R-:W-:-:S02]  /*4f560*/  F2FP.F16.F32.PACK_AB R0, R3, R0 ;  /* 0x000000000300723e */ /* 0x004fc400000000ff */
[----:B---3--:R-:W-:Y:S01]  /*4f570*/  F2FP.F16.F32.PACK_AB R3, R2, R14 ;  /* 0x0000000e0203723e */ /* 0x008fe200000000ff */
[----:B------:R-:W-:Y:S01]  /*4f580*/  STL [R1+0x1ed4], R24 ;  /* 0x001ed41801007387 */ /* 0x000fe20000100800 */
[----:B----4-:R-:W-:-:S03]  /*4f590*/  F2FP.F16.F32.PACK_AB R2, R7, R13 ;  /* 0x0000000d0702723e */ /* 0x010fc600000000ff */
[----:B------:R-:W-:Y:S04]  /*4f5a0*/  STL [R1+0x1ed0], R21 ;  /* 0x001ed01501007387 */ /* 0x000fe80000100800 */
[----:B------:R0:W-:Y:S04]  /*4f5b0*/  STL [R1+0x1ecc], R20 ;  /* 0x001ecc1401007387 */ /* 0x0001e80000100800 */
[----:B------:R-:W-:Y:S04]  /*4f5c0*/  STL [R1+0x1dd8], R60 ;  /* 0x001dd83c01007387 */ /* 0x000fe80000100800 */
[----:B------:R-:W-:Y:S01]  /*4f5d0*/  STL [R1+0x1dd4], R61 ;  /* 0x001dd43d01007387 */ /* 0x000fe20000100800 */
[----:B0-----:R-:W-:-:S02]  /*4f5e0*/  F2FP.F16.F32.PACK_AB R20, R33, R36 ;  /* 0x000000242114723e */ /* 0x001fc400000000ff */
[----:B------:R-:W-:Y:S02]  /*4f5f0*/  F2FP.F16.F32.PACK_AB R21, R29, R32 ;  /* 0x000000201d15723e */ /* 0x000fe400000000ff */
[----:B------:R-:W-:-:S05]  /*4f600*/  F2FP.F16.F32.PACK_AB R24, R25, R28 ;  /* 0x0000001c1918723e */ /* 0x000fca00000000ff */
[----:B------:R0:W-:Y:S04]  /*4f610*/  STL [R1+0x36c], R24 ;  /* 0x00036c1801007387 */ /* 0x0001e80000100800 */
[----:B------:R1:W-:Y:S04]  /*4f620*/  STL [R1+0x368], R21 ;  /* 0x0003681501007387 */ /* 0x0003e80000100800 */
[----:B------:R2:W-:Y:S01]  /*4f630*/  STL [R1+0x364], R20 ;  /* 0x0003641401007387 */ /* 0x0005e20000100800 */
[----:B0-----:R-:W-:Y:S02]  /*4f640*/  F2FP.F16.F32.PACK_AB R24, R37, R40 ;  /* 0x000000282518723e */ /* 0x001fe400000000ff */
[----:B-1----:R-:W-:-:S03]  /*4f650*/  F2FP.F16.F32.PACK_AB R21, R41, R44 ;  /* 0x0000002c2915723e */ /* 0x002fc600000000ff */
[----:B------:R-:W-:Y:S01]  /*4f660*/  STL [R1+0x360], R24 ;  /* 0x0003601801007387 */ /* 0x000fe20000100800 */
[----:B--2---:R-:W-:-:S03]  /*4f670*/  F2FP.F16.F32.PACK_AB R20, R45, R22 ;  /* 0x000000162d14723e */ /* 0x004fc600000000ff */
[----:B------:R0:W-:Y:S01]  /*4f680*/  STL [R1+0x35c], R21 ;  /* 0x00035c1501007387 */ /* 0x0001e20000100800 */
[----:B------:R-:W-:-:S03]  /*4f690*/  F2FP.F16.F32.PACK_AB R22, R48, R49 ;  /* 0x000000313016723e */ /* 0x000fc600000000ff */
[----:B------:R1:W-:Y:S04]  /*4f6a0*/  STL [R1+0x358], R20 ;  /* 0x0003581401007387 */ /* 0x0003e80000100800 */
[----:B------:R-:W-:Y:S01]  /*4f6b0*/  STL [R1+0x354], R22 ;  /* 0x0003541601007387 */ /* 0x000fe20000100800 */
[----:B0-----:R-:W-:Y:S02]  /*4f6c0*/  F2FP.F16.F32.PACK_AB R21, R52, R53 ;  /* 0x000000353415723e */ /* 0x001fe400000000ff */
[----:B-1----:R-:W-:-:S03]  /*4f6d0*/  F2FP.F16.F32.PACK_AB R20, R34, R38 ;  /* 0x000000262214723e */ /* 0x002fc600000000ff */
[----:B------:R-:W-:Y:S04]  /*4f6e0*/  STL [R1+0x350], R21 ;  /* 0x0003501501007387 */ /* 0x000fe80000100800 */
[----:B------:R-:W-:Y:S04]  /*4f6f0*/  STL [R1+0x34c], R20 ;  /* 0x00034c1401007387 */ /* 0x000fe80000100800 */
[----:B------:R0:W-:Y:S04]  /*4f700*/  STL [R1+0x348], R0 ;  /* 0x0003480001007387 */ /* 0x0001e80000100800 */
[----:B------:R1:W-:Y:S04]  /*4f710*/  STL [R1+0x344], R3 ;  /* 0x0003440301007387 */ /* 0x0003e80000100800 */
[----:B------:R2:W-:Y:S01]  /*4f720*/  STL [R1+0x340], R2 ;  /* 0x0003400201007387 */ /* 0x0005e20000100800 */
[----:B0-----:R-:W-:-:S02]  /*4f730*/  F2FP.F16.F32.PACK_AB R0, R6, R12 ;  /* 0x0000000c0600723e */ /* 0x001fc400000000ff */
[----:B-1----:R-:W-:-:S03]  /*4f740*/  F2FP.F16.F32.PACK_AB R3, R5, R15 ;  /* 0x0000000f0503723e */ /* 0x002fc600000000ff */
[----:B------:R0:W-:Y:S01]  /*4f750*/  STL [R1+0x33c], R0 ;  /* 0x00033c0001007387 */ /* 0x0001e20000100800 */
[----:B--2---:R-:W-:-:S03]  /*4f760*/  F2FP.F16.F32.PACK_AB R2, R4, R8 ;  /* 0x000000080402723e */ /* 0x004fc600000000ff */
[----:B------:R1:W-:Y:S04]  /*4f770*/  STL [R1+0x338], R3 ;  /* 0x0003380301007387 */ /* 0x0003e80000100800 */
[----:B------:R2:W-:Y:S01]  /*4f780*/  STL [R1+0x334], R2 ;  /* 0x0003340201007387 */ /* 0x0005e20000100800 */
[----:B0-----:R-:W-:Y:S02]  /*4f790*/  F2FP.F16.F32.PACK_AB R0, R9, R10 ;  /* 0x0000000a0900723e */ /* 0x001fe400000000ff */
        /* <DEDUP_REMOVED lines=21> */
[----:B------:R-:W-:Y:S04]  /*4f8f0*/  STL [R1+0x308], R3 ;  /* 0x0003080301007387 */ /* 0x000fe80000100800 */
[----:B------:R-:W2:Y:S01]  /*4f900*/  LDL.LU R38, [R1+0x668] ;  /* 0x0006680001267983 */ /* 0x000ea20000300800 */
[----:B0-----:R-:W-:-:S03]  /*4f910*/  F2FP.F16.F32.PACK_AB R0, R27, R23 ;  /* 0x000000171b00723e */ /* 0x001fc600000000ff */
[----:B------:R-:W-:Y:S04]  /*4f920*/  STL [R1+0x304], R2 ;  /* 0x0003040201007387 */ /* 0x000fe80000100800 */
[----:B------:R-:W3:Y:S04]  /*4f930*/  LDL.LU R34, [R1+0x850] ;  /* 0x0008500001227983 */ /* 0x000ee80000300800 */
[----:B------:R-:W-:Y:S04]  /*4f940*/  STL [R1+0x300], R0 ;  /* 0x0003000001007387 */ /* 0x000fe80000100800 */
[----:B---3--:R0:W-:Y:S04]  /*4f950*/  STL [R1+0x1f20], R34 ;  /* 0x001f202201007387 */ /* 0x0081e80000100800 */
[----:B0-----:R-:W2:Y:S04]  /*4f960*/  LDL.LU R34, [R1+0x858] ;  /* 0x0008580001227983 */ /* 0x001ea80000300800 */
[----:B------:R-:W3:Y:S04]  /*4f970*/  LDL.LU R53, [R1+0x660] ;  /* 0x0006600001357983 */ /* 0x000ee80000300800 */
[----:B------:R-:W4:Y:S04]  /*4f980*/  LDL.LU R52, [R1+0x8b8] ;  /* 0x0008b80001347983 */ /* 0x000f280000300800 */
[----:B------:R-:W4:Y:S04]  /*4f990*/  LDL.LU R49, [R1+0x8d8] ;  /* 0x0008d80001317983 */ /* 0x000f280000300800 */
        /* <DEDUP_REMOVED lines=55> */
[----:B------:R-:W3:Y:S01]  /*4fd10*/  LDL.LU R23, [R1+0x500] ;  /* 0x0005000001177983 */ /* 0x000ee20000300800 */
[----:B--2---:R-:W-:-:S03]  /*4fd20*/  F2FP.F16.F32.PACK_AB R38, R34, R38 ;  /* 0x000000262226723e */ /* 0x004fc600000000ff */
[----:B------:R-:W2:Y:S04]  /*4fd30*/  LDL.LU R34, [R1+0x1f20] ;  /* 0x001f200001227983 */ /* 0x000ea80000300800 */
[----:B------:R0:W-:Y:S04]  /*4fd40*/  STL [R1+0x2fc], R38 ;  /* 0x0002fc2601007387 */ /* 0x0001e80000100800 */
[----:B0-----:R-:W2:Y:S01]  /*4fd50*/  LDL.LU R38, [R1+0x1f1c] ;  /* 0x001f1c0001267983 */ /* 0x001ea20000300800 */
[----:B----4-:R-:W-:Y:S02]  /*4fd60*/  F2FP.F16.F32.PACK_AB R49, R52, R49 ;  /* 0x000000313431723e */ /* 0x010fe400000000ff */
[----:B---3--:R-:W-:-:S02]  /*4fd70*/  F2FP.F16.F32.PACK_AB R22, R48, R22 ;  /* 0x000000163016723e */ /* 0x008fc400000000ff */
[----:B------:R-:W-:Y:S02]  /*4fd80*/  F2FP.F16.F32.PACK_AB R44, R45, R44 ;  /* 0x0000002c2d2c723e */ /* 0x000fe400000000ff */
[----:B------:R-:W-:Y:S02]  /*4fd90*/  F2FP.F16.F32.PACK_AB R40, R41, R40 ;  /* 0x000000282928723e */ /* 0x000fe400000000ff */
[----:B------:R-:W-:Y:S02]  /*4fda0*/  F2FP.F16.F32.PACK_AB R36, R37, R36 ;  /* 0x000000242524723e */ /* 0x000fe400000000ff */
[----:B--2---:R-:W-:Y:S02]  /*4fdb0*/  F2FP.F16.F32.PACK_AB R53, R34, R53 ;  /* 0x000000352235723e */ /* 0x004fe400000000ff */
[----:B------:R-:W2:Y:S04]  /*4fdc0*/  LDL.LU R34, [R1+0x1f18] ;  /* 0x001f180001227983 */ /* 0x000ea80000300800 */
[----:B------:R0:W-:Y:S04]  /*4fdd0*/  STL [R1+0x2f8], R53 ;  /* 0x0002f83501007387 */ /* 0x0001e80000100800 */
[----:B0-----:R-:W3:Y:S04]  /*4fde0*/  LDL.LU R53, [R1+0x1f14] ;  /* 0x001f140001357983 */ /* 0x001ee80000300800 */
[----:B------:R-:W4:Y:S04]  /*4fdf0*/  LDL.LU R52, [R1+0x1f10] ;  /* 0x001f100001347983 */ /* 0x000f280000300800 */
[----:B------:R0:W-:Y:S01]  /*4fe00*/  STL [R1+0x2f4], R49 ;  /* 0x0002f43101007387 */ /* 0x0001e20000100800 */
[----:B------:R-:W-:-:S03]  /*4fe10*/  F2FP.F16.F32.PACK_AB R32, R33, R32 ;  /* 0x000000202120723e */ /* 0x000fc600000000ff */
[----:B0-----:R-:W3:Y:S04]  /*4fe20*/  LDL.LU R49, [R1+0x1f0c] ;  /* 0x001f0c0001317983 */ /* 0x001ee80000300800 */
[----:B------:R-:W3:Y:S04]  /*4fe30*/  LDL.LU R48, [R1+0x1f08] ;  /* 0x001f080001307983 */ /* 0x000ee80000300800 */
        /* <DEDUP_REMOVED lines=16> */
[----:B------:R0:W-:Y:S04]  /*4ff40*/  STL [R1+0x2d0], R32 ;  /* 0x0002d02001007387 */ /* 0x0001e80000100800 */
[----:B0-----:R-:W3:Y:S04]  /*4ff50*/  LDL.LU R32, [R1+0x1ee4] ;  /* 0x001ee40001207983 */ /* 0x001ee80000300800 */
[----:B------:R-:W-:Y:S04]  /*4ff60*/  STL [R1+0x2ec], R60 ;  /* 0x0002ec3c01007387 */ /* 0x000fe80000100800 */
[----:B------:R0:W-:Y:S04]  /*4ff70*/  STL [R1+0x2e8], R20 ;  /* 0x0002e81401007387 */ /* 0x0001e80000100800 */
[----:B------:R-:W-:Y:S01]  /*4ff80*/  STL [R1+0x2e4], R24 ;  /* 0x0002e41801007387 */ /* 0x000fe20000100800 */
[----:B0-----:R-:W-:-:S02]  /*4ff90*/  F2FP.F16.F32.PACK_AB R20, R3, R0 ;  /* 0x000000000314723e */ /* 0x001fc400000000ff */
[----:B------:R-:W-:Y:S01]  /*4ffa0*/  F2FP.F16.F32.PACK_AB R0, R2, R14 ;  /* 0x0000000e0200723e */ /* 0x000fe200000000ff */
[----:B------:R-:W-:Y:S01]  /*4ffb0*/  STL [R1+0x2e0], R21 ;  /* 0x0002e01501007387 */ /* 0x000fe20000100800 */
[----:B------:R-:W-:Y:S02]  /*4ffc0*/  F2FP.F16.F32.PACK_AB R3, R7, R13 ;  /* 0x0000000d0703723e */ /* 0x000fe400000000ff */
[----:B------:R-:W-:Y:S01]  /*4ffd0*/  F2FP.F16.F32.PACK_AB R2, R6, R12 ;  /* 0x0000000c0602723e */ /* 0x000fe200000000ff */
[----:B------:R-:W-:Y:S04]  /*4ffe0*/  STL [R1+0x27c], R20 ;  /* 0x00027c1401007387 */ /* 0x000fe80000100800 */
[----:B------:R0:W-:Y:S04]  /*4fff0*/  STL [R1+0x278], R0 ;  /* 0x0002780001007387 */ /* 0x0001e80000100800 */
[----:B------:R1:W-:Y:S01]  /*50000*/  STL [R1+0x274], R3 ;  /* 0x0002740301007387 */ /* 0x0003e20000100800 */
[----:B0-----:R-:W-:-:S03]  /*50010*/  F2FP.F16.F32.PACK_AB R0, R5, R15 ;  /* 0x0000000f0500723e */ /* 0x001fc600000000ff */
[----:B------:R0:W-:Y:S01]  /*50020*/  STL [R1+0x270], R2 ;  /* 0x0002700201007387 */ /* 0x0001e20000100800 */
[----:B-1----:R-:W-:-:S03]  /*50030*/  F2FP.F16.F32.PACK_AB R3, R4, R8 ;  /* 0x000000080403723e */ /* 0x002fc600000000ff */
        /* <DEDUP_REMOVED lines=20> */
[----:B------:R-:W-:Y:S01]  /*50180*/  STL [R1+0x254], R3 ;  /* 0x0002540301007387 */ /* 0x000fe20000100800 */
[----:B0-----:R-:W-:-:S03]  /*50190*/  F2FP.F16.F32.PACK_AB R0, R38, R35 ;  /* 0x000000232600723e */ /* 0x001fc600000000ff */
[----:B------:R0:W-:Y:S04]  /*501a0*/  STL [R1+0x250], R2 ;  /* 0x0002500201007387 */ /* 0x0001e80000100800 */
[----:B------:R1:W-:Y:S01]  /*501b0*/  STL [R1+0x23c], R0 ;  /* 0x00023c0001007387 */ /* 0x0003e20000100800 */
[----:B0-----:R-:W-:Y:S02]  /*501c0*/  F2FP.F16.F32.PACK_AB R2, R31, R26 ;  /* 0x0000001a1f02723e */ /* 0x001fe400000000ff */
[----:B-1----:R-:W-:Y:S02]  /*501d0*/  F2FP.F16.F32.PACK_AB R0, R27, R23 ;  /* 0x000000171b00723e */ /* 0x002fe400000000ff */
[----:B--2---:R-:W-:-:S05]  /*501e0*/  F2FP.F16.F32.PACK_AB R3, R34, R30 ;  /* 0x0000001e2203723e */ /* 0x004fca00000000ff */
[----:B------:R0:W-:Y:S04]  /*501f0*/  STL [R1+0x238], R3 ;  /* 0x0002380301007387 */ /* 0x0001e80000100800 */
[----:B------:R-:W2:Y:S04]  /*50200*/  LDL.LU R29, [R1+0x878] ;  /* 0x00087800011d7983 */ /* 0x000ea80000300800 */
[----:B------:R-:W-:Y:S04]  /*50210*/  STL [R1+0x234], R2 ;  /* 0x0002340201007387 */ /* 0x000fe80000100800 */
[----:B------:R-:W2:Y:S04]  /*50220*/  LDL.LU R28, [R1+0x688] ;  /* 0x00068800011c7983 */ /* 0x000ea80000300800 */
[----:B------:R1:W-:Y:S04]  /*50230*/  STL [R1+0x230], R0 ;  /* 0x0002300001007387 */ /* 0x0003e80000100800 */
        /* <DEDUP_REMOVED lines=46> */
[----:B--2---:R-:W-:-:S03]  /*50520*/  F2FP.F16.F32.PACK_AB R28, R29, R28 ;  /* 0x0000001c1d1c723e */ /* 0x004fc600000000ff */
[----:B------:R-:W2:Y:S04]  /*50530*/  LDL.LU R29, [R1+0x1ee0] ;  /* 0x001ee000011d7983 */ /* 0x000ea80000300800 */
[----:B------:R0:W-:Y:S01]  /*50540*/  STL [R1+0x22c], R28 ;  /* 0x00022c1c01007387 */ /* 0x0001e20000100800 */
[----:B---3--:R-:W-:-:S03]  /*50550*/  F2FP.F16.F32.PACK_AB R24, R25, R24 ;  /* 0x000000181918723e */ /* 0x008fc600000000ff */
[----:B0-----:R-:W3:Y:S01]  /*50560*/  LDL.LU R28, [R1+0x1edc] ;  /* 0x001edc00011c7983 */ /* 0x001ee20000300800 */
[----:B----4-:R-:W-:-:S03]  /*50570*/  F2FP.F16.F32.PACK_AB R38, R43, R38 ;  /* 0x000000262b26723e */ /* 0x010fc600000000ff */
[----:B------:R-:W4:Y:S04]  /*50580*/  LDL.LU R25, [R1+0x1ed8] ;  /* 0x001ed80001197983 */ /* 0x000f280000300800 */
[----:B------:R0:W-:Y:S01]  /*50590*/  STL [R1+0x228], R24 ;  /* 0x0002281801007387 */ /* 0x0001e20000100800 */
[----:B------:R-:W-:-:S03]  /*505a0*/  F2FP.F16.F32.PACK_AB R34, R34, R35 ;  /* 0x000000232222723e */ /* 0x000fc600000000ff */
[----:B0-----:R-:W2:Y:S04]  /*505b0*/  LDL.LU R24, [R1+0x1ed4] ;  /* 0x001ed40001187983 */ /* 0x001ea80000300800 */
[----:B------:R-:W2:Y:S04]  /*505c0*/  LDL.LU R43, [R1+0x89c] ;  /* 0x00089c00012b7983 */ /* 0x000ea80000300800 */
[----:B------:R0:W-:Y:S04]  /*505d0*/  STL [R1+0x224], R38 ;  /* 0x0002242601007387 */ /* 0x0001e80000100800 */
[----:B0-----:R-:W2:Y:S04]  /*505e0*/  LDL.LU R38, [R1+0x6ac] ;  /* 0x0006ac0001267983 */ /* 0x001ea80000300800 */
[----:B------:R0:W-:Y:S04]  /*505f0*/  STL [R1+0x220], R34 ;  /* 0x0002202201007387 */ /* 0x0001e80000100800 */
[----:B0-----:R-:W3:Y:S04]  /*50600*/  LDL.LU R34, [R1+0x894] ;  /* 0x0008940001227983 */ /* 0x001ee80000300800 */
[----:B------:R-:W3:Y:S01]  /*50610*/  LDL.LU R35, [R1+0x6a4] ;  /* 0x0006a40001237983 */ /* 0x000ee20000300800 */
[----:B------:R-:W-:-:S02]  /*50620*/  F2FP.F16.F32.PACK_AB R20, R21, R20 ;  /* 0x000000141514723e */ /* 0x000fc400000000ff */
[----:B------:R-:W-:Y:S01]  /*50630*/  F2FP.F16.F32.PACK_AB R60, R61, R60 ;  /* 0x0000003c3d3c723e */ /* 0x000fe200000000ff */
[----:B------:R-:W4:Y:S01]  /*50640*/  LDL.LU R21, [R1+0x1ed0] ;  /* 0x001ed00001157983 */ /* 0x000f220000300800 */
[----:B------:R-:W-:Y:S02]  /*50650*/  F2FP.F16.F32.PACK_AB R31, R30, R31 ;  /* 0x0000001f1e1f723e */ /* 0x000fe400000000ff */
[----:B------:R-:W-:Y:S01]  /*50660*/  F2FP.F16.F32.PACK_AB R26, R26, R27 ;  /* 0x0000001b1a1a723e */ /* 0x000fe200000000ff */
[----:B------:R0:W-:Y:S01]  /*50670*/  STL [R1+0x20c], R20 ;  /* 0x00020c1401007387 */ /* 0x0001e20000100800 */
[----:B------:R-:W-:Y:S02]  /*50680*/  F2FP.F16.F32.PACK_AB R0, R3, R0 ;  /* 0x000000000300723e */ /* 0x000fe400000000ff */
[----:B------:R-:W-:Y:S01]  /*50690*/  F2FP.F16.F32.PACK_AB R3, R2, R14 ;  /* 0x0000000e0203723e */ /* 0x000fe200000000ff */
[----:B0-----:R-:W4:Y:S04]  /*506a0*/  LDL.LU R20, [R1+0x1ecc] ;  /* 0x001ecc0001147983 */ /* 0x001f280000300800 */
[----:B------:R-:W-:Y:S04]  /*506b0*/  STL [R1+0x208], R60 ;  /* 0x0002083c01007387 */ /* 0x000fe80000100800 */
[----:B------:R-:W4:Y:S04]  /*506c0*/  LDL.LU R30, [R1+0x65c] ;  /* 0x00065c00011e7983 */ /* 0x000f280000300800 */
[----:B------:R0:W-:Y:S01]  /*506d0*/  STL [R1+0x204], R31 ;  /* 0x0002041f01007387 */ /* 0x0001e20000100800 */
[----:B------:R-:W-:-:S03]  /*506e0*/  F2FP.F16.F32.PACK_AB R2, R7, R13 ;  /* 0x0000000d0702723e */ /* 0x000fc600000000ff */
[----:B0-----:R-:W4:Y:S04]  /*506f0*/  LDL.LU R31, [R1+0x91c] ;  /* 0x00091c00011f7983 */ /* 0x001f280000300800 */
[----:B------:R0:W-:Y:S04]  /*50700*/  STL [R1+0x200], R26 ;  /* 0x0002001a01007387 */ /* 0x0001e80000100800 */
[----:B0-----:R-:W4:Y:S04]  /*50710*/  LDL.LU R26, [R1+0x654] ;  /* 0x00065400011a7983 */ /* 0x001f280000300800 */
[----:B------:R-:W4:Y:S04]  /*50720*/  LDL.LU R27, [R1+0x914] ;  /* 0x00091400011b7983 */ /* 0x000f280000300800 */
        /* <DEDUP_REMOVED lines=25> */
[----:B------:R-:W-:Y:S04]  /*508c0*/  STL [R1+0x1c8], R3 ;  /* 0x0001c80301007387 */ /* 0x000fe80000100800 */
[----:B------:R-:W4:Y:S01]  /*508d0*/  LDL.LU R57, [R1+0x7f8] ;  /* 0x0007f80001397983 */ /* 0x000f220000300800 */
[----:B0-----:R-:W-:-:S03]  /*508e0*/  F2FP.F16.F32.PACK_AB R0, R39, R23 ;  /* 0x000000172700723e */ /* 0x001fc600000000ff */
[----:B------:R2:W-:Y:S04]  /*508f0*/  STL [R1+0x1c4], R2 ;  /* 0x0001c40201007387 */ /* 0x0005e80000100800 */
[----:B------:R-:W4:Y:S04]  /*50900*/  LDL.LU R46, [R1+0x4b8] ;  /* 0x0004b800012e7983 */ /* 0x000f280000300800 */
[----:B------:R3:W-:Y:S04]  /*50910*/  STL [R1+0x1c0], R0 ;  /* 0x0001c00001007387 */ /* 0x0007e80000100800 */
[----:B------:R-:W4:Y:S04]  /*50920*/  LDL.LU R47, [R1+0x7f0] ;  /* 0x0007f000012f7983 */ /* 0x000f280000300800 */
[----:B------:R-:W4:Y:S04]  /*50930*/  LDL.LU R42, [R1+0x4b0] ;  /* 0x0004b000012a7983 */ /* 0x000f280000300800 */
[----:B------:R-:W4:Y:S04]  /*50940*/  LDL.LU R39, [R1+0x890] ;  /* 0x0008900001277983 */ /* 0x000f280000300800 */
[----:B------:R-:W4:Y:S04]  /*50950*/  LDL.LU R23, [R1+0x6a0] ;  /* 0x0006a00001177983 */ /* 0x000f280000300800 */
[----:B------:R-:W4:Y:S01]  /*50960*/  LDL.LU R5, [R1+0x2b8] ;  /* 0x0002b80001057983 */ /* 0x000f220000300800 */
[----:B--2---:R-:W-:-:S05]  /*50970*/  F2FP.F16.F32.PACK_AB R2, R43, R38 ;  /* 0x000000262b02723e */ /* 0x004fca00000000ff */
[----:B------:R4:W-:Y:S04]  /*50980*/  STL [R1+0x1dc], R2 ;  /* 0x0001dc0201007387 */ /* 0x0009e80000100800 */
[----:B------:R-:W2:Y:S01]  /*50990*/  LDL.LU R15, [R1+0x528] ;  /* 0x00052800010f7983 */ /* 0x000ea20000300800 */
[----:B---3--:R-:W-:-:S05]  /*509a0*/  F2FP.F16.F32.PACK_AB R0, R34, R35 ;  /* 0x000000232200723e */ /* 0x008fca00000000ff */
[----:B------:R0:W-:Y:S04]  /*509b0*/  STL [R1+0x1d8], R0 ;  /* 0x0001d80001007387 */ /* 0x0001e80000100800 */
[----:B------:R-:W3:Y:S04]  /*509c0*/  LDL.LU R4, [R1+0x2b0] ;  /* 0x0002b00001047983 */ /* 0x000ee80000300800 */
[----:B------:R-:W3:Y:S04]  /*509d0*/  LDL.LU R8, [R1+0x520] ;  /* 0x0005200001087983 */ /* 0x000ee80000300800 */
[----:B------:R-:W3:Y:S04]  /*509e0*/  LDL.LU R43, [R1+0x898] ;  /* 0x00089800012b7983 */ /* 0x000ee80000300800 */
[----:B------:R-:W3:Y:S04]  /*509f0*/  LDL.LU R38, [R1+0x6a8] ;  /* 0x0006a80001267983 */ /* 0x000ee80000300800 */
[----:B------:R-:W3:Y:S01]  /*50a00*/  LDL.LU R58, [R1+0x658] ;  /* 0x00065800013a7983 */ /* 0x000ee20000300800 */
[----:B----4-:R-:W-:-:S05]  /*50a10*/  F2FP.F16.F32.PACK_AB R2, R30, R31 ;  /* 0x0000001f1e02723e */ /* 0x010fca00000000ff */
[----:B------:R1:W-:Y:S04]  /*50a20*/  STL [R1+0x1d4], R2 ;  /* 0x0001d40201007387 */ /* 0x0003e80000100800 */
[----:B------:R-:W4:Y:S01]  /*50a30*/  LDL.LU R59, [R1+0x918] ;  /* 0x00091800013b7983 */ /* 0x000f220000300800 */
[----:B0-----:R-:W-:-:S05]  /*50a40*/  F2FP.F16.F32.PACK_AB R0, R26, R27 ;  /* 0x0000001b1a00723e */ /* 0x001fca00000000ff */
        /* <DEDUP_REMOVED lines=19> */
[----:B-1----:R-:W-:-:S03]  /*50b80*/  F2FP.F16.F32.PACK_AB R2, R57, R46 ;  /* 0x0000002e3902723e */ /* 0x002fc600000000ff */
[----:B------:R-:W4:Y:S04]  /*50b90*/  LDL.LU R57, [R1+0x7e8] ;  /* 0x0007e80001397983 */ /* 0x000f280000300800 */
[----:B------:R-:W-:Y:S04]  /*50ba0*/  STL [R1+0x1bc], R2 ;  /* 0x0001bc0201007387 */ /* 0x000fe80000100800 */
[----:B------:R-:W4:Y:S01]  /*50bb0*/  LDL.LU R46, [R1+0x4d8] ;  /* 0x0004d800012e7983 */ /* 0x000f220000300800 */
[----:B0-----:R-:W-:-:S05]  /*50bc0*/  F2FP.F16.F32.PACK_AB R0, R47, R42 ;  /* 0x0000002a2f00723e */ /* 0x001fca00000000ff */
[----:B------:R2:W-:Y:S04]  /*50bd0*/  STL [R1+0x1b8], R0 ;  /* 0x0001b80001007387 */ /* 0x0005e80000100800 */
[----:B------:R-:W4:Y:S04]  /*50be0*/  LDL.LU R47, [R1+0x7e0] ;  /* 0x0007e000012f7983 */ /* 0x000f280000300800 */
[----:B------:R-:W4:Y:S01]  /*50bf0*/  LDL.LU R42, [R1+0x4d0] ;  /* 0x0004d000012a7983 */ /* 0x000f220000300800 */
[----:B--2---:R-:W-:-:S05]  /*50c00*/  F2FP.F16.F32.PACK_AB R0, R5, R15 ;  /* 0x0000000f0500723e */ /* 0x004fca00000000ff */
[----:B------:R0:W-:Y:S02]  /*50c10*/  STL [R1+0x1b4], R0 ;  /* 0x0001b40001007387 */ /* 0x0001e40000100800 */
[----:B0-----:R-:W-:Y:S02]  /*50c20*/  F2FP.F16.F32.PACK_AB R0, R39, R23 ;  /* 0x000000172700723e */ /* 0x001fe400000000ff */
[----:B---3--:R-:W-:-:S05]  /*50c30*/  F2FP.F16.F32.PACK_AB R3, R4, R8 ;  /* 0x000000080403723e */ /* 0x008fca00000000ff */
[----:B------:R-:W-:Y:S01]  /*50c40*/  STL [R1+0x1b0], R3 ;  /* 0x0001b00301007387 */ /* 0x000fe20000100800 */
[----:B------:R-:W-:-:S03]  /*50c50*/  F2FP.F16.F32.PACK_AB R2, R43, R38 ;  /* 0x000000262b02723e */ /* 0x000fc600000000ff */
[----:B------:R-:W2:Y:S04]  /*50c60*/  LDL.LU R43, [R1+0x2c8] ;  /* 0x0002c800012b7983 */ /* 0x000ea80000300800 */
[----:B------:R4:W-:Y:S04]  /*50c70*/  STL [R1+0x1ac], R2 ;  /* 0x0001ac0201007387 */ /* 0x0009e80000100800 */
[----:B------:R-:W2:Y:S04]  /*50c80*/  LDL.LU R38, [R1+0x538] ;  /* 0x0005380001267983 */ /* 0x000ea80000300800 */
[----:B------:R0:W-:Y:S04]  /*50c90*/  STL [R1+0x1a8], R0 ;  /* 0x0001a80001007387 */ /* 0x0001e80000100800 */
[----:B------:R-:W3:Y:S04]  /*50ca0*/  LDL.LU R39, [R1+0x2c0] ;  /* 0x0002c00001277983 */ /* 0x000ee80000300800 */
[----:B------:R-:W3:Y:S01]  /*50cb0*/  LDL.LU R23, [R1+0x530] ;  /* 0x0005300001177983 */ /* 0x000ee20000300800 */
[----:B----4-:R-:W-:-:S03]  /*50cc0*/  F2FP.F16.F32.PACK_AB R2, R58, R59 ;  /* 0x0000003b3a02723e */ /* 0x010fc600000000ff */
[----:B------:R-:W4:Y:S04]  /*50cd0*/  LDL.LU R58, [R1+0x8a8] ;  /* 0x0008a800013a7983 */ /* 0x000f280000300800 */
[----:B------:R-:W-:Y:S04]  /*50ce0*/  STL [R1+0x1a4], R2 ;  /* 0x0001a40201007387 */ /* 0x000fe80000100800 */
[----:B------:R-:W4:Y:S01]  /*50cf0*/  LDL.LU R59, [R1+0x6b8] ;  /* 0x0006b800013b7983 */ /* 0x000f220000300800 */
[----:B0-----:R-:W-:-:S05]  /*50d00*/  F2FP.F16.F32.PACK_AB R0, R34, R35 ;  /* 0x000000232200723e */ /* 0x001fca00000000ff */
[----:B------:R0:W-:Y:S04]  /*50d10*/  STL [R1+0x1a0], R0 ;  /* 0x0001a00001007387 */ /* 0x0001e80000100800 */
[----:B------:R-:W4:Y:S04]  /*50d20*/  LDL.LU R34, [R1+0x8a0] ;  /* 0x0008a00001227983 */ /* 0x000f280000300800 */
[----:B------:R-:W4:Y:S01]  /*50d30*/  LDL.LU R35, [R1+0x6b0] ;  /* 0x0006b00001237983 */ /* 0x000f220000300800 */
[----:B0-----:R-:W-:Y:S02]  /*50d40*/  F2FP.F16.F32.PACK_AB R0, R9, R10 ;  /* 0x0000000a0900723e */ /* 0x001fe400000000ff */
[----:B------:R-:W-:-:S03]  /*50d50*/  F2FP.F16.F32.PACK_AB R3, R11, R54 ;  /* 0x000000360b03723e */ /* 0x000fc600000000ff */
[----:B------:R0:W-:Y:S01]  /*50d60*/  STL [R1+0x18c], R0 ;  /* 0x00018c0001007387 */ /* 0x0001e20000100800 */
[----:B------:R-:W-:-:S03]  /*50d70*/  F2FP.F16.F32.PACK_AB R2, R30, R31 ;  /* 0x0000001f1e02723e */ /* 0x000fc600000000ff */
[----:B------:R1:W-:Y:S04]  /*50d80*/  STL [R1+0x188], R3 ;  /* 0x0001880301007387 */ /* 0x0003e80000100800 */
[----:B------:R-:W4:Y:S01]  /*50d90*/  LDL.LU R30, [R1+0x928] ;  /* 0x00092800011e7983 */ /* 0x000f220000300800 */
[----:B0-----:R-:W-:-:S03]  /*50da0*/  F2FP.F16.F32.PACK_AB R0, R26, R27 ;  /* 0x0000001b1a00723e */ /* 0x001fc600000000ff */
[----:B------:R-:W-:Y:S04]  /*50db0*/  STL [R1+0x184], R2 ;  /* 0x0001840201007387 */ /* 0x000fe80000100800 */
[----:B------:R-:W4:Y:S04]  /*50dc0*/  LDL.LU R31, [R1+0x938] ;  /* 0x00093800011f7983 */ /* 0x000f280000300800 */
[----:B------:R0:W-:Y:S04]  /*50dd0*/  STL [R1+0x180], R0 ;  /* 0x0001800001007387 */ /* 0x0001e80000100800 */
[----:B------:R-:W4:Y:S01]  /*50de0*/  LDL.LU R26, [R1+0x920] ;  /* 0x00092000011a7983 */ /* 0x000f220000300800 */
[----:B-1----:R-:W-:-:S03]  /*50df0*/  F2FP.F16.F32.PACK_AB R3, R17, R18 ;  /* 0x000000121103723e */ /* 0x002fc600000000ff */
[----:B------:R-:W4:Y:S01]  /*50e00*/  LDL.LU R27, [R1+0x930] ;  /* 0x00093000011b7983 */ /* 0x000f220000300800 */
[----:B0-----:R-:W-:Y:S02]  /*50e10*/  F2FP.F16.F32.PACK_AB R0, R55, R16 ;  /* 0x000000103700723e */ /* 0x001fe400000000ff */
[----:B------:R-:W-:-:S03]  /*50e20*/  F2FP.F16.F32.PACK_AB R2, R19, R50 ;  /* 0x000000321302723e */ /* 0x000fc600000000ff */
[----:B------:R0:W-:Y:S04]  /*50e30*/  STL [R1+0x19c], R0 ;  /* 0x00019c0001007387 */ /* 0x0001e80000100800 */
[----:B------:R-:W-:Y:S04]  /*50e40*/  STL [R1+0x198], R3 ;  /* 0x0001980301007387 */ /* 0x000fe80000100800 */
[----:B------:R-:W4:Y:S01]  /*50e50*/  LDL.LU R54, [R1+0x7dc] ;  /* 0x0007dc0001367983 */ /* 0x000f220000300800 */
[----:B0-----:R-:W-:-:S03]  /*50e60*/  F2FP.F16.F32.PACK_AB R0, R51, R56 ;  /* 0x000000383300723e */ /* 0x001fc600000000ff */
[----:B------:R0:W-:Y:S04]  /*50e70*/  STL [R1+0x194], R2 ;  /* 0x0001940201007387 */ /* 0x0001e80000100800 */
[----:B------:R-:W4:Y:S04]  /*50e80*/  LDL.LU R55, [R1+0x95c] ;  /* 0x00095c0001377983 */ /* 0x000f280000300800 */
[----:B------:R1:W-:Y:S04]  /*50e90*/  STL [R1+0x190], R0 ;  /* 0x0001900001007387 */ /* 0x0003e80000100800 */
[----:B------:R-:W4:Y:S01]  /*50ea0*/  LDL.LU R16, [R1+0x7d4] ;  /* 0x0007d40001107983 */ /* 0x000f220000300800 */
[----:B0-----:R-:W-:-:S03]  /*50eb0*/  F2FP.F16.F32.PACK_AB R2, R57, R46 ;  /* 0x0000002e3902723e */ /* 0x001fc600000000ff */
[----:B------:R-:W4:Y:S04]  /*50ec0*/  LDL.LU R17, [R1+0x954] ;  /* 0x0009540001117983 */ /* 0x000f280000300800 */
[----:B------:R-:W4:Y:S04]  /*50ed0*/  LDL.LU R18, [R1+0x96c] ;  /* 0x00096c0001127983 */ /* 0x000f280000300800 */
[----:B------:R2:W-:Y:S04]  /*50ee0*/  STL [R1+0x17c], R2 ;  /* 0x00017c0201007387 */ /* 0x0005e80000100800 */
[----:B------:R-:W4:Y:S01]  /*50ef0*/  LDL.LU R19, [R1+0x964] ;  /* 0x0009640001137983 */ /* 0x000f220000300800 */
[----:B-1----:R-:W-:-:S05]  /*50f00*/  F2FP.F16.F32.PACK_AB R0, R47, R42 ;  /* 0x0000002a2f00723e */ /* 0x002fca00000000ff */
[----:B------:R3:W-:Y:S04]  /*50f10*/  STL [R1+0x178], R0 ;  /* 0x0001780001007387 */ /* 0x0007e80000100800 */
[----:B------:R-:W4:Y:S04]  /*50f20*/  LDL.LU R50, [R1+0x97c] ;  /* 0x00097c0001327983 */ /* 0x000f280000300800 */
[----:B------:R-:W4:Y:S04]  /*50f30*/  LDL.LU R51, [R1+0x98c] ;  /* 0x00098c0001337983 */ /* 0x000f280000300800 */
[----:B------:R-:W4:Y:S04]  /*50f40*/  LDL.LU R46, [R1+0x974] ;  /* 0x00097400012e7983 */ /* 0x000f280000300800 */
[----:B------:R-:W4:Y:S04]  /*50f50*/  LDL.LU R47, [R1+0x984] ;  /* 0x00098400012f7983 */ /* 0x000f280000300800 */
[----:B------:R-:W4:Y:S01]  /*50f60*/  LDL.LU R42, [R1+0x99c] ;  /* 0x00099c00012a7983 */ /* 0x000f220000300800 */
[----:B--2---:R-:W-:-:S05]  /*50f70*/  F2FP.F16.F32.PACK_AB R2, R43, R38 ;  /* 0x000000262b02723e */ /* 0x004fca00000000ff */
[----:B------:R-:W-:Y:S04]  /*50f80*/  STL [R1+0x174], R2 ;  /* 0x0001740201007387 */ /* 0x000fe80000100800 */
[----:B------:R-:W2:Y:S01]  /*50f90*/  LDL.LU R43, [R1+0x994] ;  /* 0x00099400012b7983 */ /* 0x000ea20000300800 */
[----:B---3--:R-:W-:-:S05]  /*50fa0*/  F2FP.F16.F32.PACK_AB R0, R39, R23 ;  /* 0x000000172700723e */ /* 0x008fca00000000ff */
[----:B------:R-:W-:Y:S04]  /*50fb0*/  STL [R1+0x170], R0 ;  /* 0x0001700001007387 */ /* 0x000fe80000100800 */
[----:B------:R-:W3:Y:S04]  /*50fc0*/  LDL.LU R38, [R1+0x7d8] ;  /* 0x0007d80001267983 */ /* 0x000ee80000300800 */
[----:B------:R-:W3:Y:S04]  /*50fd0*/  LDL.LU R39, [R1+0x958] ;  /* 0x0009580001277983 */ /* 0x000ee80000300800 */
[----:B------:R-:W3:Y:S01]  /*50fe0*/  LDL.LU R23, [R1+0x950] ;  /* 0x0009500001177983 */ /* 0x000ee20000300800 */
[----:B----4-:R-:W-:-:S05]  /*50ff0*/  F2FP.F16.F32.PACK_AB R59, R58, R59 ;  /* 0x0000003b3a3b723e */ /* 0x010fca00000000ff */
[----:B------:R-:W-:Y:S01]  /*51000*/  STL [R1+0x1ddc], R59 ;  /* 0x001ddc3b01007387 */ /* 0x000fe20000100800 */
[----:B------:R-:W-:-:S03]  /*51010*/  F2FP.F16.F32.PACK_AB R58, R34, R35 ;  /* 0x00000023223a723e */ /* 0x000fc600000000ff */
[----:B------:R-:W4:Y:S04]  /*51020*/  LDL.LU R34, [R1+0x968] ;  /* 0x0009680001227983 */ /* 0x000f280000300800 */
[----:B------:R-:W4:Y:S04]  /*51030*/  LDL.LU R35, [R1+0x960] ;  /* 0x0009600001237983 */ /* 0x000f280000300800 */
[----:B------:R-:W-:Y:S01]  /*51040*/  STL [R1+0x1de0], R58 ;  /* 0x001de03a01007387 */ /* 0x000fe20000100800 */
[----:B------:R-:W-:-:S05]  /*51050*/  F2FP.F16.F32.PACK_AB R57, R30, R31 ;  /* 0x0000001f1e39723e */ /* 0x000fca00000000ff */
[----:B------:R-:W-:Y:S04]  /*51060*/  STL [R1+0x1de4], R57 ;  /* 0x001de43901007387 */ /* 0x000fe80000100800 */
[----:B------:R-:W4:Y:S01]  /*51070*/  LDL.LU R30, [R1+0x978] ;  /* 0x00097800011e7983 */ /* 0x000f220000300800 */
[----:B------:R-:W-:-:S03]  /*51080*/  F2FP.F16.F32.PACK_AB R56, R26, R27 ;  /* 0x0000001b1a38723e */ /* 0x000fc600000000ff */
[----:B------:R-:W4:Y:S04]  /*51090*/  LDL.LU R31, [R1+0x988] ;  /* 0x00098800011f7983 */ /* 0x000f280000300800 */
[----:B------:R-:W4:Y:S04]  /*510a0*/  LDL.LU R26, [R1+0x970] ;  /* 0x00097000011a7983 */ /* 0x000f280000300800 */
[----:B------:R-:W4:Y:S04]  /*510b0*/  LDL.LU R27, [R1+0x980] ;  /* 0x00098000011b7983 */ /* 0x000f280000300800 */
[----:B------:R-:W-:Y:S01]  /*510c0*/  STL [R1+0x1de8], R56 ;  /* 0x001de83801007387 */ /* 0x000fe20000100800 */
[----:B------:R-:W-:-:S05]  /*510d0*/  F2FP.F16.F32.PACK_AB R55, R54, R55 ;  /* 0x000000373637723e */ /* 0x000fca00000000ff */
[----:B------:R-:W-:Y:S01]  /*510e0*/  STL [R1+0x1dec], R55 ;  /* 0x001dec3701007387 */ /* 0x000fe20000100800 */
[----:B------:R-:W-:Y:S02]  /*510f0*/  F2FP.F16.F32.PACK_AB R54, R16, R17 ;  /* 0x000000111036723e */ /* 0x000fe400000000ff */
[----:B------:R-:W-:-:S03]  /*51100*/  F2FP.F16.F32.PACK_AB R53, R18, R53 ;  /* 0x000000351235723e */ /* 0x000fc600000000ff */
[----:B------:R-:W-:Y:S01]  /*51110*/  STL [R1+0x1df0], R54 ;  /* 0x001df03601007387 */ /* 0x000fe20000100800 */
[----:B------:R-:W-:-:S03]  /*51120*/  F2FP.F16.F32.PACK_AB R52, R19, R52 ;  /* 0x000000341334723e */ /* 0x000fc600000000ff */
[----:B------:R-:W-:Y:S04]  /*51130*/  STL [R1+0x1df4], R53 ;  /* 0x001df43501007387 */ /* 0x000fe80000100800 */
[----:B------:R-:W-:Y:S01]  /*51140*/  STL [R1+0x1df8], R52 ;  /* 0x001df83401007387 */ /* 0x000fe20000100800 */
[----:B------:R-:W-:Y:S02]  /*51150*/  F2FP.F16.F32.PACK_AB R51, R50, R51 ;  /* 0x000000333233723e */ /* 0x000fe400000000ff */
[----:B------:R-:W-:-:S03]  /*51160*/  F2FP.F16.F32.PACK_AB R50, R46, R47 ;  /* 0x0000002f2e32723e */ /* 0x000fc600000000ff */
[----:B------:R-:W-:Y:S01]  /*51170*/  STL [R1+0x1dfc], R51 ;  /* 0x001dfc3301007387 */ /* 0x000fe20000100800 */
[----:B------:R-:W-:-:S03]  /*51180*/  F2FP.F16.F32.PACK_AB R49, R42, R49 ;  /* 0x000000312a31723e */ /* 0x000fc600000000ff */
[----:B------:R-:W-:Y:S04]  /*51190*/  STL [R1+0x1e00], R50 ;  /* 0x001e003201007387 */ /* 0x000fe80000100800 */
[----:B------:R-:W-:Y:S01]  /*511a0*/  STL [R1+0x1e04], R49 ;  /* 0x001e043101007387 */ /* 0x000fe20000100800 */
[----:B--2---:R-:W-:-:S05]  /*511b0*/  F2FP.F16.F32.PACK_AB R48, R43, R48 ;  /* 0x000000302b30723e */ /* 0x004fca00000000ff */
[----:B------:R-:W-:Y:S01]  /*511c0*/  STL [R1+0x1e08], R48 ;  /* 0x001e083001007387 */ /* 0x000fe20000100800 */
[----:B---3--:R-:W-:Y:S02]  /*511d0*/  F2FP.F16.F32.PACK_AB R47, R38, R39 ;  /* 0x00000027262f723e */ /* 0x008fe400000000ff */
[----:B------:R-:W-:-:S03]  /*511e0*/  F2FP.F16.F32.PACK_AB R46, R22, R23 ;  /* 0x00000017162e723e */ /* 0x000fc600000000ff */
[----:B------:R-:W-:Y:S04]  /*511f0*/  STL [R1+0x1e0c], R47 ;  /* 0x001e0c2f01007387 */ /* 0x000fe80000100800 */
[----:B------:R-:W2:Y:S04]  /*51200*/  LDL.LU R22, [R1+0x998] ;  /* 0x0009980001167983 */ /* 0x000ea80000300800 */
[----:B------:R-:W3:Y:S04]  /*51210*/  LDL.LU R23, [R1+0x990] ;  /* 0x0009900001177983 */ /* 0x000ee80000300800 */
[----:B------:R-:W-:Y:S01]  /*51220*/  STL [R1+0x1e10], R46 ;  /* 0x001e102e01007387 */ /* 0x000fe20000100800 */
[----:B----4-:R-:W-:-:S05]  /*51230*/  F2FP.F16.F32.PACK_AB R45, R34, R45 ;  /* 0x0000002d222d723e */ /* 0x010fca00000000ff */
[----:B------:R-:W-:Y:S04]  /*51240*/  STL [R1+0x1e14], R45 ;  /* 0x001e142d01007387 */ /* 0x000fe80000100800 */
[----:B------:R-:W4:Y:S04]  /*51250*/  LDL.LU R13, [R1+0x7cc] ;  /* 0x0007cc00010d7983 */ /* 0x000f280000300800 */
[----:B------:R-:W4:Y:S01]  /*51260*/  LDL.LU R39, [R1+0x9bc] ;  /* 0x0009bc0001277983 */ /* 0x000f220000300800 */
[----:B------:R-:W-:-:S03]  /*51270*/  F2FP.F16.F32.PACK_AB R44, R35, R44 ;  /* 0x0000002c232c723e */ /* 0x000fc600000000ff */
[----:B------:R-:W4:Y:S04]  /*51280*/  LDL.LU R6, [R1+0x7c4] ;  /* 0x0007c40001067983 */ /* 0x000f280000300800 */
[----:B------:R-:W4:Y:S04]  /*51290*/  LDL.LU R38, [R1+0x9b4] ;  /* 0x0009b40001267983 */ /* 0x000f280000300800 */
[----:B------:R-:W4:Y:S04]  /*512a0*/  LDL.LU R12, [R1+0x9dc] ;  /* 0x0009dc00010c7983 */ /* 0x000f280000300800 */
[----:B------:R-:W4:Y:S04]  /*512b0*/  LDL.LU R5, [R1+0x9d4] ;  /* 0x0009d40001057983 */ /* 0x000f280000300800 */
[----:B------:R-:W4:Y:S01]  /*512c0*/  LDL.LU R15, [R1+0x9fc] ;  /* 0x0009fc00010f7983 */ /* 0x000f220000300800 */
[----:B------:R-:W-:-:S03]  /*512d0*/  F2FP.F16.F32.PACK_AB R43, R30, R31 ;  /* 0x0000001f1e2b723e */ /* 0x000fc600000000ff */
[----:B------:R-:W4:Y:S04]  /*512e0*/  LDL.LU R35, [R1+0xa0c] ;  /* 0x000a0c0001237983 */ /* 0x000f280000300800 */
[----:B------:R-:W4:Y:S04]  /*512f0*/  LDL.LU R4, [R1+0x9f4] ;  /* 0x0009f40001047983 */ /* 0x000f280000300800 */
[----:B------:R-:W4:Y:S04]  /*51300*/  LDL.LU R34, [R1+0xa04] ;  /* 0x000a040001227983 */ /* 0x000f280000300800 */
[----:B------:R-:W-:Y:S04]  /*51310*/  STL [R1+0x1e18], R44 ;  /* 0x001e182c01007387 */ /* 0x000fe80000100800 */
[----:B------:R-:W-:Y:S04]  /*51320*/  STL [R1+0x1e1c], R43 ;  /* 0x001e1c2b01007387 */ /* 0x000fe80000100800 */
        /* <DEDUP_REMOVED lines=13> */
[----:B------:R-:W-:Y:S01]  /*51400*/  STL [R1+0x1e20], R42 ;  /* 0x001e202a01007387 */ /* 0x000fe20000100800 */
[----:B--2---:R-:W-:-:S05]  /*51410*/  F2FP.F16.F32.PACK_AB R41, R22, R41 ;  /* 0x000000291629723e */ /* 0x004fca00000000ff */
[----:B------:R-:W-:Y:S04]  /*51420*/  STL [R1+0x1e24], R41 ;  /* 0x001e242901007387 */ /* 0x000fe80000100800 */
[----:B------:R-:W2:Y:S01]  /*51430*/  LDL.LU R22, [R1+0xa18] ;  /* 0x000a180001167983 */ /* 0x000ea20000300800 */
[----:B---3--:R-:W-:-:S03]  /*51440*/  F2FP.F16.F32.PACK_AB R40, R23, R40 ;  /* 0x000000281728723e */ /* 0x008fc600000000ff */
[----:B------:R-:W3:Y:S04]  /*51450*/  LDL.LU R23, [R1+0xa10] ;  /* 0x000a100001177983 */ /* 0x000ee80000300800 */
[----:B------:R-:W-:Y:S01]  /*51460*/  STL [R1+0x1e28], R40 ;  /* 0x001e282801007387 */ /* 0x000fe20000100800 */
[----:B----4-:R-:W-:Y:S02]  /*51470*/  F2FP.F16.F32.PACK_AB R39, R13, R39 ;  /* 0x000000270d27723e */ /* 0x010fe400000000ff */
[----:B------:R-:W-:-:S03]  /*51480*/  F2FP.F16.F32.PACK_AB R38, R6, R38 ;  /* 0x000000260626723e */ /* 0x000fc600000000ff */
[----:B------:R-:W-:Y:S01]  /*51490*/  STL [R1+0x1e2c], R39 ;  /* 0x001e2c2701007387 */ /* 0x000fe20000100800 */
[----:B------:R-:W-:-:S03]  /*514a0*/  F2FP.F16.F32.PACK_AB R37, R12, R37 ;  /* 0x000000250c25723e */ /* 0x000fc600000000ff */
[----:B------:R-:W-:Y:S01]  /*514b0*/  STL [R1+0x1e30], R38 ;  /* 0x001e302601007387 */ /* 0x000fe20000100800 */
[----:B------:R-:W-:-:S03]  /*514c0*/  F2FP.F16.F32.PACK_AB R36, R5, R36 ;  /* 0x000000240524723e */ /* 0x000fc600000000ff */
[----:B------:R-:W-:Y:S01]  /*514d0*/  STL [R1+0x1e34], R37 ;  /* 0x001e342501007387 */ /* 0x000fe20000100800 */
        /* <DEDUP_REMOVED lines=15> */
[----:B------:R0:W-:Y:S01]  /*515d0*/  STL [R1+0x1e54], R29 ;  /* 0x001e541d01007387 */ /* 0x0001e20000100800 */
[----:B------:R-:W-:-:S03]  /*515e0*/  F2FP.F16.F32.PACK_AB R27, R18, R27 ;  /* 0x0000001b121b723e */ /* 0x000fc600000000ff */
[----:B------:R-:W-:Y:S01]  /*515f0*/  STL [R1+0x1e58], R28 ;  /* 0x001e581c01007387 */ /* 0x000fe20000100800 */
[----:B------:R-:W-:-:S03]  /*51600*/  F2FP.F16.F32.PACK_AB R26, R19, R26 ;  /* 0x0000001a131a723e */ /* 0x000fc600000000ff */
[----:B------:R-:W-:Y:S04]  /*51610*/  STL [R1+0x1e5c], R27 ;  /* 0x001e5c1b01007387 */ /* 0x000fe80000100800 */
[----:B------:R-:W-:Y:S01]  /*51620*/  STL [R1+0x1e60], R26 ;  /* 0x001e601a01007387 */ /* 0x000fe20000100800 */
[----:B--2---:R-:W-:Y:S02]  /*51630*/  F2FP.F16.F32.PACK_AB R25, R22, R25 ;  /* 0x000000191619723e */ /* 0x004fe400000000ff */
[----:B---3--:R-:W-:-:S03]  /*51640*/  F2FP.F16.F32.PACK_AB R24, R23, R24 ;  /* 0x000000181718723e */ /* 0x008fc600000000ff */
[----:B------:R-:W-:Y:S04]  /*51650*/  STL [R1+0x1e64], R25 ;  /* 0x001e641901007387 */ /* 0x000fe80000100800 */
        /* <DEDUP_REMOVED lines=55> */
[----:B--2---:R-:W-:-:S02]  /*519d0*/  F2FP.F16.F32.PACK_AB R23, R29, R23 ;  /* 0x000000171d17723e */ /* 0x004fc400000000ff */
[----:B---3--:R-:W-:-:S03]  /*519e0*/  F2FP.F16.F32.PACK_AB R22, R30, R22 ;  /* 0x000000161e16723e */ /* 0x008fc600000000ff */
[----:B------:R-:W-:Y:S01]  /*519f0*/  STL [R1+0x1e6c], R23 ;  /* 0x001e6c1701007387 */ /* 0x000fe20000100800 */
[----:B----4-:R-:W-:-:S03]  /*51a00*/  F2FP.F16.F32.PACK_AB R21, R31, R21 ;  /* 0x000000151f15723e */ /* 0x010fc600000000ff */
        /* <DEDUP_REMOVED lines=11> */
[----:B------:R0:W-:Y:S02]  /*51ac0*/  STL [R1+0x1e88], R16 ;  /* 0x001e881001007387 */ /* 0x0001e40000100800 */
[----:B0-----:R-:W-:Y:S02]  /*51ad0*/  F2FP.F16.F32.PACK_AB R16, R37, R38 ;  /* 0x000000262510723e */ /* 0x001fe400000000ff */
[----:B------:R-:W-:-:S03]  /*51ae0*/  F2FP.F16.F32.PACK_AB R18, R39, R40 ;  /* 0x000000282712723e */ /* 0x000fc600000000ff */
[----:B------:R0:W-:Y:S01]  /*51af0*/  STL [R1+0x9c], R16 ;  /* 0x00009c1001007387 */ /* 0x0001e20000100800 */
[----:B------:R-:W-:-:S03]  /*51b00*/  F2FP.F16.F32.PACK_AB R17, R41, R42 ;  /* 0x0000002a2911723e */ /* 0x000fc600000000ff */
[----:B------:R1:W-:Y:S01]  /*51b10*/  STL [R1+0x98], R18 ;  /* 0x0000981201007387 */ /* 0x0003e20000100800 */
[----:B0-----:R-:W-:-:S03]  /*51b20*/  F2FP.F16.F32.PACK_AB R16, R43, R44 ;  /* 0x0000002c2b10723e */ /* 0x001fc600000000ff */
[----:B------:R0:W-:Y:S04]  /*51b30*/  STL [R1+0x94], R17 ;  /* 0x0000941101007387 */ /* 0x0001e80000100800 */
[----:B------:R2:W-:Y:S01]  /*51b40*/  STL [R1+0x90], R16 ;  /* 0x0000901001007387 */ /* 0x0005e20000100800 */
[----:B-1----:R-:W-:Y:S02]  /*51b50*/  F2FP.F16.F32.PACK_AB R18, R45, R46 ;  /* 0x0000002e2d12723e */ /* 0x002fe400000000ff */
[----:B0-----:R-:W-:-:S03]  /*51b60*/  F2FP.F16.F32.PACK_AB R17, R47, R48 ;  /* 0x000000302f11723e */ /* 0x001fc600000000ff */
        /* <DEDUP_REMOVED lines=12> */
[----:B------:R-:W-:Y:S01]  /*51c30*/  STL [R1+0xb4], R18 ;  /* 0x0000b41201007387 */ /* 0x000fe20000100800 */
[----:B--2---:R-:W-:-:S03]  /*51c40*/  F2FP.F16.F32.PACK_AB R16, R60, R3 ;  /* 0x000000033c10723e */ /* 0x004fc600000000ff */
[----:B------:R-:W-:Y:S01]  /*51c50*/  STL [R1+0xb0], R17 ;  /* 0x0000b01101007387 */ /* 0x000fe20000100800 */
[----:B------:R-:W-:-:S03]  /*51c60*/  F2FP.F16.F32.PACK_AB R0, R0, R2 ;  /* 0x000000020000723e */ /* 0x000fc600000000ff */
[----:B------:R-:W-:Y:S01]  /*51c70*/  STL [R1+0xcc], R16 ;  /* 0x0000cc1001007387 */ /* 0x000fe20000100800 */
[----:B------:R-:W-:-:S03]  /*51c80*/  F2FP.F16.F32.PACK_AB R3, R14, R7 ;  /* 0x000000070e03723e */ /* 0x000fc600000000ff */
[----:B------:R0:W-:Y:S04]  /*51c90*/  STL [R1+0xc8], R0 ;  /* 0x0000c80001007387 */ /* 0x0001e80000100800 */
[----:B------:R1:W-:Y:S01]  /*51ca0*/  STL [R1+0xc4], R3 ;  /* 0x0000c40301007387 */ /* 0x0003e20000100800 */
[----:B------:R-:W-:Y:S02]  /*51cb0*/  F2FP.F16.F32.PACK_AB R2, R13, R6 ;  /* 0x000000060d02723e */ /* 0x000fe400000000ff */
[----:B0-----:R-:W-:-:S03]  /*51cc0*/  F2FP.F16.F32.PACK_AB R0, R12, R5 ;  /* 0x000000050c00723e */ /* 0x001fc600000000ff */
[----:B------:R0:W-:Y:S01]  /*51cd0*/  STL [R1+0xc0], R2 ;  /* 0x0000c00201007387 */ /* 0x0001e20000100800 */
[----:B-1----:R-:W-:-:S03]  /*51ce0*/  F2FP.F16.F32.PACK_AB R3, R15, R4 ;  /* 0x000000040f03723e */ /* 0x002fc600000000ff */
[----:B------:R1:W-:Y:S04]  /*51cf0*/  STL [R1+0xdc], R0 ;  /* 0x0000dc0001007387 */ /* 0x0003e80000100800 */
[----:B------:R-:W-:Y:S04]  /*51d00*/  STL [R1+0xd8], R3 ;  /* 0x0000d80301007387 */ /* 0x000fe80000100800 */
[----:B------:R-:W2:Y:S01]  /*51d10*/  LDL.LU R16, [R1+0xaf0] ;  /* 0x000af00001107983 */ /* 0x000ea20000300800 */
[----:B0-----:R-:W-:Y:S02]  /*51d20*/  F2FP.F16.F32.PACK_AB R2, R8, R9 ;  /* 0x000000090802723e */ /* 0x001fe400000000ff */
[----:B-1----:R-:W-:-:S03]  /*51d30*/  F2FP.F16.F32.PACK_AB R0, R10, R11 ;  /* 0x0000000b0a00723e */ /* 0x002fc600000000ff */
[----:B------:R-:W-:Y:S04]  /*51d40*/  STL [R1+0xd4], R2 ;  /* 0x0000d40201007387 */ /* 0x000fe80000100800 */
[----:B--2---:R0:W-:Y:S04]  /*51d50*/  STL [R1+0x1ec4], R16 ;  /* 0x001ec41001007387 */ /* 0x0041e80000100800 */
[----:B------:R-:W-:Y:S04]  /*51d60*/  STL [R1+0xd0], R0 ;  /* 0x0000d00001007387 */ /* 0x000fe80000100800 */
[----:B0-----:R-:W2:Y:S04]  /*51d70*/  LDL.LU R16, [R1+0xaf8] ;  /* 0x000af80001107983 */ /* 0x001ea80000300800 */
[----:B------:R-:W3:Y:S04]  /*51d80*/  LDL.LU R17, [R1+0xb08] ;  /* 0x000b080001117983 */ /* 0x000ee80000300800 */
[----:B---3--:R0:W-:Y:S04]  /*51d90*/  STL [R1+0x1ec0], R17 ;  /* 0x001ec01101007387 */ /* 0x0081e80000100800 */
[----:B0-----:R-:W3:Y:S04]  /*51da0*/  LDL.LU R17, [R1+0xae0] ;  /* 0x000ae00001117983 */ /* 0x001ee80000300800 */
        /* <DEDUP_REMOVED lines=64> */
[----:B0-----:R-:W2:Y:S02]  /*521b0*/  LDL.LU R16, [R1+0x1ec4] ;  /* 0x001ec40001107983 */ /* 0x001ea40000300800 */
[----:B--2---:R-:W-:-:S02]  /*521c0*/  F2FP.F16.F32.PACK_AB R16, R17, R16 ;  /* 0x000000101110723e */ /* 0x004fc400000000ff */
[----:B------:R-:W2:Y:S04]  /*521d0*/  LDL.LU R17, [R1+0x1ec0] ;  /* 0x001ec00001117983 */ /* 0x000ea80000300800 */
[----:B------:R4:W-:Y:S02]  /*521e0*/  STL [R1+0xe8], R16 ;  /* 0x0000e81001007387 */ /* 0x0009e40000100800 */
[----:B----4-:R-:W-:Y:S02]  /*521f0*/  F2FP.F16.F32.PACK_AB R16, R19, R20 ;  /* 0x000000141310723e */ /* 0x010fe400000000ff */
[----:B---3--:R-:W-:Y:S02]  /*52200*/  F2FP.F16.F32.PACK_AB R0, R0, R2 ;  /* 0x000000020000723e */ /* 0x008fe400000000ff */
[----:B------:R-:W-:-:S02]  /*52210*/  F2FP.F16.F32.PACK_AB R2, R13, R6 ;  /* 0x000000060d02723e */ /* 0x000fc400000000ff */
[----:B--2---:R-:W-:Y:S02]  /*52220*/  F2FP.F16.F32.PACK_AB R17, R17, R18 ;  /* 0x000000121111723e */ /* 0x004fe400000000ff */
[----:B------:R-:W-:-:S03]  /*52230*/  F2FP.F16.F32.PACK_AB R18, R21, R22 ;  /* 0x000000161512723e */ /* 0x000fc600000000ff */
[----:B------:R0:W-:Y:S04]  /*52240*/  STL [R1+0xe4], R17 ;  /* 0x0000e41101007387 */ /* 0x0001e80000100800 */
[----:B------:R1:W-:Y:S01]  /*52250*/  STL [R1+0xe0], R16 ;  /* 0x0000e01001007387 */ /* 0x0003e20000100800 */
[----:B0-----:R-:W-:-:S03]  /*52260*/  F2FP.F16.F32.PACK_AB R17, R23, R24 ;  /* 0x000000181711723e */ /* 0x001fc600000000ff */
[----:B------:R0:W-:Y:S01]  /*52270*/  STL [R1+0xfc], R18 ;  /* 0x0000fc1201007387 */ /* 0x0001e20000100800 */
[----:B-1----:R-:W-:-:S03]  /*52280*/  F2FP.F16.F32.PACK_AB R16, R25, R26 ;  /* 0x0000001a1910723e */ /* 0x002fc600000000ff */
        /* <DEDUP_REMOVED lines=90> */
[----:B--2---:R-:W-:-:S05]  /*52830*/  F2FP.F16.F32.PACK_AB R16, R37, R38 ;  /* 0x000000262510723e */ /* 0x004fca00000000ff */
[----:B------:R0:W-:Y:S01]  /*52840*/  STL [R1+0x16c], R16 ;  /* 0x00016c1001007387 */ /* 0x0001e20000100800 */
[----:B---3--:R-:W-:Y:S02]  /*52850*/  F2FP.F16.F32.PACK_AB R18, R39, R40 ;  /* 0x000000282712723e */ /* 0x008fe400000000ff */
[----:B----4-:R-:W-:-:S03]  /*52860*/  F2FP.F16.F32.PACK_AB R17, R41, R42 ;  /* 0x0000002a2911723e */ /* 0x010fc600000000ff */
[----:B------:R-:W-:Y:S04]  /*52870*/  STL [R1+0x168], R18 ;  /* 0x0001681201007387 */ /* 0x000fe80000100800 */
[----:B------:R-:W-:Y:S01]  /*52880*/  STL [R1+0x164], R17 ;  /* 0x0001641101007387 */ /* 0x000fe20000100800 */
[----:B0-----:R-:W-:Y:S02]  /*52890*/  F2FP.F16.F32.PACK_AB R16, R43, R44 ;  /* 0x0000002c2b10723e */ /* 0x001fe400000000ff */
[----:B------:R-:W-:-:S05]  /*528a0*/  F2FP.F16.F32.PACK_AB R15, R45, R15 ;  /* 0x0000000f2d0f723e */ /* 0x000fca00000000ff */
        /* <DEDUP_REMOVED lines=22> */
[----:B------:R0:W-:Y:S04]  /*52a10*/  STL [R1+0x1eb4], R5 ;  /* 0x001eb40501007387 */ /* 0x0001e80000100800 */
[----:B------:R1:W-:Y:S01]  /*52a20*/  STL [R1+0x1eb8], R4 ;  /* 0x001eb80401007387 */ /* 0x0003e20000100800 */
[----:B0-----:R-:W-:Y:S02]  /*52a30*/  F2FP.F16.F32.PACK_AB R5, R57, R58 ;  /* 0x0000003a3905723e */ /* 0x001fe400000000ff */
[----:B-1----:R-:W-:-:S03]  /*52a40*/  F2FP.F16.F32.PACK_AB R4, R59, R61 ;  /* 0x0000003d3b04723e */ /* 0x002fc600000000ff */
[----:B------:R-:W-:Y:S04]  /*52a50*/  STL [R1+0xc], R5 ;  /* 0x00000c0501007387 */ /* 0x000fe80000100800 */
[----:B------:R0:W-:Y:S01]  /*52a60*/  STL [R1+0x8], R4 ;  /* 0x0000080401007387 */ /* 0x0001e20000100800 */
[----:B------:R-:W-:-:S03]  /*52a70*/  F2FP.F16.F32.PACK_AB R3, R60, R3 ;  /* 0x000000033c03723e */ /* 0x000fc600000000ff */
[----:B0-----:R-:W2:Y:S04]  /*52a80*/  LDL.LU R4, [R1+0xcec] ;  /* 0x000cec0001047983 */ /* 0x001ea80000300800 */
[----:B------:R-:W-:Y:S04]  /*52a90*/  STL [R1+0x4], R3 ;  /* 0x0000040301007387 */ /* 0x000fe80000100800 */
[----:B------:R-:W3:Y:S01]  /*52aa0*/  LDL.LU R5, [R1+0xcb4] ;  /* 0x000cb40001057983 */ /* 0x000ee20000300800 */
[----:B------:R-:W-:-:S05]  /*52ab0*/  F2FP.F16.F32.PACK_AB R0, R0, R2 ;  /* 0x000000020000723e */ /* 0x000fca00000000ff */
[----:B------:R-:W-:Y:S04]  /*52ac0*/  STL [R1], R0 ;  /* 0x0000000001007387 */ /* 0x000fe80000100800 */
        /* <DEDUP_REMOVED lines=63> */
[----:B------:R0:W-:Y:S01]  /*52ec0*/  STL [R1+0x1c], R4 ;  /* 0x00001c0401007387 */ /* 0x0001e20000100800 */
[----:B----4-:R-:W-:-:S03]  /*52ed0*/  F2FP.F16.F32.PACK_AB R8, R7, R8 ;  /* 0x000000080708723e */ /* 0x010fc600000000ff */
[----:B0-----:R1:W5:Y:S01]  /*52ee0*/  LDL.LU R4, [R1+0x1eb8] ;  /* 0x001eb80001047983 */ /* 0x0013620000300800 */
[----:B---3--:R-:W-:Y:S02]  /*52ef0*/  F2FP.F16.F32.PACK_AB R10, R9, R10 ;  /* 0x0000000a090a723e */ /* 0x008fe400000000ff */
[----:B------:R-:W-:Y:S02]  /*52f00*/  F2FP.F16.F32.PACK_AB R12, R11, R12 ;  /* 0x0000000c0b0c723e */ /* 0x000fe400000000ff */
[----:B------:R-:W-:Y:S02]  /*52f10*/  F2FP.F16.F32.PACK_AB R14, R13, R14 ;  /* 0x0000000e0d0e723e */ /* 0x000fe400000000ff */
[----:B------:R-:W-:Y:S02]  /*52f20*/  F2FP.F16.F32.PACK_AB R16, R15, R16 ;  /* 0x000000100f10723e */ /* 0x000fe400000000ff */
[----:B------:R-:W-:Y:S02]  /*52f30*/  F2FP.F16.F32.PACK_AB R18, R17, R18 ;  /* 0x000000121112723e */ /* 0x000fe400000000ff */
[----:B------:R-:W-:-:S02]  /*52f40*/  F2FP.F16.F32.PACK_AB R20, R19, R20 ;  /* 0x000000141314723e */ /* 0x000fc400000000ff */
[----:B------:R-:W-:Y:S02]  /*52f50*/  F2FP.F16.F32.PACK_AB R22, R21, R22 ;  /* 0x000000161516723e */ /* 0x000fe400000000ff */
        /* <DEDUP_REMOVED lines=19> */
[----:B--2---:R-:W-:Y:S02]  /*53090*/  F2FP.F16.F32.PACK_AB R6, R5, R6 ;  /* 0x000000060506723e */ /* 0x004fe400000000ff */
[----:B------:R1:W5:Y:S04]  /*530a0*/  LDL.LU R5, [R1+0x1eb4] ;  /* 0x001eb40001057983 */ /* 0x0003680000300800 */
[----:B------:R0:W-:Y:S04]  /*530b0*/  STL [R1+0x18], R6 ;  /* 0x0000180601007387 */ /* 0x0001e80000100800 */
[----:B0-----:R1:W5:Y:S04]  /*530c0*/  LDL.LU R6, [R1+0x1eb0] ;  /* 0x001eb00001067983 */ /* 0x0013680000300800 */
        /* <DEDUP_REMOVED lines=70> */
[----:B------:R0:W-:Y:S01]  /*53530*/  STL [R1+0x78], R54 ;  /* 0x0000783601007387 */ /* 0x0001e20000100800 */
[----:B------:R-:W-:-:S03]  /*53540*/  F2FP.F16.F32.PACK_AB R3, R61, R3 ;  /* 0x000000033d03723e */ /* 0x000fc600000000ff */
        /* <DEDUP_REMOVED lines=9> */
[----:B0-----:R-:W2:Y:S04]  /*535e0*/  LDL.LU R60, [R1+0x1dd8] ;  /* 0x001dd800013c7983 */ /* 0x001ea80000300800 */
[----:B------:R-:W2:Y:S01]  /*535f0*/  LDL.LU R61, [R1+0x1dd4] ;  /* 0x001dd400013d7983 */ /* 0x000ea20000300800 */
[----:B------:R-:W-:-:S03]  /*53600*/  F2FP.F16.F32.PACK_AB R2, R0, R2 ;  /* 0x000000020002723e */ /* 0x000fc600000000ff */
[----:B------:R1:W-:Y:S01]  /*53610*/  STL [R1+0x88], R3 ;  /* 0x0000880301007387 */ /* 0x0003e20000100800 */
[----:B--2---:R-:W-:-:S05]  /*53620*/  F2FP.F16.F32.PACK_AB R0, R61, R60 ;  /* 0x0000003c3d00723e */ /* 0x004fca00000000ff */
[----:B------:R1:W-:Y:S04]  /*53630*/  STL [R1+0x80], R0 ;  /* 0x0000800001007387 */ /* 0x0003e80000100800 */
[----:B------:R1:W-:Y:S02]  /*53640*/  STL [R1+0x84], R2 ;  /* 0x0000840201007387 */ /* 0x0003e40000100800 */
.L_x_0:
[----:B-----5:R-:W-:Y:S01]  /*53650*/  STL.64 [R1+0x1e70], R26 ;  /* 0x001e701a01007387 */ /* 0x020fe20000100a00 */
[----:B-1----:R-:W1:Y:S01]  /*53660*/  S2R R0, SR_TID.X ;  /* 0x0000000000007919 */ /* 0x002e620000002100 */
[----:B------:R-:W2:Y:S01]  /*53670*/  S2UR UR5, SR_CgaCtaId ;  /* 0x00000000000579c3 */ /* 0x000ea20000008800 */
[----:B------:R-:W-:Y:S01]  /*53680*/  UMOV UR4, 0x400 ;  /* 0x0000040000047882 */ /* 0x000fe20000000000 */
[----:B------:R-:W3:Y:S01]  /*53690*/  LDCU.64 UR6, c[0x0][0x398] ;  /* 0x00007300ff0677ac */ /* 0x000ee20008000a00 */
[----:B------:R4:W-:Y:S01]  /*536a0*/  STL.64 [R1+0x1e68], R24 ;  /* 0x001e681801007387 */ /* 0x0009e20000100a00 */
[----:B------:R-:W0:Y:S01]  /*536b0*/  LDCU.64 UR26, c[0x0][0x398] ;  /* 0x00007300ff1a77ac */ /* 0x000e220008000a00 */
[----:B------:R-:W0:Y:S01]  /*536c0*/  LDCU.64 UR28, c[0x0][0x398] ;  /* 0x00007300ff1c77ac */ /* 0x000e220008000a00 */
[----:B------:R-:W0:Y:S01]  /*536d0*/  LDCU UR24, c[0x0][0x3b8] ;  /* 0x00007700ff1877ac */ /* 0x000e220008000800 */
[----:B----4-:R-:W4:Y:S01]  /*536e0*/  LDL.LU R24, [R1+0x80] ;  /* 0x0000800001187983 */ /* 0x010f220000300800 */
[----:B------:R-:W0:Y:S03]  /*536f0*/  LDCU.64 UR10, c[0x0][0x398] ;  /* 0x00007300ff0a77ac */ /* 0x000e260008000a00 */
[----:B------:R-:W4:Y:S01]  /*53700*/  LDL.LU R25, [R1+0x84] ;  /* 0x0000840001197983 */ /* 0x000f220000300800 */
[----:B------:R-:W0:Y:S03]  /*53710*/  LDCU.64 UR30, c[0x0][0x398] ;  /* 0x00007300ff1e77ac */ /* 0x000e260008000a00 */
[----:B------:R-:W4:Y:S01]  /*53720*/  LDL.LU R26, [R1+0x88] ;  /* 0x00008800011a7983 */ /* 0x000f220000300800 */
[----:B------:R-:W0:Y:S03]  /*53730*/  LDCU.64 UR22, c[0x0][0x398] ;  /* 0x00007300ff1677ac */ /* 0x000e260008000a00 */
[----:B------:R-:W4:Y:S01]  /*53740*/  LDL.LU R27, [R1+0x8c] ;  /* 0x00008c00011b7983 */ /* 0x000f220000300800 */
[----:B--2---:R-:W-:-:S03]  /*53750*/  ULEA UR4, UR5, UR4, 0x18 ;  /* 0x0000000405047291 */ /* 0x004fc6000f8ec0ff */
[----:B------:R-:W-:Y:S01]  /*53760*/  STL.64 [R1+0x1e60], R30 ;  /* 0x001e601e01007387 */ /* 0x000fe20000100a00 */
[----:B-1----:R-:W-:Y:S01]  /*53770*/  LOP3.LUT R0, R0, 0x1f, RZ, 0xc0, !PT ;  /* 0x0000001f00007812 */ /* 0x002fe200078ec0ff */
[----:B------:R-:W1:Y:S02]  /*53780*/  LDCU.64 UR20, c[0x0][0x398] ;  /* 0x00007300ff1477ac */ /* 0x000e640008000a00 */
[----:B------:R-:W-:Y:S01]  /*53790*/  STL.64 [R1+0x1e58], R28 ;  /* 0x001e581c01007387 */ /* 0x000fe20000100a00 */
[----:B------:R-:W-:Y:S01]  /*537a0*/  LEA R0, R0, UR4, 0x4 ;  /* 0x0000000400007c11 */ /* 0x000fe2000f8e20ff */
[----:B------:R-:W2:Y:S02]  /*537b0*/  LDCU.64 UR18, c[0x0][0x398] ;  /* 0x00007300ff1277ac */ /* 0x000ea40008000a00 */
[----:B------:R-:W-:Y:S01]  /*537c0*/  STL.64 [R1+0x1e50], R34 ;  /* 0x001e502201007387 */ /* 0x000fe20000100a00 */
[----:B------:R-:W0:Y:S03]  /*537d0*/  LDCU.64 UR4, c[0x0][0x390] ;  /* 0x00007200ff0477ac */ /* 0x000e260008000a00 */
[----:B------:R-:W-:Y:S01]  /*537e0*/  STL.64 [R1+0x1e48], R32 ;  /* 0x001e482001007387 */ /* 0x000fe20000100a00 */
[----:B------:R-:W0:Y:S03]  /*537f0*/  LDCU.64 UR16, c[0x0][0x398] ;  /* 0x00007300ff1077ac */ /* 0x000e260008000a00 */
[----:B------:R-:W-:Y:S01]  /*53800*/  STL.64 [R1+0x1e40], R38 ;  /* 0x001e402601007387 */ /* 0x000fe20000100a00 */
[----:B------:R-:W0:Y:S03]  /*53810*/  LDCU.64 UR14, c[0x0][0x398] ;  /* 0x00007300ff0e77ac */ /* 0x000e260008000a00 */
[----:B------:R-:W-:Y:S01]  /*53820*/  STL.64 [R1+0x1e38], R36 ;  /* 0x001e382401007387 */ /* 0x000fe20000100a00 */
[----:B------:R-:W0:Y:S03]  /*53830*/  LDCU.64 UR12, c[0x0][0x398] ;  /* 0x00007300ff0c77ac */ /* 0x000e260008000a00 */
[----:B------:R-:W-:Y:S01]  /*53840*/  STL.64 [R1+0x1e30], R42 ;  /* 0x001e302a01007387 */ /* 0x000fe20000100a00 */
[----:B------:R-:W0:Y:S03]  /*53850*/  LDCU UR42, c[0x0][0x398] ;  /* 0x00007300ff2a77ac */ /* 0x000e260008000800 */
        /* <DEDUP_REMOVED lines=16> */
[----:B------:R1:W-:Y:S01]  /*53960*/  STL.64 [R1+0x1de8], R56 ;  /* 0x001de83801007387 */ /* 0x0003e20000100a00 */
[----:B------:R-:W0:Y:S01]  /*53970*/  LDCU UR67, c[0x0][0x39c] ;  /* 0x00007380ff4377ac */ /* 0x000e220008000800 */
[----:B------:R-:W-:Y:S06]  /*53980*/  BAR.SYNC.DEFER_BLOCKING 0x0 ;  /* 0x0000000000007b1d */ /* 0x000fec0000010000 */
[----:B------:R-:W0:Y:S01]  /*53990*/  LDCU UR63, c[0x0][0x398] ;  /* 0x00007300ff3f77ac */ /* 0x000e220008000800 */
[----:B-1----:R-:W2:Y:S01]  /*539a0*/  LDL.LU R56, [R1+0x70] ;  /* 0x0000700001387983 */ /* 0x002ea20000300800 */
[----:B------:R-:W1:Y:S03]  /*539b0*/  LDCU UR40, c[0x0][0x398] ;  /* 0x00007300ff2877ac */ /* 0x000e660008000800 */
[----:B------:R-:W2:Y:S01]  /*539c0*/  LDL.LU R57, [R1+0x74] ;  /* 0x0000740001397983 */ /* 0x000ea20000300800 */
[----:B------:R-:W0:Y:S03]  /*539d0*/  LDCU UR77, c[0x0][0x39c] ;  /* 0x00007380ff4d77ac */ /* 0x000e260008000800 */
[----:B------:R-:W2:Y:S01]  /*539e0*/  LDL.LU R58, [R1+0x78] ;  /* 0x00007800013a7983 */ /* 0x000ea20000300800 */
[----:B------:R-:W0:Y:S03]  /*539f0*/  LDCU UR44, c[0x0][0x398] ;  /* 0x00007300ff2c77ac */ /* 0x000e260008000800 */
[----:B------:R-:W2:Y:S01]  /*53a00*/  LDL.LU R59, [R1+0x7c] ;  /* 0x00007c00013b7983 */ /* 0x000ea20000300800 */
[----:B------:R-:W0:Y:S03]  /*53a10*/  LDCU UR64, c[0x0][0x398] ;  /* 0x00007300ff4077ac */ /* 0x000e260008000800 */
[----:B------:R-:W3:Y:S01]  /*53a20*/  LDL.LU R52, [R1+0x60] ;  /* 0x0000600001347983 */ /* 0x000ee20000300800 */
        /* <DEDUP_REMOVED lines=47> */
[----:B------:R-:W3:Y:S01]  /*53d20*/  LDL.LU R28, [R1] ;  /* 0x00000000011c7983 */ /* 0x000ee20000300800 */
[----:B------:R-:W0:Y:S03]  /*53d30*/  LDCU UR50, c[0x0][0x398] ;  /* 0x00007300ff3277ac */ /* 0x000e260008000800 */
[----:B------:R-:W3:Y:S01]  /*53d40*/  LDL.LU R29, [R1+0x4] ;  /* 0x00000400011d7983 */ /* 0x000ee20000300800 */
[----:B------:R-:W0:Y:S03]  /*53d50*/  LDCU UR72, c[0x0][0x398] ;  /* 0x00007300ff4877ac */ /* 0x000e260008000800 */
[----:B------:R-:W3:Y:S01]  /*53d60*/  LDL.LU R30, [R1+0x8] ;  /* 0x00000800011e7983 */ /* 0x000ee20000300800 */
[----:B------:R-:W0:Y:S03]  /*53d70*/  LDCU UR71, c[0x0][0x3b8] ;  /* 0x00007700ff4777ac */ /* 0x000e260008000800 */
[----:B------:R-:W3:Y:S01]  /*53d80*/  LDL.LU R31, [R1+0xc] ;  /* 0x00000c00011f7983 */ /* 0x000ee20000300800 */
[----:B------:R-:W0:Y:S01]  /*53d90*/  LDCU UR46, c[0x0][0x398] ;  /* 0x00007300ff2e77ac */ /* 0x000e220008000800 */
[----:B------:R-:W0:Y:S01]  /*53da0*/  LDCU UR35, c[0x0][0x398] ;  /* 0x00007300ff2377ac */ /* 0x000e220008000800 */
[----:B------:R-:W0:Y:S01]  /*53db0*/  LDCU UR73, c[0x0][0x39c] ;  /* 0x00007380ff4977ac */ /* 0x000e220008000800 */
[----:B------:R-:W0:Y:S01]  /*53dc0*/  LDCU UR68, c[0x0][0x3b8] ;  /* 0x00007700ff4477ac */ /* 0x000e220008000800 */
[----:B------:R-:W0:Y:S01]  /*53dd0*/  LDCU UR69, c[0x0][0x398] ;  /* 0x00007300ff4577ac */ /* 0x000e220008000800 */
[----:B----4-:R-:W-:Y:S01]  /*53de0*/  STSM.16.M88.4 [R0], R24 ;  /* 0x0000001800007844 */ /* 0x010fe20000000200 */
[----:B------:R-:W-:-:S03]  /*53df0*/  NOP ;  /* 0x0000000000007918 */ /* 0x000fc60000000000 */
[----:B------:R-:W4:Y:S01]  /*53e00*/  LDS.128 R24, [R0] ;  /* 0x0000000000187984 */ /* 0x000f220000000c00 */
[----:B------:R-:W-:-:S03]  /*53e10*/  NOP ;  /* 0x0000000000007918 */ /* 0x000fc60000000000 */
[----:B--2---:R-:W-:Y:S01]  /*53e20*/  STSM.16.M88.4 [R0], R56 ;  /* 0x0000003800007844 */ /* 0x004fe20000000200 */
[----:B------:R-:W-:-:S03]  /*53e30*/  NOP ;  /* 0x0000000000007918 */ /* 0x000fc60000000000 */
[----:B------:R-:W2:Y:S01]  /*53e40*/  LDS.128 R56, [R0] ;  /* 0x0000000000387984 */ /* 0x000ea20000000c00 */
[----:B------:R-:W-:-:S03]  /*53e50*/  NOP ;  /* 0x0000000000007918 */ /* 0x000fc60000000000 */
[----:B---3--:R-:W-:Y:S01]  /*53e60*/  STSM.16.M88.4 [R0], R52 ;  /* 0x0000003400007844 */ /* 0x008fe20000000200 */
[----:B------:R-:W-:-:S03]  /*53e70*/  NOP ;  /* 0x0000000000007918 */ /* 0x000fc60000000000 */
[----:B------:R-:W3:Y:S01]  /*53e80*/  LDS.128 R52, [R0] ;  /* 0x0000000000347984 */ /* 0x000ee20000000c00 */
[----:B------:R-:W-:-:S03]  /*53e90*/  NOP ;  /* 0x0000000000007918 */ /* 0x000fc60000000000 */
[----:B------:R-:W-:Y:S01]  /*53ea0*/  STSM.16.M88.4 [R0], R48 ;  /* 0x0000003000007844 */ /* 0x000fe20000000200 */
[----:B------:R-:W-:-:S03]  /*53eb0*/  NOP ;  /* 0x0000000000007918 */ /* 0x000fc60000000000 */
[----:B------:R-:W0:Y:S01]  /*53ec0*/  LDS.128 R48, [R0] ;  /* 0x0000000000307984 */ /* 0x000e220000000c00 */
        /* <DEDUP_REMOVED lines=25> */
[----:B----4-:R-:W-:Y:S04]  /*54060*/  STL.64 [R1+0x80], R24 ;  /* 0x0000801801007387 */ /* 0x010fe80000100a00 */
[----:B------:R4:W-:Y:S04]  /*54070*/  STL.64 [R1+0x88], R26 ;  /* 0x0000881a01007387 */ /* 0x0009e80000100a00 */
[----:B----4-:R-:W4:Y:S04]  /*54080*/  LDL.LU.64 R26, [R1+0x1e70] ;  /* 0x001e7000011a7983 */ /* 0x010f280000300a00 */
[----:B------:R-:W4:Y:S04]  /*54090*/  LDL.LU.64 R24, [R1+0x1e68] ;  /* 0x001e680001187983 */ /* 0x000f280000300a00 */
[----:B--2---:R-:W-:Y:S04]  /*540a0*/  STL.64 [R1+0x70], R56 ;  /* 0x0000703801007387 */ /* 0x004fe80000100a00 */
[----:B------:R-:W-:Y:S04]  /*540b0*/  STL.64 [R1+0x78], R58 ;  /* 0x0000783a01007387 */ /* 0x000fe80000100a00 */
[----:B---3--:R-:W-:Y:S04]  /*540c0*/  STL.64 [R1+0x60], R52 ;  /* 0x0000603401007387 */ /* 0x008fe80000100a00 */
[----:B------:R-:W-:Y:S04]  /*540d0*/  STL.64 [R1+0x68], R54 ;  /* 0x0000683601007387 */ /* 0x000fe80000100a00 */
[----:B0-----:R0:W-:Y:S04]  /*540e0*/  STL.64 [R1+0x50], R48 ;  /* 0x0000503001007387 */ /* 0x0011e80000100a00 */
[----:B------:R2:W-:Y:S04]  /*540f0*/  STL.64 [R1+0x58], R50 ;  /* 0x0000583201007387 */ /* 0x0005e80000100a00 */
        /* <DEDUP_REMOVED lines=10> */
[----:B0-----:R-:W4:Y:S04]  /*541a0*/  LDL.LU R48, [R1+0x160] ;  /* 0x0001600001307983 */ /* 0x001f280000300800 */
[----:B------:R-:W-:Y:S04]  /*541b0*/  STL.64 [R1], R4 ;  /* 0x0000000401007387 */ /* 0x000fe80000100a00 */
[----:B------:R-:W-:Y:S04]  /*541c0*/  STL.64 [R1+0x8], R6 ;  /* 0x0000080601007387 */ /* 0x000fe80000100a00 */
[----:B------:R-:W4:Y:S04]  /*541d0*/  LDL.LU R49, [R1+0x164] ;  /* 0x0001640001317983 */ /* 0x000f280000300800 */
[----:B--2---:R-:W4:Y:S04]  /*541e0*/  LDL.LU R50, [R1+0x168] ;  /* 0x0001680001327983 */ /* 0x004f280000300800 */
[----:B------:R-:W4:Y:S04]  /*541f0*/  LDL.LU R51, [R1+0x16c] ;  /* 0x00016c0001337983 */ /* 0x000f280000300800 */
[----:B---3--:R-:W2:Y:S04]  /*54200*/  LDL.LU R44, [R1+0x150] ;  /* 0x00015000012c7983 */ /* 0x008ea80000300800 */
        /* <DEDUP_REMOVED lines=15> */
[----:B------:R-:W-:Y:S01]  /*54300*/  STSM.16.M88.4 [R0], R8 ;  /* 0x0000000800007844 */ /* 0x000fe20000000200 */
[----:B------:R-:W-:-:S03]  /*54310*/  NOP ;  /* 0x0000000000007918 */ /* 0x000fc60000000000 */
[----:B------:R-:W0:Y:S01]  /*54320*/  LDS.128 R4, [R0] ;  /* 0x0000000000047984 */ /* 0x000e220000000c00 */
[----:B------:R-:W-:-:S03]  /*54330*/  NOP ;  /* 0x0000000000007918 */ /* 0x000fc60000000000 */
[----:B------:R-:W-:Y:S01]  /*54340*/  STSM.16.M88.4 [R0], R12 ;  /* 0x0000000c00007844 */ /* 0x000fe20000000200 */
[----:B------:R-:W-:-:S03]  /*54350*/  NOP ;  /* 0x0000000000007918 */ /* 0x000fc60000000000 */
[----:B------:R-:W-:Y:S01]  /*54360*/  LDS.128 R8, [R0] ;  /* 0x0000000000087984 */ /* 0x000fe20000000c00 */
[----:B------:R-:W-:-:S03]  /*54370*/  NOP ;  /* 0x0000000000007918 */ /* 0x000fc60000000000 */
[----:B-1----:R-:W3:Y:S04]  /*54380*/  LDL.LU R28, [R1+0x110] ;  /* 0x00011000011c7983 */ /* 0x002ee80000300800 */
[----:B------:R-:W3:Y:S04]  /*54390*/  LDL.LU R29, [R1+0x114] ;  /* 0x00011400011d7983 */ /* 0x000ee80000300800 */
[----:B------:R-:W3:Y:S04]  /*543a0*/  LDL.LU R30, [R1+0x118] ;  /* 0x00011800011e7983 */ /* 0x000ee80000300800 */
[----:B------:R-:W3:Y:S04]  /*543b0*/  LDL.LU R31, [R1+0x11c] ;  /* 0x00011c00011f7983 */ /* 0x000ee80000300800 */
[----:B0-----:R-:W-:Y:S04]  /*543c0*/  STL [R1+0x1de0], R5 ;  /* 0x001de00501007387 */ /* 0x001fe80000100800 */
[----:B------:R-:W-:Y:S04]  /*543d0*/  STL [R1+0x1ddc], R6 ;  /* 0x001ddc0601007387 */ /* 0x000fe80000100800 */
[----:B------:R-:W-:Y:S04]  /*543e0*/  STL [R1+0x1dd8], R7 ;  /* 0x001dd80701007387 */ /* 0x000fe80000100800 */
[----:B----4-:R-:W-:Y:S01]  /*543f0*/  STSM.16.M88.4 [R0], R48 ;  /* 0x0000003000007844 */ /* 0x010fe20000000200 */
[----:B------:R-:W-:-:S03]  /*54400*/  NOP ;  /* 0x0000000000007918 */ /* 0x000fc60000000000 */
[----:B------:R-:W0:Y:S01]  /*54410*/  LDS.128 R12, [R0] ;  /* 0x00000000000c7984 */ /* 0x000e220000000c00 */
[----:B------:R-:W-:-:S03]  /*54420*/  NOP ;  /* 0x0000000000007918 */ /* 0x000fc60000000000 */
[----:B--2---:R-:W-:Y:S04]  /*54430*/  STSM.16.M88.4 [R0], R44 ;  /* 0x0000002c00007844 */ /* 0x004fe80000000200 */
[----:B0-----:R-:W-:Y:S04]  /*54440*/  STL.64 [R1+0x160], R12 ;  /* 0x0001600c01007387 */ /* 0x001fe80000100a00 */
[----:B------:R-:W-:Y:S01]  /*54450*/  STL.64 [R1+0x168], R14 ;  /* 0x0001680e01007387 */ /* 0x000fe20000100a00 */
[----:B------:R-:W-:-:S03]  /*54460*/  NOP ;  /* 0x0000000000007918 */ /* 0x000fc60000000000 */
[----:B------:R-:W0:Y:S01]  /*54470*/  LDS.128 R12, [R0] ;  /* 0x00000000000c7984 */ /* 0x000e220000000c00 */
[----:B------:R-:W-:-:S03]  /*54480*/  NOP ;  /* 0x0000000000007918 */ /* 0x000fc60000000000 */
[----:B---3--:R-:W-:Y:S04]  /*54490*/  STSM.16.M88.4 [R0], R40 ;  /* 0x0000002800007844 */ /* 0x008fe80000000200 */
[----:B0-----:R-:W-:Y:S04]  /*544a0*/  STL.64 [R1+0x150], R12 ;  /* 0x0001500c01007387 */ /* 0x001fe80000100a00 */
[----:B------:R-:W-:Y:S01]  /*544b0*/  STL.64 [R1+0x158], R14 ;  /* 0x0001580e01007387 */ /* 0x000fe20000100a00 */
[----:B------:R-:W-:-:S03]  /*544c0*/  NOP ;  /* 0x0000000000007918 */ /* 0x000fc60000000000 */
[----:B------:R-:W0:Y:S01]  /*544d0*/  LDS.128 R12, [R0] ;  /* 0x00000000000c7984 */ /* 0x000e220000000c00 */
[----:B------:R-:W-:-:S03]  /*544e0*/  NOP ;  /* 0x0000000000007918 */ /* 0x000fc60000000000 */
[----:B------:R-:W-:Y:S04]  /*544f0*/  STSM.16.M88.4 [R0], R36 ;  /* 0x0000002400007844 */ /* 0x000fe80000000200 */
        /* <DEDUP_REMOVED lines=11> */
[----:B0-----:R0:W-:Y:S04]  /*545b0*/  STL.64 [R1+0x120], R12 ;  /* 0x0001200c01007387 */ /* 0x0011e80000100a00 */
        /* <DEDUP_REMOVED lines=30> */
[----:B------:R-:W4:Y:S04]  /*547a0*/  LDL.LU R13, [R1+0x94] ;  /* 0x00009400010d7983 */ /* 0x000f280000300800 */
[----:B-1----:R-:W4:Y:S04]  /*547b0*/  LDL.LU R14, [R1+0x98] ;  /* 0x00009800010e7983 */ /* 0x002f280000300800 */
[----:B------:R-:W4:Y:S04]  /*547c0*/  LDL.LU R15, [R1+0x9c] ;  /* 0x00009c00010f7983 */ /* 0x000f280000300800 */
[----:B------:R-:W-:Y:S01]  /*547d0*/  STSM.16.M88.4 [R0], R28 ;  /* 0x0000001c00007844 */ /* 0x000fe20000000200 */
[----:B------:R-:W-:-:S03]  /*547e0*/  NOP ;  /* 0x0000000000007918 */ /* 0x000fc60000000000 */
[----:B------:R-:W0:Y:S01]  /*547f0*/  LDS.128 R28, [R0] ;  /* 0x00000000001c7984 */ /* 0x000e220000000c00 */
[----:B------:R-:W-:-:S03]  /*54800*/  NOP ;  /* 0x0000000000007918 */ /* 0x000fc60000000000 */
[----:B0-----:R-:W-:Y:S04]  /*54810*/  STL.64 [R1+0x110], R28 ;  /* 0x0001101c01007387 */ /* 0x001fe80000100a00 */
[----:B------:R0:W-:Y:S04]  /*54820*/  STL.64 [R1+0x118], R30 ;  /* 0x0001181e01007387 */ /* 0x0001e80000100a00 */
[----:B0-----:R-:W4:Y:S04]  /*54830*/  LDL.LU.64 R30, [R1+0x1e60] ;  /* 0x001e6000011e7983 */ /* 0x001f280000300a00 */
[----:B------:R-:W4:Y:S04]  /*54840*/  LDL.LU.64 R28, [R1+0x1e58] ;  /* 0x001e5800011c7983 */ /* 0x000f280000300a00 */
[----:B--2---:R-:W-:Y:S01]  /*54850*/  STSM.16.M88.4 [R0], R32 ;  /* 0x0000002000007844 */ /* 0x004fe20000000200 */
[----:B------:R-:W-:-:S03]  /*54860*/  NOP ;  /* 0x0000000000007918 */ /* 0x000fc60000000000 */
[----:B------:R-:W0:Y:S01]  /*54870*/  LDS.128 R32, [R0] ;  /* 0x0000000000207984 */ /* 0x000e220000000c00 */
[----:B------:R-:W-:-:S03]  /*54880*/  NOP ;  /* 0x0000000000007918 */ /* 0x000fc60000000000 */
[----:B---3--:R-:W-:Y:S01]  /*54890*/  STSM.16.M88.4 [R0], R36 ;  /* 0x0000002400007844 */ /* 0x008fe20000000200 */
[----:B------:R-:W-:-:S03]  /*548a0*/  NOP ;  /* 0x0000000000007918 */ /* 0x000fc60000000000 */
[----:B------:R-:W1:Y:S01]  /*548b0*/  LDS.128 R36, [R0] ;  /* 0x0000000000247984 */ /* 0x000e620000000c00 */
[----:B------:R-:W-:-:S03]  /*548c0*/  NOP ;  /* 0x0000000000007918 */ /* 0x000fc60000000000 */
[----:B0-----:R-:W-:Y:S04]  /*548d0*/  STL.64 [R1+0x100], R32 ;  /* 0x0001002001007387 */ /* 0x001fe80000100a00 */
[----:B------:R0:W-:Y:S04]  /*548e0*/  STL.64 [R1+0x108], R34 ;  /* 0x0001082201007387 */ /* 0x0001e80000100a00 */
[----:B0-----:R-:W2:Y:S04]  /*548f0*/  LDL.LU.64 R34, [R1+0x1e50] ;  /* 0x001e500001227983 */ /* 0x001ea80000300a00 */
[----:B------:R-:W2:Y:S04]  /*54900*/  LDL.LU.64 R32, [R1+0x1e48] ;  /* 0x001e480001207983 */ /* 0x000ea80000300a00 */
[----:B-1----:R-:W-:Y:S04]  /*54910*/  STL.64 [R1+0xf0], R36 ;  /* 0x0000f02401007387 */ /* 0x002fe80000100a00 */
[----:B------:R0:W-:Y:S04]  /*54920*/  STL.64 [R1+0xf8], R38 ;  /* 0x0000f82601007387 */ /* 0x0001e80000100a00 */
[----:B0-----:R-:W3:Y:S04]  /*54930*/  LDL.LU.64 R38, [R1+0x1e40] ;  /* 0x001e400001267983 */ /* 0x001ee80000300a00 */
[----:B------:R-:W3:Y:S04]  /*54940*/  LDL.LU.64 R36, [R1+0x1e38] ;  /* 0x001e380001247983 */ /* 0x000ee80000300a00 */
[----:B----4-:R-:W-:Y:S01]  /*54950*/  STSM.16.M88.4 [R0], R40 ;  /* 0x0000002800007844 */ /* 0x010fe20000000200 */
[----:B------:R-:W-:-:S03]  /*54960*/  NOP ;  /* 0x0000000000007918 */ /* 0x000fc60000000000 */
[----:B------:R-:W0:Y:S01]  /*54970*/  LDS.128 R40, [R0] ;  /* 0x0000000000287984 */ /* 0x000e220000000c00 */
[----:B------:R-:W-:-:S03]  /*54980*/  NOP ;  /* 0x0000000000007918 */ /* 0x000fc60000000000 */
[----:B------:R-:W-:Y:S01]  /*54990*/  STSM.16.M88.4 [R0], R44 ;  /* 0x0000002c00007844 */ /* 0x000fe20000000200 */
[----:B------:R-:W-:-:S03]  /*549a0*/  NOP ;  /* 0x0000000000007918 */ /* 0x000fc60000000000 */
[----:B------:R-:W1:Y:S01]  /*549b0*/  LDS.128 R44, [R0] ;  /* 0x00000000002c7984 */ /* 0x000e620000000c00 */
[----:B------:R-:W-:-:S03]  /*549c0*/  NOP ;  /* 0x0000000000007918 */ /* 0x000fc60000000000 */
[----:B------:R-:W-:Y:S01]  /*549d0*/  STSM.16.M88.4 [R0], R48 ;  /* 0x0000003000007844 */ /* 0x000fe20000000200 */
[----:B------:R-:W-:-:S03]  /*549e0*/  NOP ;  /* 0x0000000000007918 */ /* 0x000fc60000000000 */
[----:B------:R-:W4:Y:S01]  /*549f0*/  LDS.128 R48, [R0] ;  /* 0x0000000000307984 */ /* 0x000f220000000c00 */
        /* <DEDUP_REMOVED lines=11> */
[----:B------:R-:W4:Y:S01]  /*54ab0*/  LDS.128 R12, [R0] ;  /* 0x00000000000c7984 */ /* 0x000f220000000c00 */
[----:B------:R-:W-:-:S03]  /*54ac0*/  NOP ;  /* 0x0000000000007918 */ /* 0x000fc60000000000 */
[----:B0-----:R-:W-:Y:S04]  /*54ad0*/  STL.64 [R1+0xe0], R40 ;  /* 0x0000e02801007387 */ /* 0x001fe80000100a00 */
[----:B------:R0:W-:Y:S04]  /*54ae0*/  STL.64 [R1+0xe8], R42 ;  /* 0x0000e82a01007387 */ /* 0x0001e80000100a00 */
[----:B0-----:R-:W3:Y:S04]  /*54af0*/  LDL.LU.64 R42, [R1+0x1e30] ;  /* 0x001e3000012a7983 */ /* 0x001ee80000300a00 */
[----:B------:R-:W3:Y:S04]  /*54b00*/  LDL.LU.64 R40, [R1+0x1e28] ;  /* 0x001e280001287983 */ /* 0x000ee80000300a00 */
[----:B-1----:R-:W-:Y:S04]  /*54b10*/  STL.64 [R1+0xd0], R44 ;  /* 0x0000d02c01007387 */ /* 0x002fe80000100a00 */
[----:B------:R0:W-:Y:S04]  /*54b20*/  STL.64 [R1+0xd8], R46 ;  /* 0x0000d82e01007387 */ /* 0x0001e80000100a00 */
[----:B0-----:R-:W3:Y:S04]  /*54b30*/  LDL.LU.64 R46, [R1+0x1e20] ;  /* 0x001e2000012e7983 */ /* 0x001ee80000300a00 */
[----:B------:R-:W3:Y:S04]  /*54b40*/  LDL.LU.64 R44, [R1+0x1e18] ;  /* 0x001e1800012c7983 */ /* 0x000ee80000300a00 */
[----:B----4-:R-:W-:Y:S04]  /*54b50*/  STL.64 [R1+0xc0], R48 ;  /* 0x0000c03001007387 */ /* 0x010fe80000100a00 */
[----:B------:R0:W-:Y:S04]  /*54b60*/  STL.64 [R1+0xc8], R50 ;  /* 0x0000c83201007387 */ /* 0x0001e80000100a00 */
[----:B0-----:R-:W4:Y:S04]  /*54b70*/  LDL.LU.64 R50, [R1+0x1e10] ;  /* 0x001e100001327983 */ /* 0x001f280000300a00 */
[----:B------:R-:W4:Y:S04]  /*54b80*/  LDL.LU.64 R48, [R1+0x1e08] ;  /* 0x001e080001307983 */ /* 0x000f280000300a00 */
[----:B------:R-:W-:Y:S04]  /*54b90*/  STL.64 [R1+0xb0], R52 ;  /* 0x0000b03401007387 */ /* 0x000fe80000100a00 */
[----:B------:R0:W-:Y:S04]  /*54ba0*/  STL.64 [R1+0xb8], R54 ;  /* 0x0000b83601007387 */ /* 0x0001e80000100a00 */
[----:B------:R-:W-:Y:S04]  /*54bb0*/  STSM.16.M88.4 [R0], R16 ;  /* 0x0000001000007844 */ /* 0x000fe80000000200 */
[----:B0-----:R-:W4:Y:S04]  /*54bc0*/  LDL.LU.64 R54, [R1+0x1e00] ;  /* 0x001e000001367983 */ /* 0x001f280000300a00 */
[----:B------:R-:W4:Y:S01]  /*54bd0*/  LDL.LU.64 R52, [R1+0x1df8] ;  /* 0x001df80001347983 */ /* 0x000f220000300a00 */
[----:B------:R-:W-:-:S03]  /*54be0*/  NOP ;  /* 0x0000000000007918 */ /* 0x000fc60000000000 */
[----:B------:R-:W-:Y:S04]  /*54bf0*/  STL.64 [R1+0xa0], R56 ;  /* 0x0000a03801007387 */ /* 0x000fe80000100a00 */
[----:B------:R0:W-:Y:S04]  /*54c00*/  STL.64 [R1+0xa8], R58 ;  /* 0x0000a83a01007387 */ /* 0x0001e80000100a00 */
[----:B0-----:R-:W4:Y:S04]  /*54c10*/  LDL.LU.64 R58, [R1+0x1df0] ;  /* 0x001df000013a7983 */ /* 0x001f280000300a00 */
[----:B------:R-:W4:Y:S04]  /*54c20*/  LDL.LU.64 R56, [R1+0x1de8] ;  /* 0x001de80001387983 */ /* 0x000f280000300a00 */
[----:B------:R-:W-:Y:S04]  /*54c30*/  STL.64 [R1+0x290], R12 ;  /* 0x0002900c01007387 */ /* 0x000fe80000100a00 */
[----:B------:R-:W-:Y:S04]  /*54c40*/  STL.64 [R1+0x298], R14 ;  /* 0x0002980e01007387 */ /* 0x000fe80000100a00 */
        /* <DEDUP_REMOVED lines=8> */
[----:B------:R-:W-:Y:S01]  /*54cd0*/  STSM.16.M88.4 [R0], R24 ;  /* 0x0000001800007844 */ /* 0x000fe20000000200 */
[----:B------:R-:W-:-:S03]  /*54ce0*/  NOP ;  /* 0x0000000000007918 */ /* 0x000fc60000000000 */
[----:B0-----:R-:W-:Y:S04]  /*54cf0*/  STL.64 [R1+0x90], R12 ;  /* 0x0000900c01007387 */ /* 0x001fe80000100a00 */
        /* <DEDUP_REMOVED lines=15> */
[----:B------:R-:W2:Y:S04]  /*54df0*/  LDL.LU R16, [R1+0x170] ;  /* 0x0001700001107983 */ /* 0x000ea80000300800 */
[----:B---3--:R-:W-:Y:S04]  /*54e00*/  STSM.16.M88.4 [R0], R36 ;  /* 0x0000002400007844 */ /* 0x008fe80000000200 */
[----:B0-----:R-:W-:Y:S04]  /*54e10*/  STL.64 [R1+0x380], R12 ;  /* 0x0003800c01007387 */ /* 0x001fe80000100a00 */
[----:B------:R-:W-:Y:S01]  /*54e20*/  STL.64 [R1+0x388], R14 ;  /* 0x0003880e01007387 */ /* 0x000fe20000100a00 */
[----:B------:R-:W-:-:S03]  /*54e30*/  NOP ;  /* 0x0000000000007918 */ /* 0x000fc60000000000 */
[----:B------:R-:W0:Y:S01]  /*54e40*/  LDS.128 R12, [R0] ;  /* 0x00000000000c7984 */ /* 0x000e220000000c00 */
[----:B------:R-:W-:-:S03]  /*54e50*/  NOP ;  /* 0x0000000000007918 */ /* 0x000fc60000000000 */
[----:B------:R-:W2:Y:S04]  /*54e60*/  LDL.LU R17, [R1+0x174] ;  /* 0x0001740001117983 */ /* 0x000ea80000300800 */
[----:B------:R-:W2:Y:S04]  /*54e70*/  LDL.LU R18, [R1+0x178] ;  /* 0x0001780001127983 */ /* 0x000ea80000300800 */
[----:B------:R-:W2:Y:S04]  /*54e80*/  LDL.LU R19, [R1+0x17c] ;  /* 0x00017c0001137983 */ /* 0x000ea80000300800 */
[----:B------:R-:W3:Y:S04]  /*54e90*/  LDL.LU R20, [R1+0x190] ;  /* 0x0001900001147983 */ /* 0x000ee80000300800 */
[----:B0-----:R0:W-:Y:S04]  /*54ea0*/  STL.64 [R1+0x2b0], R12 ;  /* 0x0002b00c01007387 */ /* 0x0011e80000100a00 */
[----:B------:R1:W-:Y:S04]  /*54eb0*/  STL.64 [R1+0x2b8], R14 ;  /* 0x0002b80e01007387 */ /* 0x0003e80000100a00 */
[----:B------:R-:W3:Y:S04]  /*54ec0*/  LDL.LU R21, [R1+0x194] ;  /* 0x0001940001157983 */ /* 0x000ee80000300800 */
[----:B------:R-:W3:Y:S04]  /*54ed0*/  LDL.LU R22, [R1+0x198] ;  /* 0x0001980001167983 */ /* 0x000ee80000300800 */
[----:B------:R-:W3:Y:S04]  /*54ee0*/  LDL.LU R23, [R1+0x19c] ;  /* 0x00019c0001177983 */ /* 0x000ee80000300800 */
[----:B------:R-:W-:Y:S01]  /*54ef0*/  STSM.16.M88.4 [R0], R40 ;  /* 0x0000002800007844 */ /* 0x000fe20000000200 */
[----:B------:R-:W-:-:S03]  /*54f00*/  NOP ;  /* 0x0000000000007918 */ /* 0x000fc60000000000 */
[----:B------:R-:W4:Y:S01]  /*54f10*/  LDS.128 R24, [R0] ;  /* 0x0000000000187984 */ /* 0x000f220000000c00 */
[----:B------:R-:W-:-:S03]  /*54f20*/  NOP ;  /* 0x0000000000007918 */ /* 0x000fc60000000000 */
[----:B0-----:R-:W3:Y:S04]  /*54f30*/  LDL.LU R12, [R1+0x180] ;  /* 0x00018000010c7983 */ /* 0x001ee80000300800 */
[----:B------:R-:W3:Y:S04]  /*54f40*/  LDL.LU R13, [R1+0x184] ;  /* 0x00018400010d7983 */ /* 0x000ee80000300800 */
[----:B-1----:R-:W3:Y:S04]  /*54f50*/  LDL.LU R14, [R1+0x188] ;  /* 0x00018800010e7983 */ /* 0x002ee80000300800 */
[----:B------:R-:W3:Y:S04]  /*54f60*/  LDL.LU R15, [R1+0x18c] ;  /* 0x00018c00010f7983 */ /* 0x000ee80000300800 */
[----:B------:R-:W-:Y:S04]  /*54f70*/  STSM.16.M88.4 [R0], R44 ;  /* 0x0000002c00007844 */ /* 0x000fe80000000200 */
[----:B----4-:R-:W-:Y:S04]  /*54f80*/  STL.64 [R1+0x3a0], R24 ;  /* 0x0003a01801007387 */ /* 0x010fe80000100a00 */
[----:B------:R-:W-:Y:S01]  /*54f90*/  STL.64 [R1+0x3a8], R26 ;  /* 0x0003a81a01007387 */ /* 0x000fe20000100a00 */
[----:B------:R-:W-:-:S03]  /*54fa0*/  NOP ;  /* 0x0000000000007918 */ /* 0x000fc60000000000 */
[----:B------:R-:W0:Y:S01]  /*54fb0*/  LDS.128 R24, [R0] ;  /* 0x0000000000187984 */ /* 0x000e220000000c00 */
[----:B------:R-:W-:-:S03]  /*54fc0*/  NOP ;  /* 0x0000000000007918 */ /* 0x000fc60000000000 */
[----:B------:R1:W-:Y:S02]  /*54fd0*/  STSM.16.M88.4 [R0], R48 ;  /* 0x0000003000007844 */ /* 0x0003e40000000200 */
[----:B-1----:R-:W1:Y:S02]  /*54fe0*/  LDC R50, c[0x0][0x3b4] ;  /* 0x0000ed00ff327b82 */ /* 0x002e640000000800 */
        /* <DEDUP_REMOVED lines=17> */
[----:B0-----:R-:W-:Y:S04]  /*55100*/  STL.64 [R1+0x3d0], R24 ;  /* 0x0003d01801007387 */ /* 0x001fe80000100a00 */
[----:B--2---:R0:W-:Y:S04]  /*55110*/  STSM.16.M88.4 [R0], R16 ;  /* 0x0000001000007844 */ /* 0x0041e80000000200 */
[----:B------:R-:W-:Y:S01]  /*55120*/  STL.64 [R1+0x3d8], R26 ;  /* 0x0003d81a01007387 */ /* 0x000fe20000100a00 */
[----:B------:R-:W-:-:S03]  /*55130*/  NOP ;  /* 0x0000000000007918 */ /* 0x000fc60000000000 */
[----:B------:R-:W2:Y:S01]  /*55140*/  LDS.128 R24, [R0] ;  /* 0x0000000000187984 */ /* 0x000ea20000000c00 */
[----:B------:R-:W-:-:S03]  /*55150*/  NOP ;  /* 0x0000000000007918 */ /* 0x000fc60000000000 */
[----:B0-----:R-:W4:Y:S04]  /*55160*/  LDL.LU R16, [R1+0x1a0] ;  /* 0x0001a00001107983 */ /* 0x001f280000300800 */
[----:B------:R-:W4:Y:S04]  /*55170*/  LDL.LU R17, [R1+0x1a4] ;  /* 0x0001a40001117983 */ /* 0x000f280000300800 */
[----:B------:R-:W4:Y:S04]  /*55180*/  LDL.LU R18, [R1+0x1a8] ;  /* 0x0001a80001127983 */ /* 0x000f280000300800 */
[----:B------:R-:W4:Y:S04]  /*55190*/  LDL.LU R19, [R1+0x1ac] ;  /* 0x0001ac0001137983 */ /* 0x000f280000300800 */
[----:B---3--:R-:W-:Y:S01]  /*551a0*/  STSM.16.M88.4 [R0], R20 ;  /* 0x0000001400007844 */ /* 0x008fe20000000200 */
[----:B------:R-:W-:-:S03]  /*551b0*/  NOP ;  /* 0x0000000000007918 */ /* 0x000fc60000000000 */
[----:B------:R-:W0:Y:S01]  /*551c0*/  LDS.128 R20, [R0] ;  /* 0x0000000000147984 */ /* 0x000e220000000c00 */
[----:B------:R-:W-:-:S03]  /*551d0*/  NOP ;  /* 0x0000000000007918 */ /* 0x000fc60000000000 */
[----:B--2---:R2:W-:Y:S04]  /*551e0*/  STL.64 [R1+0x3e0], R24 ;  /* 0x0003e01801007387 */ /* 0x0045e80000100a00 */
[----:B------:R3:W-:Y:S04]  /*551f0*/  STL.64 [R1+0x3e8], R26 ;  /* 0x0003e81a01007387 */ /* 0x0007e80000100a00 */
[----:B0-----:R-:W-:Y:S04]  /*55200*/  STL.64 [R1+0x190], R20 ;  /* 0x0001901401007387 */ /* 0x001fe80000100a00 */
        /* <DEDUP_REMOVED lines=13> */
[----:B--2---:R-:W2:Y:S04]  /*552e0*/  LDL.LU R24, [R1+0x1e0] ;  /* 0x0001e00001187983 */ /* 0x004ea80000300800 */
[----:B------:R-:W2:Y:S04]  /*552f0*/  LDL.LU R25, [R1+0x1e4] ;  /* 0x0001e40001197983 */ /* 0x000ea80000300800 */
[----:B---3--:R-:W2:Y:S04]  /*55300*/  LDL.LU R26, [R1+0x1e8] ;  /* 0x0001e800011a7983 */ /* 0x008ea80000300800 */
[----:B------:R-:W2:Y:S04]  /*55310*/  LDL.LU R27, [R1+0x1ec] ;  /* 0x0001ec00011b7983 */ /* 0x000ea80000300800 */
[----:B------:R0:W-:Y:S01]  /*55320*/  STSM.16.M88.4 [R0], R12 ;  /* 0x0000000c00007844 */ /* 0x0001e20000000200 */
[----:B------:R-:W-:-:S03]  /*55330*/  NOP ;  /* 0x0000000000007918 */ /* 0x000fc60000000000 */
[----:B------:R-:W3:Y:S01]  /*55340*/  LDS.128 R20, [R0] ;  /* 0x0000000000147984 */ /* 0x000ee20000000c00 */
[----:B------:R-:W-:-:S03]  /*55350*/  NOP ;  /* 0x0000000000007918 */ /* 0x000fc60000000000 */
[----:B0-----:R-:W2:Y:S04]  /*55360*/  LDL.LU R12, [R1+0x1f0] ;  /* 0x0001f000010c7983 */ /* 0x001ea80000300800 */
[----:B------:R-:W2:Y:S04]  /*55370*/  LDL.LU R13, [R1+0x1f4] ;  /* 0x0001f400010d7983 */ /* 0x000ea80000300800 */
[----:B------:R-:W2:Y:S04]  /*55380*/  LDL.LU R14, [R1+0x1f8] ;  /* 0x0001f800010e7983 */ /* 0x000ea80000300800 */
[----:B------:R-:W2:Y:S04]  /*55390*/  LDL.LU R15, [R1+0x1fc] ;  /* 0x0001fc00010f7983 */ /* 0x000ea80000300800 */
[----:B---3--:R0:W-:Y:S04]  /*553a0*/  STL.64 [R1+0x170], R20 ;  /* 0x0001701401007387 */ /* 0x0081e80000100a00 */
[----:B------:R3:W-:Y:S04]  /*553b0*/  STL.64 [R1+0x178], R22 ;  /* 0x0001781601007387 */ /* 0x0007e80000100a00 */
[----:B0-----:R-:W2:Y:S04]  /*553c0*/  LDL.LU R20, [R1+0x210] ;  /* 0x0002100001147983 */ /* 0x001ea80000300800 */
[----:B------:R-:W2:Y:S04]  /*553d0*/  LDL.LU R21, [R1+0x214] ;  /* 0x0002140001157983 */ /* 0x000ea80000300800 */
[----:B---3--:R-:W3:Y:S04]  /*553e0*/  LDL.LU R22, [R1+0x218] ;  /* 0x0002180001167983 */ /* 0x008ee80000300800 */
[----:B------:R-:W3:Y:S04]  /*553f0*/  LDL.LU R23, [R1+0x21c] ;  /* 0x00021c0001177983 */ /* 0x000ee80000300800 */
[----:B----4-:R0:W-:Y:S01]  /*55400*/  STSM.16.M88.4 [R0], R16 ;  /* 0x0000001000007844 */ /* 0x0101e20000000200 */
[----:B------:R-:W-:-:S03]  /*55410*/  NOP ;  /* 0x0000000000007918 */ /* 0x000fc60000000000 */
[----:B------:R-:W4:Y:S01]  /*55420*/  LDS.128 R40, [R0] ;  /* 0x0000000000287984 */ /* 0x000f220000000c00 */
[----:B------:R-:W-:-:S03]  /*55430*/  NOP ;  /* 0x0000000000007918 */ /* 0x000fc60000000000 */
[----:B0-----:R-:W3:Y:S04]  /*55440*/  LDL.LU R16, [R1+0x200] ;  /* 0x0002000001107983 */ /* 0x001ee80000300800 */
        /* <DEDUP_REMOVED lines=13> */
[----:B------:R-:W1:Y:S01]  /*55520*/  LDS.128 R28, [R0] ;  /* 0x00000000001c7984 */ /* 0x000e620000000c00 */
[----:B------:R-:W-:-:S03]  /*55530*/  NOP ;  /* 0x0000000000007918 */ /* 0x000fc60000000000 */
[----:B--2---:R-:W-:Y:S01]  /*55540*/  STSM.16.M88.4 [R0], R24 ;  /* 0x0000001800007844 */ /* 0x004fe20000000200 */
[----:B------:R-:W-:-:S03]  /*55550*/  NOP ;  /* 0x0000000000007918 */ /* 0x000fc60000000000 */
[----:B------:R-:W2:Y:S01]  /*55560*/  LDS.128 R24, [R0] ;  /* 0x0000000000187984 */ /* 0x000ea20000000c00 */
[----:B------:R-:W-:-:S03]  /*55570*/  NOP ;  /* 0x0000000000007918 */ /* 0x000fc60000000000 */
[----:B----4-:R-:W-:Y:S04]  /*55580*/  STL.64 [R1+0x1a0], R40 ;  /* 0x0001a02801007387 */ /* 0x010fe80000100a00 */
[----:B------:R-:W-:Y:S04]  /*55590*/  STL.64 [R1+0x1a8], R42 ;  /* 0x0001a82a01007387 */ /* 0x000fe80000100a00 */
[----:B0-----:R-:W-:Y:S04]  /*555a0*/  STL.64 [R1+0x1b0], R36 ;  /* 0x0001b02401007387 */ /* 0x001fe80000100a00 */
[----:B------:R-:W-:Y:S04]  /*555b0*/  STL.64 [R1+0x1b8], R38 ;  /* 0x0001b82601007387 */ /* 0x000fe80000100a00 */
[----:B------:R-:W-:Y:S04]  /*555c0*/  STL.64 [R1+0x1d0], R32 ;  /* 0x0001d02001007387 */ /* 0x000fe80000100a00 */
[----:B------:R-:W-:Y:S04]  /*555d0*/  STL.64 [R1+0x1d8], R34 ;  /* 0x0001d82201007387 */ /* 0x000fe80000100a00 */
[----:B-1----:R-:W-:Y:S04]  /*555e0*/  STL.64 [R1+0x180], R28 ;  /* 0x0001801c01007387 */ /* 0x002fe80000100a00 */
[----:B------:R-:W-:Y:S04]  /*555f0*/  STL.64 [R1+0x188], R30 ;  /* 0x0001881e01007387 */ /* 0x000fe80000100a00 */
[----:B------:R0:W-:Y:S04]  /*55600*/  STSM.16.M88.4 [R0], R12 ;  /* 0x0000000c00007844 */ /* 0x0001e80000000200 */
[----:B--2---:R-:W-:Y:S04]  /*55610*/  STL.64 [R1+0x1e0], R24 ;  /* 0x0001e01801007387 */ /* 0x004fe80000100a00 */
[----:B------:R-:W-:Y:S01]  /*55620*/  STL.64 [R1+0x1e8], R26 ;  /* 0x0001e81a01007387 */ /* 0x000fe20000100a00 */
[----:B------:R-:W-:-:S03]  /*55630*/  NOP ;  /* 0x0000000000007918 */ /* 0x000fc60000000000 */
[----:B------:R-:W1:Y:S01]  /*55640*/  LDS.128 R24, [R0] ;  /* 0x0000000000187984 */ /* 0x000e620000000c00 */
[----:B------:R-:W-:-:S03]  /*55650*/  NOP ;  /* 0x0000000000007918 */ /* 0x000fc60000000000 */
[----:B0-----:R-:W2:Y:S04]  /*55660*/  LDL.LU R12, [R1+0x220] ;  /* 0x00022000010c7983 */ /* 0x001ea80000300800 */
[----:B------:R-:W2:Y:S04]  /*55670*/  LDL.LU R13, [R1+0x224] ;  /* 0x00022400010d7983 */ /* 0x000ea80000300800 */
[----:B------:R-:W2:Y:S04]  /*55680*/  LDL.LU R14, [R1+0x228] ;  /* 0x00022800010e7983 */ /* 0x000ea80000300800 */
[----:B------:R-:W2:Y:S04]  /*55690*/  LDL.LU R15, [R1+0x22c] ;  /* 0x00022c00010f7983 */ /* 0x000ea80000300800 */
[----:B---3--:R-:W-:Y:S01]  /*556a0*/  STSM.16.M88.4 [R0], R20 ;  /* 0x0000001400007844 */ /* 0x008fe20000000200 */
[----:B------:R-:W-:-:S03]  /*556b0*/  NOP ;  /* 0x0000000000007918 */ /* 0x000fc60000000000 */
[----:B------:R-:W0:Y:S01]  /*556c0*/  LDS.128 R20, [R0] ;  /* 0x0000000000147984 */ /* 0x000e220000000c00 */
[----:B------:R-:W-:-:S03]  /*556d0*/  NOP ;  /* 0x0000000000007918 */ /* 0x000fc60000000000 */
[----:B-1----:R1:W-:Y:S04]  /*556e0*/  STL.64 [R1+0x1f0], R24 ;  /* 0x0001f01801007387 */ /* 0x0023e80000100a00 */
[----:B------:R3:W-:Y:S04]  /*556f0*/  STL.64 [R1+0x1f8], R26 ;  /* 0x0001f81a01007387 */ /* 0x0007e80000100a00 */
[----:B0-----:R0:W-:Y:S04]  /*55700*/  STL.64 [R1+0x210], R20 ;  /* 0x0002101401007387 */ /* 0x0011e80000100a00 */
[----:B------:R4:W-:Y:S04]  /*55710*/  STL.64 [R1+0x218], R22 ;  /* 0x0002181601007387 */ /* 0x0009e80000100a00 */
        /* <DEDUP_REMOVED lines=14> */
[----:B---3--:R-:W3:Y:S04]  /*55800*/  LDL.LU R26, [R1+0x268] ;  /* 0x00026800011a7983 */ /* 0x008ee80000300800 */
[----:B------:R-:W3:Y:S04]  /*55810*/  LDL.LU R27, [R1+0x26c] ;  /* 0x00026c00011b7983 */ /* 0x000ee80000300800 */
[----:B------:R-:W-:Y:S01]  /*55820*/  STSM.16.M88.4 [R0], R16 ;  /* 0x0000001000007844 */ /* 0x000fe20000000200 */
[----:B------:R-:W-:-:S03]  /*55830*/  NOP ;  /* 0x0000000000007918 */ /* 0x000fc60000000000 */
[----:B------:R-:W1:Y:S01]  /*55840*/  LDS.128 R16, [R0] ;  /* 0x0000000000107984 */ /* 0x000e620000000c00 */
[----:B------:R-:W-:-:S03]  /*55850*/  NOP ;  /* 0x0000000000007918 */ /* 0x000fc60000000000 */
[----:B0-----:R-:W3:Y:S04]  /*55860*/  LDL.LU R20, [R1+0x270] ;  /* 0x0002700001147983 */ /* 0x001ee80000300800 */
[----:B------:R-:W3:Y:S04]  /*55870*/  LDL.LU R21, [R1+0x274] ;  /* 0x0002740001157983 */ /* 0x000ee80000300800 */
[----:B----4-:R-:W4:Y:S04]  /*55880*/  LDL.LU R22, [R1+0x278] ;  /* 0x0002780001167983 */ /* 0x010f280000300800 */
[----:B------:R-:W4:Y:S04]  /*55890*/  LDL.LU R23, [R1+0x27c] ;  /* 0x00027c0001177983 */ /* 0x000f280000300800 */
[----:B-1----:R0:W-:Y:S04]  /*558a0*/  STL.64 [R1+0x1c0], R16 ;  /* 0x0001c01001007387 */ /* 0x0021e80000100a00 */
[----:B------:R1:W-:Y:S04]  /*558b0*/  STL.64 [R1+0x1c8], R18 ;  /* 0x0001c81201007387 */ /* 0x0003e80000100a00 */
[----:B0-----:R-:W4:Y:S04]  /*558c0*/  LDL.LU R16, [R1+0x2e0] ;  /* 0x0002e00001107983 */ /* 0x001f280000300800 */
[----:B------:R-:W4:Y:S04]  /*558d0*/  LDL.LU R17, [R1+0x2e4] ;  /* 0x0002e40001117983 */ /* 0x000f280000300800 */
[----:B-1----:R-:W4:Y:S04]  /*558e0*/  LDL.LU R18, [R1+0x2e8] ;  /* 0x0002e80001127983 */ /* 0x002f280000300800 */
[----:B------:R-:W4:Y:S04]  /*558f0*/  LDL.LU R19, [R1+0x2ec] ;  /* 0x0002ec0001137983 */ /* 0x000f280000300800 */
[----:B--2---:R0:W-:Y:S01]  /*55900*/  STSM.16.M88.4 [R0], R12 ;  /* 0x0000000c00007844 */ /* 0x0041e20000000200 */
[----:B------:R-:W-:-:S03]  /*55910*/  NOP ;  /* 0x0000000000007918 */ /* 0x000fc60000000000 */
[----:B------:R-:W1:Y:S01]  /*55920*/  LDS.128 R40, [R0] ;  /* 0x0000000000287984 */ /* 0x000e620000000c00 */
[----:B------:R-:W-:-:S03]  /*55930*/  NOP ;  /* 0x0000000000007918 */ /* 0x000fc60000000000 */
[----:B0-----:R-:W2:Y:S04]  /*55940*/  LDL.LU R12, [R1+0x2d0] ;  /* 0x0002d000010c7983 */ /* 0x001ea80000300800 */
[----:B------:R-:W2:Y:S04]  /*55950*/  LDL.LU R13, [R1+0x2d4] ;  /* 0x0002d400010d7983 */ /* 0x000ea80000300800 */
[----:B------:R-:W2:Y:S04]  /*55960*/  LDL.LU R14, [R1+0x2d8] ;  /* 0x0002d800010e7983 */ /* 0x000ea80000300800 */
[----:B------:R-:W2:Y:S04]  /*55970*/  LDL.LU R15, [R1+0x2dc] ;  /* 0x0002dc00010f7983 */ /* 0x000ea80000300800 */
        /* <DEDUP_REMOVED lines=10> */
[----:B------:R-:W3:Y:S01]  /*55a20*/  LDS.128 R28, [R0] ;  /* 0x00000000001c7984 */ /* 0x000ee20000000c00 */
[----:B------:R-:W-:-:S03]  /*55a30*/  NOP ;  /* 0x0000000000007918 */ /* 0x000fc60000000000 */
[----:B---3--:R-:W-:Y:S01]  /*55a40*/  STSM.16.M88.4 [R0], R24 ;  /* 0x0000001800007844 */ /* 0x008fe20000000200 */
[----:B------:R-:W-:-:S03]  /*55a50*/  NOP ;  /* 0x0000000000007918 */ /* 0x000fc60000000000 */
[----:B------:R-:W3:Y:S01]  /*55a60*/  LDS.128 R24, [R0] ;  /* 0x0000000000187984 */ /* 0x000ee20000000c00 */
[----:B------:R-:W-:-:S03]  /*55a70*/  NOP ;  /* 0x0000000000007918 */ /* 0x000fc60000000000 */
[----:B-1----:R-:W-:Y:S04]  /*55a80*/  STL.64 [R1+0x220], R40 ;  /* 0x0002202801007387 */ /* 0x002fe80000100a00 */
[----:B------:R-:W-:Y:S04]  /*55a90*/  STL.64 [R1+0x228], R42 ;  /* 0x0002282a01007387 */ /* 0x000fe80000100a00 */
[----:B0-----:R-:W-:Y:S04]  /*55aa0*/  STL.64 [R1+0x230], R36 ;  /* 0x0002302401007387 */ /* 0x001fe80000100a00 */
[----:B------:R-:W-:Y:S04]  /*55ab0*/  STL.64 [R1+0x238], R38 ;  /* 0x0002382601007387 */ /* 0x000fe80000100a00 */
[----:B------:R-:W-:Y:S04]  /*55ac0*/  STL.64 [R1+0x250], R32 ;  /* 0x0002502001007387 */ /* 0x000fe80000100a00 */
[----:B------:R-:W-:Y:S04]  /*55ad0*/  STL.64 [R1+0x258], R34 ;  /* 0x0002582201007387 */ /* 0x000fe80000100a00 */
[----:B------:R-:W-:Y:S04]  /*55ae0*/  STL.64 [R1+0x200], R28 ;  /* 0x0002001c01007387 */ /* 0x000fe80000100a00 */
[----:B------:R-:W-:Y:S04]  /*55af0*/  STL.64 [R1+0x208], R30 ;  /* 0x0002081e01007387 */ /* 0x000fe80000100a00 */
[----:B----4-:R0:W-:Y:S04]  /*55b00*/  STSM.16.M88.4 [R0], R20 ;  /* 0x0000001400007844 */ /* 0x0101e80000000200 */
[----:B---3--:R-:W-:Y:S04]  /*55b10*/  STL.64 [R1+0x3f0], R24 ;  /* 0x0003f01801007387 */ /* 0x008fe80000100a00 */
[----:B------:R-:W-:Y:S01]  /*55b20*/  STL.64 [R1+0x3f8], R26 ;  /* 0x0003f81a01007387 */ /* 0x000fe20000100a00 */
[----:B------:R-:W-:-:S03]  /*55b30*/  NOP ;  /* 0x0000000000007918 */ /* 0x000fc60000000000 */
[----:B------:R-:W1:Y:S01]  /*55b40*/  LDS.128 R24, [R0] ;  /* 0x0000000000187984 */ /* 0x000e620000000c00 */
[----:B------:R-:W-:-:S03]  /*55b50*/  NOP ;  /* 0x0000000000007918 */ /* 0x000fc60000000000 */
[----:B0-----:R-:W3:Y:S04]  /*55b60*/  LDL.LU R20, [R1+0x2f0] ;  /* 0x0002f00001147983 */ /* 0x001ee80000300800 */
[----:B------:R-:W3:Y:S04]  /*55b70*/  LDL.LU R21, [R1+0x2f4] ;  /* 0x0002f40001157983 */ /* 0x000ee80000300800 */
[----:B------:R-:W-:Y:S01]  /*55b80*/  STSM.16.M88.4 [R0], R16 ;  /* 0x0000001000007844 */ /* 0x000fe20000000200 */
[----:B------:R-:W-:-:S03]  /*55b90*/  NOP ;  /* 0x0000000000007918 */ /* 0x000fc60000000000 */
[----:B------:R-:W0:Y:S01]  /*55ba0*/  LDS.128 R16, [R0] ;  /* 0x0000000000107984 */ /* 0x000e220000000c00 */
[----:B------:R-:W-:-:S03]  /*55bb0*/  NOP ;  /* 0x0000000000007918 */ /* 0x000fc60000000000 */
[----:B------:R-:W3:Y:S04]  /*55bc0*/  LDL.LU R22, [R1+0x2f8] ;  /* 0x0002f80001167983 */ /* 0x000ee80000300800 */
[----:B------:R-:W3:Y:S04]  /*55bd0*/  LDL.LU R23, [R1+0x2fc] ;  /* 0x0002fc0001177983 */ /* 0x000ee80000300800 */
[----:B-1----:R1:W-:Y:S04]  /*55be0*/  STL.64 [R1+0x260], R24 ;  /* 0x0002601801007387 */ /* 0x0023e80000100a00 */
[----:B------:R4:W-:Y:S04]  /*55bf0*/  STL.64 [R1+0x268], R26 ;  /* 0x0002681a01007387 */ /* 0x0009e80000100a00 */
[----:B0-----:R-:W-:Y:S04]  /*55c00*/  STL.64 [R1+0x240], R16 ;  /* 0x0002401001007387 */ /* 0x001fe80000100a00 */
[----:B------:R-:W-:Y:S04]  /*55c10*/  STL.64 [R1+0x248], R18 ;  /* 0x0002481201007387 */ /* 0x000fe80000100a00 */
        /* <DEDUP_REMOVED lines=10> */
[----:B----4-:R-:W4:Y:S04]  /*55cc0*/  LDL.LU R26, [R1+0x328] ;  /* 0x00032800011a7983 */ /* 0x010f280000300800 */
[----:B------:R-:W4:Y:S04]  /*55cd0*/  LDL.LU R27, [R1+0x32c] ;  /* 0x00032c00011b7983 */ /* 0x000f280000300800 */
[----:B--2---:R0:W-:Y:S01]  /*55ce0*/  STSM.16.M88.4 [R0], R12 ;  /* 0x0000000c00007844 */ /* 0x0041e20000000200 */
[----:B------:R-:W-:-:S03]  /*55cf0*/  NOP ;  /* 0x0000000000007918 */ /* 0x000fc60000000000 */
[----:B------:R-:W-:Y:S01]  /*55d00*/  LDS.128 R40, [R0] ;  /* 0x0000000000287984 */ /* 0x000fe20000000c00 */
[----:B------:R-:W-:-:S03]  /*55d10*/  NOP ;  /* 0x0000000000007918 */ /* 0x000fc60000000000 */
        /* <DEDUP_REMOVED lines=8> */
[----:B---3--:R0:W-:Y:S01]  /*55da0*/  STSM.16.M88.4 [R0], R20 ;  /* 0x0000001400007844 */ /* 0x0081e20000000200 */
[----:B------:R-:W-:-:S03]  /*55db0*/  NOP ;  /* 0x0000000000007918 */ /* 0x000fc60000000000 */
[----:B------:R-:W-:Y:S01]  /*55dc0*/  LDS.128 R36, [R0] ;  /* 0x0000000000247984 */ /* 0x000fe20000000c00 */
[----:B------:R-:W-:-:S03]  /*55dd0*/  NOP ;  /* 0x0000000000007918 */ /* 0x000fc60000000000 */
        /* <DEDUP_REMOVED lines=10> */
[----:B------:R-:W-:Y:S01]  /*55e80*/  LDS.128 R28, [R0] ;  /* 0x00000000001c7984 */ /* 0x000fe20000000c00 */
[----:B------:R-:W-:-:S03]  /*55e90*/  NOP ;  /* 0x0000000000007918 */ /* 0x000fc60000000000 */
[----:B------:R-:W-:Y:S01]  /*55ea0*/  STSM.16.M88.4 [R0], R32 ;  /* 0x0000002000007844 */ /* 0x000fe20000000200 */
[----:B------:R-:W-:-:S03]  /*55eb0*/  NOP ;  /* 0x0000000000007918 */ /* 0x000fc60000000000 */
[----:B------:R-:W-:Y:S01]  /*55ec0*/  LDS.128 R32, [R0] ;  /* 0x0000000000207984 */ /* 0x000fe20000000c00 */
[----:B------:R-:W-:-:S03]  /*55ed0*/  NOP ;  /* 0x0000000000007918 */ /* 0x000fc60000000000 */
[----:B----4-:R-:W-:Y:S01]  /*55ee0*/  STSM.16.M88.4 [R0], R24 ;  /* 0x0000001800007844 */ /* 0x010fe20000000200 */
[----:B------:R-:W-:-:S03]  /*55ef0*/  NOP ;  /* 0x0000000000007918 */ /* 0x000fc60000000000 */
[----:B------:R-:W-:Y:S01]  /*55f00*/  LDS.128 R24, [R0] ;  /* 0x0000000000187984 */ /* 0x000fe20000000c00 */
[----:B------:R-:W-:-:S03]  /*55f10*/  NOP ;  /* 0x0000000000007918 */ /* 0x000fc60000000000 */
[----:B--2---:R-:W-:Y:S01]  /*55f20*/  STSM.16.M88.4 [R0], R12 ;  /* 0x0000000c00007844 */ /* 0x004fe20000000200 */
[----:B------:R-:W-:-:S03]  /*55f30*/  NOP ;  /* 0x0000000000007918 */ /* 0x000fc60000000000 */
[----:B------:R-:W0:Y:S01]  /*55f40*/  LDS.128 R12, [R0] ;  /* 0x00000000000c7984 */ /* 0x000e220000000c00 */
[----:B------:R-:W-:-:S03]  /*55f50*/  NOP ;  /* 0x0000000000007918 */ /* 0x000fc60000000000 */
[----:B0-----:R0:W-:Y:S04]  /*55f60*/  STL [R1+0x1dd4], R15 ;  /* 0x001dd40f01007387 */ /* 0x0011e80000100800 */
[----:B------:R-:W2:Y:S04]  /*55f70*/  LDL.LU R5, [R1+0x80] ;  /* 0x0000800001057983 */ /* 0x000ea80000300800 */
[----:B0-----:R-:W4:Y:S04]  /*55f80*/  LDL.LU R15, [R1+0xb20] ;  /* 0x000b2000010f7983 */ /* 0x001f280000300800 */
[----:B------:R-:W2:Y:S04]  /*55f90*/  LDL.LU R61, [R1+0xb24] ;  /* 0x000b2400013d7983 */ /* 0x000ea80000300800 */
[----:B------:R-:W2:Y:S04]  /*55fa0*/  LDL.LU R7, [R1+0x70] ;  /* 0x0000700001077983 */ /* 0x000ea80000300800 */
[----:B------:R-:W2:Y:S04]  /*55fb0*/  LDL.LU R6, [R1+0x60] ;  /* 0x0000600001067983 */ /* 0x000ea80000300800 */
[----:B------:R-:W2:Y:S04]  /*55fc0*/  LDL.LU R60, [R1+0xb48] ;  /* 0x000b4800013c7983 */ /* 0x000ea80000300800 */
[----:B------:R-:W2:Y:S04]  /*55fd0*/  LDL.LU R59, [R1+0xdd0] ;  /* 0x000dd000013b7983 */ /* 0x000ea80000300800 */
[----:B------:R-:W2:Y:S04]  /*55fe0*/  LDL.LU R58, [R1+0xb4c] ;  /* 0x000b4c00013a7983 */ /* 0x000ea80000300800 */
[----:B------:R-:W-:Y:S01]  /*55ff0*/  STSM.16.M88.4 [R0], R16 ;  /* 0x0000001000007844 */ /* 0x000fe20000000200 */
[----:B------:R-:W-:-:S03]  /*56000*/  NOP ;  /* 0x0000000000007918 */ /* 0x000fc60000000000 */
[----:B------:R-:W0:Y:S01]  /*56010*/  LDS.128 R16, [R0] ;  /* 0x0000000000107984 */ /* 0x000e220000000c00 */
[----:B------:R-:W-:-:S03]  /*56020*/  NOP ;  /* 0x0000000000007918 */ /* 0x000fc60000000000 */
[----:B---3--:R-:W-:Y:S01]  /*56030*/  STSM.16.M88.4 [R0], R20 ;  /* 0x0000001400007844 */ /* 0x008fe20000000200 */
[----:B------:R-:W-:-:S03]  /*56040*/  NOP ;  /* 0x0000000000007918 */ /* 0x000fc60000000000 */
[----:B------:R-:W1:Y:S01]  /*56050*/  LDS.128 R20, [R0] ;  /* 0x0000000000147984 */ /* 0x000e620000000c00 */
[----:B------:R-:W-:-:S03]  /*56060*/  NOP ;  /* 0x0000000000007918 */ /* 0x000fc60000000000 */
[----:B------:R3:W-:Y:S01]  /*56070*/  STSM.16.M88.4 [R0], R44 ;  /* 0x0000002c00007844 */ /* 0x0007e20000000200 */
[----:B----4-:R-:W-:Y:S02]  /*56080*/  VIADD R2, R15, 0x7f ;  /* 0x0000007f0f027836 */ /* 0x010fe40000000000 */
[C---:B--2---:R-:W-:Y:S01]  /*56090*/  IMAD R48, R61.reuse, R50, RZ ;  /* 0x000000323d307224 */ /* 0x044fe200078e02ff */
[----:B------:R-:W-:Y:S02]  /*560a0*/  ISETP.GE.AND P1, PT, R61, UR6, PT ;  /* 0x000000063d007c0c */ /* 0x000fe4000bf26270 */
[----:B------:R-:W-:Y:S01]  /*560b0*/  ISETP.GE.AND P0, PT, R2, UR27, PT ;  /* 0x0000001b02007c0c */ /* 0x000fe2000bf06270 */
[C---:B------:R-:W-:Y:S01]  /*560c0*/  IMAD R52, R15.reuse, UR24, RZ ;  /* 0x000000180f347c24 */ /* 0x040fe2000f8e02ff */
[----:B------:R-:W-:Y:S01]  /*560d0*/  LEA R2, P2, R48, UR4, 0x1 ;  /* 0x0000000430027c11 */ /* 0x000fe2000f8408ff */
[----:B------:R-:W2:Y:S01]  /*560e0*/  LDCU UR27, c[0x0][0x39c] ;  /* 0x00007380ff1b77ac */ /* 0x000ea20008000800 */
[----:B------:R-:W-:-:S02]  /*560f0*/  ISETP.LT.AND P1, PT, R15, UR29, !P1 ;  /* 0x0000001d0f007c0c */ /* 0x000fc4000cf21270 */
[----:B------:R-:W-:Y:S01]  /*56100*/  LEA.HI.X.SX32 R3, R48, UR5, 0x1, P2 ;  /* 0x0000000530037c11 */ /* 0x000fe200090f0eff */
[----:B------:R-:W4:Y:S02]  /*56110*/  LDCU UR29, c[0x0][0x39c] ;  /* 0x00007380ff1d77ac */ /* 0x000f240008000800 */
[----:B---3--:R-:W-:Y:S01]  /*56120*/  IMAD.WIDE R44, R52, 0x2, R2 ;  /* 0x00000002342c7825 */ /* 0x008fe200078e0202 */
[----:B------:R-:W-:-:S07]  /*56130*/  NOP ;  /* 0x0000000000007918 */ /* 0x000fce0000000000 */
[----:B------:R3:W-:Y:S01]  /*56140*/  @P1 STG.E.U16 desc[UR8][R44.64], R5 ;  /* 0x000000052c001986 */ /* 0x0007e2000c101508 */
[----:B------:R-:W-:-:S03]  /*56150*/  PRMT R49, R5, 0x7632, R49 ;  /* 0x0000763205317816 */ /* 0x000fc60000000031 */
[----:B---3--:R-:W3:Y:S01]  /*56160*/  LDL.LU R5, [R1+0x50] ;  /* 0x0000500001057983 */ /* 0x008ee20000300800 */
[C---:B------:R-:W-:Y:S01]  /*56170*/  IMAD R45, R60.reuse, R50, RZ ;  /* 0x000000323c2d7224 */ /* 0x040fe200078e02ff */
[----:B------:R-:W-:Y:S02]  /*56180*/  ISETP.GE.AND P1, PT, R60, UR10, PT ;  /* 0x0000000a3c007c0c */ /* 0x000fe4000bf26270 */
[----:B------:R-:W2:Y:S02]  /*56190*/  LDL.LU R55, [R1+0x84] ;  /* 0x0000840001377983 */ /* 0x000ea40000300800 */
[----:B------:R-:W-:Y:S02]  /*561a0*/  LEA R44, P2, R45, UR4, 0x1 ;  /* 0x000000042d2c7c11 */ /* 0x000fe4000f8408ff */
[----:B------:R-:W-:Y:S01]  /*561b0*/  ISETP.LT.AND P1, PT, R15, UR31, !P1 ;  /* 0x0000001f0f007c0c */ /* 0x000fe2000cf21270 */
[----:B------:R-:W0:Y:S01]  /*561c0*/  LDCU UR31, c[0x0][0x39c] ;  /* 0x00007380ff1f77ac */ /* 0x000e220008000800 */
[----:B------:R-:W-:-:S03]  /*561d0*/  LEA.HI.X.SX32 R45, R45, UR5, 0x1, P2 ;  /* 0x000000052d2d7c11 */ /* 0x000fc600090f0eff */
[----:B------:R-:W-:-:S08]  /*561e0*/  IMAD.WIDE R46, R52, 0x2, R44 ;  /* 0x00000002342e7825 */ /* 0x000fd000078e022c */
[----:B------:R0:W-:Y:S01]  /*561f0*/  @P1 STG.E.U16 desc[UR8][R46.64], R49 ;  /* 0x000000312e001986 */ /* 0x0001e2000c101508 */
[----:B------:R-:W-:Y:S01]  /*56200*/  ISETP.GE.AND P1, PT, R15, UR7, PT ;  /* 0x000000070f007c0c */ /* 0x000fe2000bf26270 */
[----:B------:R-:W1:Y:S03]  /*56210*/  LDCU.64 UR6, c[0x0][0x398] ;  /* 0x00007300ff0677ac */ /* 0x000e660008000a00 */
[----:B------:R-:W-:Y:S01]  /*56220*/  ISETP.LT.AND P3, PT, R59, UR22, !P1 ;  /* 0x000000163b007c0c */ /* 0x000fe2000cf61270 */
[----:B------:R-:W1:Y:S01]  /*56230*/  LDCU UR22, c[0x0][0x3b8] ;  /* 0x00007700ff1677ac */ /* 0x000e620008000800 */
[----:B0-----:R-:W-:-:S05]  /*56240*/  IMAD R47, R50, 0x40, R48 ;  /* 0x00000040322f7824 */ /* 0x001fca00078e0230 */
[----:B------:R-:W-:Y:S01]  /*56250*/  LEA R46, P2, R47, UR4, 0x1 ;  /* 0x000000042f2e7c11 */ /* 0x000fe2000f8408ff */
[----:B------:R-:W-:-:S03]  /*56260*/  IMAD R50, R50, 0x20, R47 ;  /* 0x0000002032327824 */ /* 0x000fc600078e022f */
[----:B------:R-:W-:-:S03]  /*56270*/  LEA.HI.X.SX32 R47, R47, UR5, 0x1, P2 ;  /* 0x000000052f2f7c11 */ /* 0x000fc600090f0eff */
[----:B------:R-:W-:Y:S01]  /*56280*/  IMAD.WIDE R48, R52, 0x2, R46 ;  /* 0x0000000234307825 */ /* 0x000fe200078e022e */
[----:B------:R-:W-:Y:S01]  /*56290*/  ISETP.LT.AND P1, PT, R58, UR20, !P1 ;  /* 0x000000143a007c0c */ /* 0x000fe2000cf21270 */
[----:B------:R-:W0:Y:S03]  /*562a0*/  LDCU UR20, c[0x0][0x398] ;  /* 0x00007300ff1477ac */ /* 0x000e260008000800 */
[----:B------:R1:W-:Y:S01]  /*562b0*/  @P3 STG.E.U16 desc[UR8][R48.64], R7 ;  /* 0x0000000730003986 */ /* 0x0003e2000c101508 */
[----:B------:R-:W-:Y:S02]  /*562c0*/  PRMT R53, R7, 0x7632, R53 ;  /* 0x0000763207357816 */ /* 0x000fe40000000035 */
[C---:B-1----:R-:W-:Y:S01]  /*562d0*/  LEA R48, P2, R50.reuse, UR4, 0x1 ;  /* 0x0000000432307c11 */ /* 0x042fe2000f8408ff */
[----:B------:R-:W4:Y:S01]  /*562e0*/  LDL.LU R7, [R1+0x74] ;  /* 0x0000740001077983 */ /* 0x000f220000300800 */
[----:B------:R-:W1:Y:S02]  /*562f0*/  LDCU UR4, c[0x0][0x39c] ;  /* 0x00007380ff0477ac */ /* 0x000e640008000800 */
[----:B------:R-:W-:-:S03]  /*56300*/  LEA.HI.X.SX32 R49, R50, UR5, 0x1, P2 ;  /* 0x0000000532317c11 */ /* 0x000fc600090f0eff */
[----:B------:R-:W-:-:S05]  /*56310*/  IMAD.WIDE R50, R52, 0x2, R48 ;  /* 0x0000000234327825 */ /* 0x000fca00078e0230 */
[----:B------:R0:W-:Y:S02]  /*56320*/  @P1 STG.E.U16 desc[UR8][R50.64], R53 ;  /* 0x0000003532001986 */ /* 0x0001e4000c101508 */
[----:B0-----:R-:W-:-:S05]  /*56330*/  VIADD R50, R15, 0x1 ;  /* 0x000000010f327836 */ /* 0x001fca0000000000 */
[----:B------:R-:W-:Y:S01]  /*56340*/  ISETP.GE.AND P1, PT, R50, UR11, PT ;  /* 0x0000000b32007c0c */ /* 0x000fe2000bf26270 */
[----:B------:R-:W-:Y:S01]  /*56350*/  VIADD R52, R52, UR24 ;  /* 0x0000001834347c36 */ /* 0x000fe20008000000 */
[----:B------:R-:W-:Y:S01]  /*56360*/  PRMT R53, R6, 0x7632, R53 ;  /* 0x0000763206357816 */ /* 0x000fe20000000035 */
[----:B------:R-:W0:Y:S01]  /*56370*/  LDCU.64 UR10, c[0x0][0x398] ;  /* 0x00007300ff0a77ac */ /* 0x000e220008000a00 */
[----:B------:R-:W-:Y:S01]  /*56380*/  ISETP.LT.AND P2, PT, R61, UR18, !P1 ;  /* 0x000000123d007c0c */ /* 0x000fe2000cf41270 */
[----:B------:R-:W-:Y:S01]  /*56390*/  IMAD.WIDE R50, R52, 0x2, R2 ;  /* 0x0000000234327825 */ /* 0x000fe200078e0202 */
[----:B------:R-:W0:Y:S11]  /*563a0*/  LDCU UR18, c[0x0][0x398] ;  /* 0x00007300ff1277ac */ /* 0x000e360008000800 */
[----:B------:R0:W-:Y:S01]  /*563b0*/  @P2 STG.E.U16 desc[UR8][R50.64], R6 ;  /* 0x0000000632002986 */ /* 0x0001e2000c101508 */
[----:B------:R-:W-:Y:S01]  /*563c0*/  ISETP.LT.AND P2, PT, R60, UR16, !P1 ;  /* 0x000000103c007c0c */ /* 0x000fe2000cf41270 */
[----:B------:R-:W1:Y:S01]  /*563d0*/  LDCU UR16, c[0x0][0x398] ;  /* 0x00007300ff1077ac */ /* 0x000e620008000800 */
[C---:B0-----:R-:W-:Y:S01]  /*563e0*/  IMAD.WIDE R50, R52.reuse, 0x2, R44 ;  /* 0x0000000234327825 */ /* 0x041fe200078e022c */
[----:B------:R-:W4:Y:S10]  /*563f0*/  LDL.LU R6, [R1+0x64] ;  /* 0x0000640001067983 */ /* 0x000f340000300800 */
[----:B------:R0:W-:Y:S01]  /*56400*/  @P2 STG.E.U16 desc[UR8][R50.64], R53 ;  /* 0x0000003532002986 */ /* 0x0001e2000c101508 */
[----:B------:R-:W-:Y:S01]  /*56410*/  ISETP.LT.AND P2, PT, R59, UR14, !P1 ;  /* 0x0000000e3b007c0c */ /* 0x000fe2000cf41270 */
[----:B------:R-:W1:Y:S01]  /*56420*/  LDCU UR14, c[0x0][0x398] ;  /* 0x00007300ff0e77ac */ /* 0x000e620008000800 */
[----:B0-----:R-:W-:-:S11]  /*56430*/  IMAD.WIDE R50, R52, 0x2, R46 ;  /* 0x0000000234327825 */ /* 0x001fd600078e022e */
[----:B---3--:R0:W-:Y:S01]  /*56440*/  @P2 STG.E.U16 desc[UR8][R50.64], R5 ;  /* 0x0000000532002986 */ /* 0x0081e2000c101508 */
[----:B------:R-:W-:-:S03]  /*56450*/  PRMT R53, R5, 0x7632, R53 ;  /* 0x0000763205357816 */ /* 0x000fc60000000035 */
[----:B0-----:R-:W3:Y:S01]  /*56460*/  LDL.LU R5, [R1+0x54] ;  /* 0x0000540001057983 */ /* 0x001ee20000300800 */
[----:B------:R-:W-:Y:S01]  /*56470*/  ISETP.LT.AND P1, PT, R58, UR12, !P1 ;  /* 0x0000000c3a007c0c */ /* 0x000fe2000cf21270 */
[----:B------:R-:W-:Y:S01]  /*56480*/  IMAD.WIDE R50, R52, 0x2, R48 ;  /* 0x0000000234327825 */ /* 0x000fe200078e0230 */
[----:B------:R-:W0:Y:S11]  /*56490*/  LDCU UR12, c[0x0][0x398] ;  /* 0x00007300ff0c77ac */ /* 0x000e360008000800 */
[----:B------:R1:W-:Y:S02]  /*564a0*/  @P1 STG.E.U16 desc[UR8][R50.64], R53 ;  /* 0x0000003532001986 */ /* 0x0003e4000c101508 */
[----:B-1----:R-:W-:-:S05]  /*564b0*/  VIADD R50, R15, 0x2 ;  /* 0x000000020f327836 */ /* 0x002fca0000000000 */
[----:B------:R-:W-:Y:S01]  /*564c0*/  ISETP.GE.AND P1, PT, R50, UR4, PT ;  /* 0x0000000432007c0c */ /* 0x000fe2000bf26270 */
[----:B------:R-:W-:Y:S01]  /*564d0*/  VIADD R50, R52, UR24 ;  /* 0x0000001834327c36 */ /* 0x000fe20008000000 */
[----:B------:R-:W1:Y:S02]  /*564e0*/  LDCU.64 UR4, c[0x0][0x398] ;  /* 0x00007300ff0477ac */ /* 0x000e640008000a00 */
[----:B------:R-:W-:Y:S01]  /*564f0*/  ISETP.LT.AND P2, PT, R61, UR10, !P1 ;  /* 0x0000000a3d007c0c */ /* 0x000fe2000cf41270 */
[----:B------:R-:W-:Y:S01]  /*56500*/  IMAD.WIDE R52, R50, 0x2, R2 ;  /* 0x0000000232347825 */ /* 0x000fe200078e0202 */
[----:B--2---:R-:W-:Y:S01]  /*56510*/  PRMT R51, R55, 0x7632, R51 ;  /* 0x0000763237337816 */ /* 0x004fe20000000033 */
[----:B------:R-:W2:Y:S01]  /*56520*/  LDCU UR10, c[0x0][0x398] ;  /* 0x00007300ff0a77ac */ /* 0x000ea20008000800 */
[----:B------:R-:W-:Y:S01]  /*56530*/  ISETP.LT.AND P3, PT, R60, UR6, !P1 ;  /* 0x000000063c007c0c */ /* 0x000fe2000cf61270 */
[----:B------:R-:W0:Y:S08]  /*56540*/  LDCU UR6, c[0x0][0x398] ;  /* 0x00007300ff0677ac */ /* 0x000e300008000800 */
[----:B------:R0:W-:Y:S04]  /*56550*/  @P2 STG.E.U16 desc[UR8][R52.64], R55 ;  /* 0x0000003734002986 */ /* 0x0001e8000c101508 */
[----:B0-----:R-:W2:Y:S01]  /*56560*/  LDL.LU R55, [R1+0x88] ;  /* 0x0000880001377983 */ /* 0x001ea20000300800 */
[----:B-1----:R-:W-:Y:S01]  /*56570*/  ISETP.LT.AND P2, PT, R59, UR4, !P1 ;  /* 0x000000043b007c0c */ /* 0x002fe2000cf41270 */
[----:B------:R-:W-:Y:S01]  /*56580*/  IMAD.WIDE R52, R50, 0x2, R44 ;  /* 0x0000000232347825 */ /* 0x000fe200078e022c */
[----:B------:R-:W-:Y:S01]  /*56590*/  ISETP.LT.AND P1, PT, R58, UR26, !P1 ;  /* 0x0000001a3a007c0c */ /* 0x000fe2000cf21270 */
[----:B------:R-:W0:Y:S03]  /*565a0*/  LDCU UR4, c[0x0][0x39c] ;  /* 0x00007380ff0477ac */ /* 0x000e260008000800 */
[----:B------:R1:W-:Y:S01]  /*565b0*/  @P3 STG.E.U16 desc[UR8][R52.64], R51 ;  /* 0x0000003334003986 */ /* 0x0003e2000c101508 */
[----:B------:R-:W0:Y:S01]  /*565c0*/  LDCU UR26, c[0x0][0x398] ;  /* 0x00007300ff1a77ac */ /* 0x000e220008000800 */
[----:B-1----:R-:W-:Y:S01]  /*565d0*/  IMAD.WIDE R52, R50, 0x2, R46 ;  /* 0x0000000232347825 */ /* 0x002fe200078e022e */
[----:B----4-:R-:W-:-:S04]  /*565e0*/  PRMT R51, R7, 0x7632, R51 ;  /* 0x0000763207337816 */ /* 0x010fc80000000033 */
[----:B------:R1:W-:Y:S04]  /*565f0*/  @P2 STG.E.U16 desc[UR8][R52.64], R7 ;  /* 0x0000000734002986 */ /* 0x0003e8000c101508 */
[----:B-1----:R-:W4:Y:S01]  /*56600*/  LDL.LU R7, [R1+0x78] ;  /* 0x0000780001077983 */ /* 0x002f220000300800 */
[----:B------:R-:W-:-:S05]  /*56610*/  IMAD.WIDE R52, R50, 0x2, R48 ;  /* 0x0000000232347825 */ /* 0x000fca00078e0230 */
[----:B------:R1:W-:Y:S02]  /*56620*/  @P1 STG.E.U16 desc[UR8][R52.64], R51 ;  /* 0x0000003334001986 */ /* 0x0003e4000c101508 */
[----:B-1----:R-:W-:-:S05]  /*56630*/  VIADD R51, R15, 0x3 ;  /* 0x000000030f337836 */ /* 0x002fca0000000000 */
[----:B0-----:R-:W-:Y:S01]  /*56640*/  ISETP.GE.AND P1, PT, R51, UR4, PT ;  /* 0x0000000433007c0c */ /* 0x001fe2000bf26270 */
[----:B------:R-:W0:Y:S03]  /*56650*/  LDCU UR4, c[0x0][0x398] ;  /* 0x00007300ff0477ac */ /* 0x000e260008000800 */
[----:B------:R-:W-:Y:S01]  /*56660*/  ISETP.LT.AND P2, PT, R61, UR28, !P1 ;  /* 0x0000001c3d007c0c */ /* 0x000fe2000cf41270 */
[----:B------:R-:W-:Y:S01]  /*56670*/  VIADD R50, R50, UR24 ;  /* 0x0000001832327c36 */ /* 0x000fe20008000000 */
[----:B------:R-:W-:Y:S01]  /*56680*/  PRMT R51, R6, 0x7632, R51 ;  /* 0x0000763206337816 */ /* 0x000fe20000000033 */
[----:B------:R-:W1:Y:S02]  /*56690*/  LDCU UR28, c[0x0][0x39c] ;  /* 0x00007380ff1c77ac */ /* 0x000e640008000800 */
[----:B------:R-:W-:-:S08]  /*566a0*/  IMAD.WIDE R52, R50, 0x2, R2 ;  /* 0x0000000232347825 */ /* 0x000fd000078e0202 */
[----:B------:R1:W-:Y:S01]  /*566b0*/  @P2 STG.E.U16 desc[UR8][R52.64], R6 ;  /* 0x0000000634002986 */ /* 0x0003e2000c101508 */
[----:B------:R-:W-:Y:S01]  /*566c0*/  ISETP.LT.AND P2, PT, R60, UR30, !P1 ;  /* 0x0000001e3c007c0c */ /* 0x000fe2000cf41270 */
[----:B------:R-:W2:Y:S01]  /*566d0*/  LDCU UR30, c[0x0][0x39c] ;  /* 0x00007380ff1e77ac */ /* 0x000ea20008000800 */
[----:B0-----:R-:W-:Y:S01]  /*566e0*/  ISETP.LT.AND P3, PT, R59, UR4, !P1 ;  /* 0x000000043b007c0c */ /* 0x001fe2000cf61270 */
[----:B-1----:R-:W4:Y:S01]  /*566f0*/  LDL.LU R6, [R1+0x68] ;  /* 0x0000680001067983 */ /* 0x002f220000300800 */
[C---:B------:R-:W-:Y:S01]  /*56700*/  IMAD.WIDE R52, R50.reuse, 0x2, R44 ;  /* 0x0000000232347825 */ /* 0x040fe200078e022c */
[----:B------:R-:W0:Y:S08]  /*56710*/  LDCU UR4, c[0x0][0x39c] ;  /* 0x00007380ff0477ac */ /* 0x000e300008000800 */
[----:B------:R1:W-:Y:S02]  /*56720*/  @P2 STG.E.U16 desc[UR8][R52.64], R51 ;  /* 0x0000003334002986 */ /* 0x0003e4000c101508 */
[----:B-1----:R-:W-:-:S05]  /*56730*/  IMAD.WIDE R52, R50, 0x2, R46 ;  /* 0x0000000232347825 */ /* 0x002fca00078e022e */
[----:B---3--:R1:W-:Y:S01]  /*56740*/  @P3 STG.E.U16 desc[UR8][R52.64], R5 ;  /* 0x0000000534003986 */ /* 0x0083e2000c101508 */
[----:B------:R-:W-:-:S03]  /*56750*/  PRMT R51, R5, 0x7632, R51 ;  /* 0x0000763205337816 */ /* 0x000fc60000000033 */
[----:B-1----:R-:W3:Y:S01]  /*56760*/  LDL.LU R5, [R1+0x58] ;  /* 0x0000580001057983 */ /* 0x002ee20000300800 */
[----:B------:R-:W-:Y:S01]  /*56770*/  ISETP.LT.AND P1, PT, R58, UR6, !P1 ;  /* 0x000000063a007c0c */ /* 0x000fe2000cf21270 */
[----:B------:R-:W1:Y:S01]  /*56780*/  LDCU UR6, c[0x0][0x398] ;  /* 0x00007300ff0677ac */ /* 0x000e620008000800 */
[----:B------:R-:W-:-:S11]  /*56790*/  IMAD.WIDE R52, R50, 0x2, R48 ;  /* 0x0000000232347825 */ /* 0x000fd600078e0230 */
[----:B------:R0:W-:Y:S02]  /*567a0*/  @P1 STG.E.U16 desc[UR8][R52.64], R51 ;  /* 0x0000003334001986 */ /* 0x0001e4000c101508 */
[----:B0-----:R-:W-:-:S05]  /*567b0*/  VIADD R51, R15, 0x4 ;  /* 0x000000040f337836 */ /* 0x001fca0000000000 */
[----:B------:R-:W-:Y:S01]  /*567c0*/  ISETP.GE.AND P1, PT, R51, UR4, PT ;  /* 0x0000000433007c0c */ /* 0x000fe2000bf26270 */
[----:B------:R-:W0:Y:S03]  /*567d0*/  LDCU UR4, c[0x0][0x398] ;  /* 0x00007300ff0477ac */ /* 0x000e260008000800 */
[----:B-1----:R-:W-:Y:S01]  /*567e0*/  ISETP.LT.AND P2, PT, R61, UR6, !P1 ;  /* 0x000000063d007c0c */ /* 0x002fe2000cf41270 */
[----:B------:R-:W-:Y:S01]  /*567f0*/  VIADD R50, R50, UR24 ;  /* 0x0000001832327c36 */ /* 0x000fe20008000000 */
[----:B------:R-:W1:Y:S03]  /*56800*/  LDCU UR6, c[0x0][0x398] ;  /* 0x00007300ff0677ac */ /* 0x000e660008000800 */
[----:B------:R-:W-:-:S08]  /*56810*/  IMAD.WIDE R52, R50, 0x2, R2 ;  /* 0x0000000232347825 */ /* 0x000fd000078e0202 */
[----:B--2---:R2:W-:Y:S01]  /*56820*/  @P2 STG.E.U16 desc[UR8][R52.64], R55 ;  /* 0x0000003734002986 */ /* 0x0045e2000c101508 */
[----:B------:R-:W-:Y:S02]  /*56830*/  PRMT R51, R55, 0x7632, R51 ;  /* 0x0000763237337816 */ /* 0x000fe40000000033 */
[----:B0-----:R-:W-:Y:S01]  /*56840*/  ISETP.LT.AND P2, PT, R60, UR4, !P1 ;  /* 0x000000043c007c0c */ /* 0x001fe2000cf41270 */
[----:B------:R-:W0:Y:S01]  /*56850*/  LDCU UR4, c[0x0][0x39c] ;  /* 0x00007380ff0477ac */ /* 0x000e220008000800 */
[----:B--2---:R-:W2:Y:S01]  /*56860*/  LDL.LU R55, [R1+0x8c] ;  /* 0x00008c0001377983 */ /* 0x004ea20000300800 */
[----:B------:R-:W-:-:S10]  /*56870*/  IMAD.WIDE R52, R50, 0x2, R44 ;  /* 0x0000000232347825 */ /* 0x000fd400078e022c */
[----:B------:R0:W-:Y:S01]  /*56880*/  @P2 STG.E.U16 desc[UR8][R52.64], R51 ;  /* 0x0000003334002986 */ /* 0x0001e2000c101508 */
[----:B-1----:R-:W-:Y:S01]  /*56890*/  ISETP.LT.AND P2, PT, R59, UR6, !P1 ;  /* 0x000000063b007c0c */ /* 0x002fe2000cf41270 */
[----:B------:R-:W1:Y:S01]  /*568a0*/  LDCU UR6, c[0x0][0x398] ;  /* 0x00007300ff0677ac */ /* 0x000e620008000800 */
[----:B------:R-:W-:Y:S01]  /*568b0*/  ISETP.LT.AND P1, PT, R58, UR10, !P1 ;  /* 0x0000000a3a007c0c */ /* 0x000fe2000cf21270 */
[----:B------:R-:W1:Y:S01]  /*568c0*/  LDCU UR10, c[0x0][0x398] ;  /* 0x00007300ff0a77ac */ /* 0x000e620008000800 */
[----:B0-----:R-:W-:-:S09]  /*568d0*/  IMAD.WIDE R52, R50, 0x2, R46 ;  /* 0x0000000232347825 */ /* 0x001fd200078e022e */
[----:B----4-:R0:W-:Y:S01]  /*568e0*/  @P2 STG.E.U16 desc[UR8][R52.64], R7 ;  /* 0x0000000734002986 */ /* 0x0101e2000c101508 */
[----:B------:R-:W-:-:S03]  /*568f0*/  PRMT R51, R7, 0x7632, R51 ;  /* 0x0000763207337816 */ /* 0x000fc60000000033 */
[----:B0-----:R-:W4:Y:S01]  /*56900*/  LDL.LU R7, [R1+0x7c] ;  /* 0x00007c0001077983 */ /* 0x001f220000300800 */
[----:B------:R-:W-:-:S05]  /*56910*/  IMAD.WIDE R52, R50, 0x2, R48 ;  /* 0x0000000232347825 */ /* 0x000fca00078e0230 */
[----:B------:R0:W-:Y:S02]  /*56920*/  @P1 STG.E.U16 desc[UR8][R52.64], R51 ;  /* 0x0000003334001986 */ /* 0x0001e4000c101508 */
[----:B0-----:R-:W-:-:S05]  /*56930*/  VIADD R51, R15, 0x5 ;  /* 0x000000050f337836 */ /* 0x001fca0000000000 */
[----:B------:R-:W-:Y:S01]  /*56940*/  ISETP.GE.AND P1, PT, R51, UR4, PT ;  /* 0x0000000433007c0c */ /* 0x000fe2000bf26270 */
[----:B------:R-:W0:Y:S03]  /*56950*/  LDCU UR4, c[0x0][0x398] ;  /* 0x00007300ff0477ac */ /* 0x000e260008000800 */
[----:B-1----:R-:W-:Y:S01]  /*56960*/  ISETP.LT.AND P2, PT, R61, UR6, !P1 ;  /* 0x000000063d007c0c */ /* 0x002fe2000cf41270 */
[----:B------:R-:W1:Y:S01]  /*56970*/  LDCU UR6, c[0x0][0x398] ;  /* 0x00007300ff0677ac */ /* 0x000e620008000800 */
[----:B------:R-:W-:-:S04]  /*56980*/  VIADD R50, R50, UR24 ;  /* 0x0000001832327c36 */ /* 0x000fc80008000000 */
[----:B------:R-:W-:-:S07]  /*56990*/  IMAD.WIDE R52, R50, 0x2, R2 ;  /* 0x0000000232347825 */ /* 0x000fce00078e0202 */
[----:B------:R1:W-:Y:S01]  /*569a0*/  @P2 STG.E.U16 desc[UR8][R52.64], R6 ;  /* 0x0000000634002986 */ /* 0x0003e2000c101508 */
[----:B------:R-:W-:Y:S02]  /*569b0*/  PRMT R51, R6, 0x7632, R51 ;  /* 0x0000763206337816 */ /* 0x000fe40000000033 */
[----:B0-----:R-:W-:Y:S01]  /*569c0*/  ISETP.LT.AND P2, PT, R60, UR4, !P1 ;  /* 0x000000043c007c0c */ /* 0x001fe2000cf41270 */
[----:B------:R-:W0:Y:S01]  /*569d0*/  LDCU UR4, c[0x0][0x39c] ;  /* 0x00007380ff0477ac */ /* 0x000e220008000800 */
[----:B-1----:R-:W-:Y:S01]  /*569e0*/  ISETP.LT.AND P3, PT, R59, UR6, !P1 ;  /* 0x000000063b007c0c */ /* 0x002fe2000cf61270 */
[----:B------:R-:W4:Y:S01]  /*569f0*/  LDL.LU R6, [R1+0x6c] ;  /* 0x00006c0001067983 */ /* 0x000f220000300800 */
[C---:B------:R-:W-:Y:S01]  /*56a00*/  IMAD.WIDE R52, R50.reuse, 0x2, R44 ;  /* 0x0000000232347825 */ /* 0x040fe200078e022c */
[----:B------:R-:W1:Y:S08]  /*56a10*/  LDCU UR6, c[0x0][0x398] ;  /* 0x00007300ff0677ac */ /* 0x000e700008000800 */
[----:B------:R0:W-:Y:S02]  /*56a20*/  @P2 STG.E.U16 desc[UR8][R52.64], R51 ;  /* 0x0000003334002986 */ /* 0x0001e4000c101508 */
[----:B0-----:R-:W-:-:S05]  /*56a30*/  IMAD.WIDE R52, R50, 0x2, R46 ;  /* 0x0000000232347825 */ /* 0x001fca00078e022e */
        /* <DEDUP_REMOVED lines=9> */
[----:B------:R-:W1:Y:S03]  /*56ad0*/  LDCU UR4, c[0x0][0x398] ;  /* 0x00007300ff0477ac */ /* 0x000e660008000800 */
[----:B------:R-:W-:Y:S01]  /*56ae0*/  ISETP.LT.AND P2, PT, R61, UR6, !P1 ;  /* 0x000000063d007c0c */ /* 0x000fe2000cf41270 */
[----:B------:R-:W-:Y:S01]  /*56af0*/  VIADD R52, R50, UR24 ;  /* 0x0000001832347c36 */ /* 0x000fe20008000000 */
[----:B------:R-:W0:Y:S03]  /*56b00*/  LDCU UR6, c[0x0][0x398] ;  /* 0x00007300ff0677ac */ /* 0x000e260008000800 */
[----:B------:R-:W-:-:S08]  /*56b10*/  IMAD.WIDE R50, R52, 0x2, R2 ;  /* 0x0000000234327825 */ /* 0x000fd000078e0202 */
[----:B--2---:R2:W-:Y:S01]  /*56b20*/  @P2 STG.E.U16 desc[UR8][R50.64], R55 ;  /* 0x0000003732002986 */ /* 0x0045e2000c101508 */
[----:B-1----:R-:W-:Y:S01]  /*56b30*/  ISETP.LT.AND P2, PT, R60, UR4, !P1 ;  /* 0x000000043c007c0c */ /* 0x002fe2000cf41270 */
[----:B------:R-:W1:Y:S01]  /*56b40*/  LDCU UR4, c[0x0][0x39c] ;  /* 0x00007380ff0477ac */ /* 0x000e620008000800 */
[----:B------:R-:W-:Y:S02]  /*56b50*/  PRMT R53, R55, 0x7632, R53 ;  /* 0x0000763237357816 */ /* 0x000fe40000000035 */
[----:B--2---:R-:W2:Y:S01]  /*56b60*/  LDL.LU R55, [R1+0x40] ;  /* 0x0000400001377983 */ /* 0x004ea20000300800 */
[----:B------:R-:W-:-:S08]  /*56b70*/  IMAD.WIDE R50, R52, 0x2, R44 ;  /* 0x0000000234327825 */ /* 0x000fd000078e022c */
[----:B------:R1:W-:Y:S01]  /*56b80*/  @P2 STG.E.U16 desc[UR8][R50.64], R53 ;  /* 0x0000003532002986 */ /* 0x0003e2000c101508 */
[----:B0-----:R-:W-:Y:S01]  /*56b90*/  ISETP.LT.AND P2, PT, R59, UR6, !P1 ;  /* 0x000000063b007c0c */ /* 0x001fe2000cf41270 */
[----:B------:R-:W0:Y:S01]  /*56ba0*/  LDCU UR6, c[0x0][0x398] ;  /* 0x00007300ff0677ac */ /* 0x000e220008000800 */
[----:B------:R-:W-:Y:S01]  /*56bb0*/  ISETP.LT.AND P1, PT, R58, UR10, !P1 ;  /* 0x0000000a3a007c0c */ /* 0x000fe2000cf21270 */
[----:B------:R-:W0:Y:S01]  /*56bc0*/  LDCU UR10, c[0x0][0x398] ;  /* 0x00007300ff0a77ac */ /* 0x000e220008000800 */
[----:B-1----:R-:W-:-:S09]  /*56bd0*/  IMAD.WIDE R50, R52, 0x2, R46 ;  /* 0x0000000234327825 */ /* 0x002fd200078e022e */
[----:B----4-:R1:W-:Y:S01]  /*56be0*/  @P2 STG.E.U16 desc[UR8][R50.64], R7 ;  /* 0x0000000732002986 */ /* 0x0103e2000c101508 */
[----:B------:R-:W-:Y:S01]  /*56bf0*/  PRMT R53, R7, 0x7632, R53 ;  /* 0x0000763207357816 */ /* 0x000fe20000000035 */
[----:B-1----:R-:W-:Y:S02]  /*56c00*/  IMAD.WIDE R50, R52, 0x2, R48 ;  /* 0x0000000234327825 */ /* 0x002fe400078e0230 */
[----:B------:R-:W4:Y:S04]  /*56c10*/  LDL.LU R7, [R1+0x30] ;  /* 0x0000300001077983 */ /* 0x000f280000300800 */
[----:B------:R1:W-:Y:S02]  /*56c20*/  @P1 STG.E.U16 desc[UR8][R50.64], R53 ;  /* 0x0000003532001986 */ /* 0x0003e4000c101508 */
[----:B-1----:R-:W-:-:S05]  /*56c30*/  VIADD R50, R15, 0x7 ;  /* 0x000000070f327836 */ /* 0x002fca0000000000 */
[----:B------:R-:W-:Y:S01]  /*56c40*/  ISETP.GE.AND P1, PT, R50, UR4, PT ;  /* 0x0000000432007c0c */ /* 0x000fe2000bf26270 */
[----:B------:R-:W1:Y:S03]  /*56c50*/  LDCU UR4, c[0x0][0x398] ;  /* 0x00007300ff0477ac */ /* 0x000e660008000800 */
[----:B0-----:R-:W-:Y:S01]  /*56c60*/  ISETP.LT.AND P2, PT, R61, UR6, !P1 ;  /* 0x000000063d007c0c */ /* 0x001fe2000cf41270 */
[----:B------:R-:W0:Y:S01]  /*56c70*/  LDCU UR6, c[0x0][0x398] ;  /* 0x00007300ff0677ac */ /* 0x000e220008000800 */
[----:B------:R-:W-:-:S04]  /*56c80*/  VIADD R52, R52, UR24 ;  /* 0x0000001834347c36 */ /* 0x000fc80008000000 */
[----:B------:R-:W-:-:S07]  /*56c90*/  IMAD.WIDE R50, R52, 0x2, R2 ;  /* 0x0000000234327825 */ /* 0x000fce00078e0202 */
[----:B------:R0:W-:Y:S01]  /*56ca0*/  @P2 STG.E.U16 desc[UR8][R50.64], R6 ;  /* 0x0000000632002986 */ /* 0x0001e2000c101508 */
[----:B-1----:R-:W-:Y:S01]  /*56cb0*/  ISETP.LT.AND P2, PT, R60, UR4, !P1 ;  /* 0x000000043c007c0c */ /* 0x002fe2000cf41270 */
[----:B------:R-:W1:Y:S01]  /*56cc0*/  LDCU UR4, c[0x0][0x39c] ;  /* 0x00007380ff0477ac */ /* 0x000e620008000800 */
[----:B------:R-:W-:Y:S02]  /*56cd0*/  PRMT R53, R6, 0x7632, R53 ;  /* 0x0000763206357816 */ /* 0x000fe40000000035 */
[----:B0-----:R-:W-:Y:S01]  /*56ce0*/  ISETP.LT.AND P3, PT, R59, UR6, !P1 ;  /* 0x000000063b007c0c */ /* 0x001fe2000cf61270 */
[----:B------:R-:W0:Y:S01]  /*56cf0*/  LDCU UR6, c[0x0][0x398] ;  /* 0x00007300ff0677ac */ /* 0x000e220008000800 */
[----:B------:R-:W4:Y:S01]  /*56d00*/  LDL.LU R6, [R1+0x20] ;  /* 0x0000200001067983 */ /* 0x000f220000300800 */
[----:B------:R-:W-:-:S06]  /*56d10*/  IMAD.WIDE R50, R52, 0x2, R44 ;  /* 0x0000000234327825 */ /* 0x000fcc00078e022c */
        /* <DEDUP_REMOVED lines=19> */
[----:B------:R-:W-:Y:S01]  /*56e50*/  PRMT R51, R55, 0x7632, R51 ;  /* 0x0000763237337816 */ /* 0x000fe20000000033 */
[----:B--2---:R-:W-:-:S10]  /*56e60*/  IMAD.WIDE R52, R50, 0x2, R44 ;  /* 0x0000000232347825 */ /* 0x004fd400078e022c */
[----:B------:R2:W-:Y:S01]  /*56e70*/  @P2 STG.E.U16 desc[UR8][R52.64], R51 ;  /* 0x0000003334002986 */ /* 0x0005e2000c101508 */
[----:B0-----:R-:W-:Y:S01]  /*56e80*/  ISETP.LT.AND P2, PT, R59, UR6, !P1 ;  /* 0x000000063b007c0c */ /* 0x001fe2000cf41270 */
[----:B------:R-:W0:Y:S01]  /*56e90*/  LDCU UR6, c[0x0][0x398] ;  /* 0x00007300ff0677ac */ /* 0x000e220008000800 */
[----:B-1----:R-:W-:Y:S01]  /*56ea0*/  ISETP.LT.AND P1, PT, R58, UR4, !P1 ;  /* 0x000000043a007c0c */ /* 0x002fe2000cf21270 */
[----:B------:R-:W1:Y:S01]  /*56eb0*/  LDCU UR4, c[0x0][0x39c] ;  /* 0x00007380ff0477ac */ /* 0x000e620008000800 */
[----:B--2---:R-:W-:-:S09]  /*56ec0*/  IMAD.WIDE R52, R50, 0x2, R46 ;  /* 0x0000000232347825 */ /* 0x004fd200078e022e */
[----:B----4-:R2:W-:Y:S01]  /*56ed0*/  @P2 STG.E.U16 desc[UR8][R52.64], R7 ;  /* 0x0000000734002986 */ /* 0x0105e2000c101508 */
[----:B------:R-:W-:Y:S01]  /*56ee0*/  PRMT R51, R7, 0x7632, R51 ;  /* 0x0000763207337816 */ /* 0x000fe20000000033 */
[----:B--2---:R-:W-:-:S05]  /*56ef0*/  IMAD.WIDE R52, R50, 0x2, R48 ;  /* 0x0000000232347825 */ /* 0x004fca00078e0230 */
[----:B------:R2:W-:Y:S02]  /*56f00*/  @P1 STG.E.U16 desc[UR8][R52.64], R51 ;  /* 0x0000003334001986 */ /* 0x0005e4000c101508 */
[----:B--2---:R-:W-:-:S05]  /*56f10*/  VIADD R51, R15, 0x9 ;  /* 0x000000090f337836 */ /* 0x004fca0000000000 */
[----:B-1----:R-:W-:Y:S01]  /*56f20*/  ISETP.GE.AND P1, PT, R51, UR4, PT ;  /* 0x0000000433007c0c */ /* 0x002fe2000bf26270 */
[----:B------:R-:W1:Y:S03]  /*56f30*/  LDCU UR4, c[0x0][0x398] ;  /* 0x00007300ff0477ac */ /* 0x000e660008000800 */
[----:B0-----:R-:W-:Y:S01]  /*56f40*/  ISETP.LT.AND P2, PT, R61, UR6, !P1 ;  /* 0x000000063d007c0c */ /* 0x001fe2000cf41270 */
[----:B------:R-:W-:Y:S01]  /*56f50*/  VIADD R50, R50, UR24 ;  /* 0x0000001832327c36 */ /* 0x000fe20008000000 */
[----:B------:R-:W-:Y:S01]  /*56f60*/  ISETP.LT.AND P3, PT, R60, UR10, !P1 ;  /* 0x0000000a3c007c0c */ /* 0x000fe2000cf61270 */
[----:B------:R-:W0:Y:S02]  /*56f70*/  LDCU UR6, c[0x0][0x398] ;  /* 0x00007300ff0677ac */ /* 0x000e240008000800 */
[----:B------:R-:W-:Y:S01]  /*56f80*/  IMAD.WIDE R52, R50, 0x2, R2 ;  /* 0x0000000232347825 */ /* 0x000fe200078e0202 */
[----:B------:R-:W2:Y:S07]  /*56f90*/  LDCU UR10, c[0x0][0x398] ;  /* 0x00007300ff0a77ac */ /* 0x000eae0008000800 */
[----:B------:R4:W-:Y:S01]  /*56fa0*/  @P2 STG.E.U16 desc[UR8][R52.64], R6 ;  /* 0x0000000634002986 */ /* 0x0009e2000c101508 */
[----:B-1----:R-:W-:Y:S01]  /*56fb0*/  ISETP.LT.AND P2, PT, R59, UR4, !P1 ;  /* 0x000000043b007c0c */ /* 0x002fe2000cf41270 */
[----:B------:R-:W1:Y:S01]  /*56fc0*/  LDCU UR4, c[0x0][0x39c] ;  /* 0x00007380ff0477ac */ /* 0x000e620008000800 */
[----:B------:R-:W-:Y:S01]  /*56fd0*/  PRMT R51, R6, 0x7632, R51 ;  /* 0x0000763206337816 */ /* 0x000fe20000000033 */
[----:B----4-:R-:W-:-:S05]  /*56fe0*/  IMAD.WIDE R52, R50, 0x2, R44 ;  /* 0x0000000232347825 */ /* 0x010fca00078e022c */
[----:B------:R4:W-:Y:S02]  /*56ff0*/  @P3 STG.E.U16 desc[UR8][R52.64], R51 ;  /* 0x0000003334003986 */ /* 0x0009e4000c101508 */
[----:B----4-:R-:W-:-:S05]  /*57000*/  IMAD.WIDE R52, R50, 0x2, R46 ;  /* 0x0000000232347825 */ /* 0x010fca00078e022e */
[----:B---3--:R3:W-:Y:S01]  /*57010*/  @P2 STG.E.U16 desc[UR8][R52.64], R5 ;  /* 0x0000000534002986 */ /* 0x0087e2000c101508 */
[----:B------:R-:W-:-:S03]  /*57020*/  PRMT R51, R5, 0x7632, R51 ;  /* 0x0000763205337816 */ /* 0x000fc60000000033 */
[----:B---3--:R-:W3:Y:S04]  /*57030*/  LDL.LU R5, [R1+0x44] ;  /* 0x0000440001057983 */ /* 0x008ee80000300800 */
[----:B------:R-:W4:Y:S04]  /*57040*/  LDL.LU R7, [R1+0x34] ;  /* 0x0000340001077983 */ /* 0x000f280000300800 */
[----:B------:R-:W2:Y:S01]  /*57050*/  LDL.LU R6, [R1+0x24] ;  /* 0x0000240001067983 */ /* 0x000ea20000300800 */
[----:B0-----:R-:W-:Y:S01]  /*57060*/  ISETP.LT.AND P1, PT, R58, UR6, !P1 ;  /* 0x000000063a007c0c */ /* 0x001fe2000cf21270 */
[----:B------:R-:W-:Y:S01]  /*57070*/  IMAD.WIDE R52, R50, 0x2, R48 ;  /* 0x0000000232347825 */ /* 0x000fe200078e0230 */
[----:B------:R-:W0:Y:S11]  /*57080*/  LDCU UR6, c[0x0][0x398] ;  /* 0x00007300ff0677ac */ /* 0x000e360008000800 */
[----:B------:R0:W-:Y:S02]  /*57090*/  @P1 STG.E.U16 desc[UR8][R52.64], R51 ;  /* 0x0000003334001986 */ /* 0x0001e4000c101508 */
[----:B0-----:R-:W-:-:S05]  /*570a0*/  VIADD R51, R15, 0xa ;  /* 0x0000000a0f337836 */ /* 0x001fca0000000000 */
[----:B------:R-:W-:Y:S01]  /*570b0*/  ISETP.GE.AND P1, PT, R51, UR29, PT ;  /* 0x0000001d33007c0c */ /* 0x000fe2000bf26270 */
[----:B------:R-:W-:Y:S01]  /*570c0*/  VIADD R50, R50, UR24 ;  /* 0x0000001832327c36 */ /* 0x000fe20008000000 */
[----:B------:R-:W0:Y:S02]  /*570d0*/  LDCU UR29, c[0x0][0x398] ;  /* 0x00007300ff1d77ac */ /* 0x000e240008000800 */
[----:B------:R-:W-:Y:S02]  /*570e0*/  ISETP.LT.AND P2, PT, R61, UR42, !P1 ;  /* 0x0000002a3d007c0c */ /* 0x000fe4000cf41270 */
[----:B------:R-:W-:Y:S01]  /*570f0*/  ISETP.LT.AND P3, PT, R60, UR65, !P1 ;  /* 0x000000413c007c0c */ /* 0x000fe2000cf61270 */
[----:B------:R-:W-:Y:S01]  /*57100*/  IMAD.WIDE R52, R50, 0x2, R2 ;  /* 0x0000000232347825 */ /* 0x000fe200078e0202 */
[----:B------:R-:W-:Y:S01]  /*57110*/  ISETP.LT.AND P4, PT, R59, UR47, !P1 ;  /* 0x0000002f3b007c0c */ /* 0x000fe2000cf81270 */
[----:B------:R-:W0:Y:S01]  /*57120*/  LDCU UR42, c[0x0][0x398] ;  /* 0x00007300ff2a77ac */ /* 0x000e220008000800 */
[----:B------:R-:W0:Y:S01]  /*57130*/  LDCU UR47, c[0x0][0x398] ;  /* 0x00007300ff2f77ac */ /* 0x000e220008000800 */
[----:B------:R-:W0:Y:S06]  /*57140*/  LDCU UR65, c[0x0][0x3b8] ;  /* 0x00007700ff4177ac */ /* 0x000e2c0008000800 */
[----:B---3--:R3:W-:Y:S01]  /*57150*/  @P2 STG.E.U16 desc[UR8][R52.64], R5 ;  /* 0x0000000534002986 */ /* 0x0087e2000c101508 */
[----:B------:R-:W-:-:S02]  /*57160*/  PRMT R51, R5, 0x7632, R51 ;  /* 0x0000763205337816 */ /* 0x000fc40000000033 */
[----:B------:R-:W-:Y:S01]  /*57170*/  ISETP.LT.AND P2, PT, R58, UR70, !P1 ;  /* 0x000000463a007c0c */ /* 0x000fe2000cf41270 */
[----:B------:R-:W0:Y:S01]  /*57180*/  LDCU UR70, c[0x0][0x39c] ;  /* 0x00007380ff4677ac */ /* 0x000e220008000800 */
[C---:B---3--:R-:W-:Y:S01]  /*57190*/  IMAD.WIDE R52, R50.reuse, 0x2, R44 ;  /* 0x0000000232347825 */ /* 0x048fe200078e022c */
[----:B------:R-:W3:Y:S04]  /*571a0*/  LDL.LU R5, [R1+0x14] ;  /* 0x0000140001057983 */ /* 0x000ee80000300800 */
[----:B------:R0:W-:Y:S02]  /*571b0*/  @P3 STG.E.U16 desc[UR8][R52.64], R51 ;  /* 0x0000003334003986 */ /* 0x0001e4000c101508 */
[----:B0-----:R-:W-:Y:S01]  /*571c0*/  IADD3 R51, PT, PT, R15, 0xb, RZ ;  /* 0x0000000b0f337810 */ /* 0x001fe20007ffe0ff */
[----:B------:R-:W-:-:S03]  /*571d0*/  IMAD.WIDE R52, R50, 0x2, R46 ;  /* 0x0000000232347825 */ /* 0x000fc600078e022e */
[----:B------:R-:W-:Y:S01]  /*571e0*/  ISETP.GE.AND P1, PT, R51, UR25, PT ;  /* 0x0000001933007c0c */ /* 0x000fe2000bf26270 */
[----:B------:R-:W0:Y:S01]  /*571f0*/  LDCU UR25, c[0x0][0x398] ;  /* 0x00007300ff1977ac */ /* 0x000e220008000800 */
[----:B----4-:R4:W-:Y:S02]  /*57200*/  @P4 STG.E.U16 desc[UR8][R52.64], R7 ;  /* 0x0000000734004986 */ /* 0x0109e4000c101508 */
[----:B------:R-:W-:Y:S01]  /*57210*/  ISETP.LT.AND P3, PT, R61, UR66, !P1 ;  /* 0x000000423d007c0c */ /* 0x000fe2000cf61270 */
[----:B------:R-:W0:Y:S01]  /*57220*/  LDCU UR66, c[0x0][0x398] ;  /* 0x00007300ff4277ac */ /* 0x000e220008000800 */
[----:B------:R-:W-:Y:S01]  /*57230*/  PRMT R51, R7, 0x7632, R51 ;  /* 0x0000763207337816 */ /* 0x000fe20000000033 */
[C---:B----4-:R-:W-:Y:S01]  /*57240*/  IMAD.WIDE R52, R50.reuse, 0x2, R48 ;  /* 0x0000000232347825 */ /* 0x050fe200078e0230 */
[----:B------:R-:W4:Y:S03]  /*57250*/  LDL.LU R7, [R1+0x48] ;  /* 0x0000480001077983 */ /* 0x000f260000300800 */
[----:B------:R-:W-:Y:S01]  /*57260*/  VIADD R50, R50, UR24 ;  /* 0x0000001832327c36 */ /* 0x000fe20008000000 */
[----:B------:R0:W-:Y:S01]  /*57270*/  @P2 STG.E.U16 desc[UR8][R52.64], R51 ;  /* 0x0000003334002986 */ /* 0x0001e2000c101508 */
[----:B--2---:R-:W-:-:S02]  /*57280*/  PRMT R56, R6, 0x7632, R56 ;  /* 0x0000763206387816 */ /* 0x004fc40000000038 */
[----:B0-----:R-:W-:-:S05]  /*57290*/  IMAD.WIDE R52, R50, 0x2, R2 ;  /* 0x0000000232347825 */ /* 0x001fca00078e0202 */
[----:B------:R0:W-:Y:S04]  /*572a0*/  @P3 STG.E.U16 desc[UR8][R52.64], R6 ;  /* 0x0000000634003986 */ /* 0x0001e8000c101508 */
[----:B0-----:R-:W2:Y:S01]  /*572b0*/  LDL.LU R6, [R1+0x38] ;  /* 0x0000380001067983 */ /* 0x001ea20000300800 */
[----:B------:R-:W-:Y:S01]  /*572c0*/  ISETP.LT.AND P4, PT, R60, UR43, !P1 ;  /* 0x0000002b3c007c0c */ /* 0x000fe2000cf81270 */
[----:B------:R-:W-:Y:S01]  /*572d0*/  VIADD R51, R15, 0xc ;  /* 0x0000000c0f337836 */ /* 0x000fe20000000000 */
[----:B------:R-:W-:Y:S01]  /*572e0*/  ISETP.LT.AND P2, PT, R59, UR32, !P1 ;  /* 0x000000203b007c0c */ /* 0x000fe2000cf41270 */
[----:B------:R-:W-:Y:S01]  /*572f0*/  IMAD.WIDE R52, R50, 0x2, R44 ;  /* 0x0000000232347825 */ /* 0x000fe200078e022c */
[----:B------:R-:W-:Y:S01]  /*57300*/  ISETP.LT.AND P1, PT, R58, UR62, !P1 ;  /* 0x0000003e3a007c0c */ /* 0x000fe2000cf21270 */
[----:B------:R-:W0:Y:S01]  /*57310*/  LDCU UR43, c[0x0][0x398] ;  /* 0x00007300ff2b77ac */ /* 0x000e220008000800 */
[----:B------:R-:W-:Y:S01]  /*57320*/  ISETP.GE.AND P5, PT, R51, UR67, PT ;  /* 0x0000004333007c0c */ /* 0x000fe2000bfa6270 */
[----:B------:R-:W-:Y:S01]  /*57330*/  IMAD.WIDE R54, R50, 0x2, R46 ;  /* 0x0000000232367825 */ /* 0x000fe200078e022e */
[----:B------:R-:W0:Y:S02]  /*57340*/  LDCU UR67, c[0x0][0x39c] ;  /* 0x00007380ff4377ac */ /* 0x000e240008000800 */
[----:B------:R-:W-:-:S03]  /*57350*/  ISETP.LT.AND P6, PT, R61, UR20, !P5 ;  /* 0x000000143d007c0c */ /* 0x000fc6000efc1270 */
[----:B------:R1:W-:Y:S01]  /*57360*/  @P4 STG.E.U16 desc[UR8][R52.64], R56 ;  /* 0x0000003834004986 */ /* 0x0003e2000c101508 */
[----:B------:R-:W-:Y:S01]  /*57370*/  ISETP.LT.AND P3, PT, R60, UR63, !P5 ;  /* 0x0000003f3c007c0c */ /* 0x000fe2000ef61270 */
[----:B------:R-:W0:Y:S01]  /*57380*/  LDCU UR32, c[0x0][0x398] ;  /* 0x00007300ff2077ac */ /* 0x000e220008000800 */
[----:B------:R-:W0:Y:S01]  /*57390*/  LDCU UR20, c[0x0][0x398] ;  /* 0x00007300ff1477ac */ /* 0x000e220008000800 */
[----:B------:R-:W0:Y:S01]  /*573a0*/  LDCU UR62, c[0x0][0x3b8] ;  /* 0x00007700ff3e77ac */ /* 0x000e220008000800 */
[C---:B-1----:R-:W-:Y:S01]  /*573b0*/  IMAD.WIDE R52, R50.reuse, 0x2, R48 ;  /* 0x0000000232347825 */ /* 0x042fe200078e0230 */
[----:B------:R-:W1:Y:S03]  /*573c0*/  LDCU UR63, c[0x0][0x398] ;  /* 0x00007300ff3f77ac */ /* 0x000e660008000800 */
[----:B------:R-:W-:Y:S01]  /*573d0*/  VIADD R56, R50, UR24 ;  /* 0x0000001832387c36 */ /* 0x000fe20008000000 */
[----:B---3--:R-:W-:Y:S01]  /*573e0*/  PRMT R51, R5, 0x7632, R51 ;  /* 0x0000763205337816 */ /* 0x008fe20000000033 */
[----:B------:R3:W-:Y:S04]  /*573f0*/  @P2 STG.E.U16 desc[UR8][R54.64], R5 ;  /* 0x0000000536002986 */ /* 0x0007e8000c101508 */
[----:B------:R0:W-:Y:S01]  /*57400*/  @P1 STG.E.U16 desc[UR8][R52.64], R51 ;  /* 0x0000003334001986 */ /* 0x0001e2000c101508 */
[----:B------:R-:W-:-:S02]  /*57410*/  ISETP.LT.AND P2, PT, R59, UR40, !P5 ;  /* 0x000000283b007c0c */ /* 0x000fc4000ef41270 */
[----:B----4-:R-:W-:Y:S01]  /*57420*/  PRMT R57, R7, 0x7632, R57 ;  /* 0x0000763207397816 */ /* 0x010fe20000000039 */
[----:B---3--:R-:W3:Y:S01]  /*57430*/  LDL.LU R5, [R1+0x28] ;  /* 0x0000280001057983 */ /* 0x008ee20000300800 */
[----:B0-----:R-:W-:Y:S01]  /*57440*/  IMAD.WIDE R52, R56, 0x2, R2 ;  /* 0x0000000238347825 */ /* 0x001fe200078e0202 */
[----:B------:R-:W0:Y:S03]  /*57450*/  LDCU UR40, c[0x0][0x398] ;  /* 0x00007300ff2877ac */ /* 0x000e260008000800 */
[----:B------:R-:W-:Y:S01]  /*57460*/  VIADD R54, R15, 0xd ;  /* 0x0000000d0f367836 */ /* 0x000fe20000000000 */
[----:B------:R4:W-:Y:S04]  /*57470*/  @P6 STG.E.U16 desc[UR8][R52.64], R7 ;  /* 0x0000000734006986 */ /* 0x0009e8000c101508 */
[----:B------:R-:W-:Y:S01]  /*57480*/  ISETP.GE.AND P4, PT, R54, UR77, PT ;  /* 0x0000004d36007c0c */ /* 0x000fe2000bf86270 */
[----:B------:R-:W-:Y:S01]  /*57490*/  IMAD.WIDE R54, R56, 0x2, R44 ;  /* 0x0000000238367825 */ /* 0x000fe200078e022c */
[----:B------:R-:W-:Y:S01]  /*574a0*/  ISETP.LT.AND P5, PT, R58, UR44, !P5 ;  /* 0x0000002c3a007c0c */ /* 0x000fe2000efa1270 */
[----:B------:R-:W0:Y:S01]  /*574b0*/  LDCU UR77, c[0x0][0x39c] ;  /* 0x00007380ff4d77ac */ /* 0x000e220008000800 */
[----:B----4-:R-:W4:Y:S01]  /*574c0*/  LDL.LU R7, [R1+0x18] ;  /* 0x0000180001077983 */ /* 0x010f220000300800 */
[C---:B------:R-:W-:Y:S01]  /*574d0*/  IMAD.WIDE R52, R56.reuse, 0x2, R46 ;  /* 0x0000000238347825 */ /* 0x040fe200078e022e */
[----:B------:R-:W-:Y:S01]  /*574e0*/  ISETP.LT.AND P6, PT, R61, UR64, !P4 ;  /* 0x000000403d007c0c */ /* 0x000fe2000e7c1270 */
[----:B------:R-:W0:Y:S01]  /*574f0*/  LDCU UR44, c[0x0][0x398] ;  /* 0x00007300ff2c77ac */ /* 0x000e220008000800 */
[----:B------:R1:W-:Y:S01]  /*57500*/  @P3 STG.E.U16 desc[UR8][R54.64], R57 ;  /* 0x0000003936003986 */ /* 0x0003e2000c101508 */
[----:B------:R-:W-:Y:S01]  /*57510*/  VIADD R50, R56, UR24 ;  /* 0x0000001838327c36 */ /* 0x000fe20008000000 */
[----:B------:R-:W0:Y:S02]  /*57520*/  LDCU UR64, c[0x0][0x398] ;  /* 0x00007300ff4077ac */ /* 0x000e240008000800 */
[----:B--2---:R2:W-:Y:S01]  /*57530*/  @P2 STG.E.U16 desc[UR8][R52.64], R6 ;  /* 0x0000000634002986 */ /* 0x0045e2000c101508 */
[----:B-1----:R-:W-:-:S03]  /*57540*/  PRMT R55, R6, 0x7632, R55 ;  /* 0x0000763206377816 */ /* 0x002fc60000000037 */
[----:B--2---:R-:W2:Y:S01]  /*57550*/  LDL.LU R6, [R1+0x4c] ;  /* 0x00004c0001067983 */ /* 0x004ea20000300800 */
[----:B------:R-:W-:Y:S01]  /*57560*/  ISETP.LT.AND P3, PT, R60, UR33, !P4 ;  /* 0x000000213c007c0c */ /* 0x000fe2000e761270 */
[----:B------:R-:W-:-:S04]  /*57570*/  IMAD.WIDE R52, R56, 0x2, R48 ;  /* 0x0000000238347825 */ /* 0x000fc800078e0230 */
[----:B------:R-:W-:Y:S01]  /*57580*/  VIADD R54, R15, 0xe ;  /* 0x0000000e0f367836 */ /* 0x000fe20000000000 */
[----:B------:R-:W-:Y:S01]  /*57590*/  ISETP.LT.AND P2, PT, R59, UR60, !P4 ;  /* 0x0000003c3b007c0c */ /* 0x000fe2000e741270 */
[----:B------:R1:W-:Y:S01]  /*575a0*/  @P5 STG.E.U16 desc[UR8][R52.64], R55 ;  /* 0x0000003734005986 */ /* 0x0003e2000c101508 */
[----:B------:R-:W-:Y:S01]  /*575b0*/  ISETP.LT.AND P4, PT, R58, UR41, !P4 ;  /* 0x000000293a007c0c */ /* 0x000fe2000e781270 */
[----:B------:R-:W-:Y:S01]  /*575c0*/  VIADD R51, R50, UR24 ;  /* 0x0000001832337c36 */ /* 0x000fe20008000000 */
[----:B------:R-:W-:Y:S01]  /*575d0*/  ISETP.GE.AND P1, PT, R54, UR27, PT ;  /* 0x0000001b36007c0c */ /* 0x000fe2000bf26270 */
[----:B------:R-:W-:Y:S01]  /*575e0*/  VIADD R57, R15, 0xf ;  /* 0x0000000f0f397836 */ /* 0x000fe20000000000 */
[----:B------:R-:W0:Y:S01]  /*575f0*/  LDCU UR24, c[0x0][0x3b8] ;  /* 0x00007700ff1877ac */ /* 0x000e220008000800 */
[----:B------:R-:W0:Y:S01]  /*57600*/  LDCU UR33, c[0x0][0x398] ;  /* 0x00007300ff2177ac */ /* 0x000e220008000800 */
[C---:B-1----:R-:W-:Y:S01]  /*57610*/  IMAD.WIDE R52, R50.reuse, 0x2, R2 ;  /* 0x0000000232347825 */ /* 0x042fe200078e0202 */
[----:B------:R-:W1:Y:S03]  /*57620*/  LDCU UR60, c[0x0][0x398] ;  /* 0x00007300ff3c77ac */ /* 0x000e660008000800 */
[C---:B------:R-:W-:Y:S01]  /*57630*/  IMAD.WIDE R54, R50.reuse, 0x2, R44 ;  /* 0x0000000232367825 */ /* 0x040fe200078e022c */
[----:B------:R-:W-:Y:S01]  /*57640*/  ISETP.LT.AND P5, PT, R61, UR57, !P1 ;  /* 0x000000393d007c0c */ /* 0x000fe2000cfa1270 */
[----:B------:R-:W0:Y:S01]  /*57650*/  LDCU UR57, c[0x0][0x39c] ;  /* 0x00007380ff3977ac */ /* 0x000e220008000800 */
[----:B------:R-:W0:Y:S01]  /*57660*/  LDCU UR41, c[0x0][0x398] ;  /* 0x00007300ff2977ac */ /* 0x000e220008000800 */
[----:B------:R-:W0:Y:S01]  /*57670*/  LDCU UR27, c[0x0][0x3b8] ;  /* 0x00007700ff1b77ac */ /* 0x000e220008000800 */
[----:B---3--:R-:W-:Y:S01]  /*57680*/  PRMT R56, R5, 0x7632, R56 ;  /* 0x0000763205387816 */ /* 0x008fe20000000038 */
[----:B------:R3:W-:Y:S04]  /*57690*/  @P6 STG.E.U16 desc[UR8][R52.64], R5 ;  /* 0x0000000534006986 */ /* 0x0007e8000c101508 */
[----:B------:R0:W-:Y:S04]  /*576a0*/  @P3 STG.E.U16 desc[UR8][R54.64], R56 ;  /* 0x0000003836003986 */ /* 0x0001e8000c101508 */
[----:B---3--:R-:W3:Y:S01]  /*576b0*/  LDL.LU R5, [R1+0x3c] ;  /* 0x00003c0001057983 */ /* 0x008ee20000300800 */
[----:B------:R-:W-:-:S04]  /*576c0*/  IMAD.WIDE R52, R50, 0x2, R48 ;  /* 0x0000000232347825 */ /* 0x000fc800078e0230 */
[----:B0-----:R-:W-:Y:S01]  /*576d0*/  IMAD.WIDE R54, R50, 0x2, R46 ;  /* 0x0000000232367825 */ /* 0x001fe200078e022e */
[----:B----4-:R-:W-:-:S04]  /*576e0*/  PRMT R50, R7, 0x7632, R50 ;  /* 0x0000763207327816 */ /* 0x010fc80000000032 */
[----:B------:R0:W-:Y:S04]  /*576f0*/  @P2 STG.E.U16 desc[UR8][R54.64], R7 ;  /* 0x0000000736002986 */ /* 0x0001e8000c101508 */
[----:B------:R4:W-:Y:S04]  /*57700*/  @P4 STG.E.U16 desc[UR8][R52.64], R50 ;  /* 0x0000003234004986 */ /* 0x0009e8000c101508 */
[----:B0-----:R-:W3:Y:S01]  /*57710*/  LDL.LU R7, [R1+0x2c] ;  /* 0x00002c0001077983 */ /* 0x001ee20000300800 */
[----:B----4-:R-:W-:Y:S01]  /*57720*/  IMAD.WIDE R52, R51, 0x2, R2 ;  /* 0x0000000233347825 */ /* 0x010fe200078e0202 */
[----:B--2---:R-:W-:-:S04]  /*57730*/  PRMT R50, R6, 0x7632, R50 ;  /* 0x0000763206327816 */ /* 0x004fc80000000032 */
[----:B------:R0:W-:Y:S04]  /*57740*/  @P5 STG.E.U16 desc[UR8][R52.64], R6 ;  /* 0x0000000634005986 */ /* 0x0001e8000c101508 */
[----:B0-----:R-:W2:Y:S01]  /*57750*/  LDL.LU R6, [R1+0x1c] ;  /* 0x00001c0001067983 */ /* 0x001ea20000300800 */
[----:B------:R-:W-:Y:S02]  /*57760*/  ISETP.LT.AND P6, PT, R60, UR61, !P1 ;  /* 0x0000003d3c007c0c */ /* 0x000fe4000cfc1270 */
[----:B------:R-:W-:Y:S02]  /*57770*/  ISETP.LT.AND P3, PT, R59, UR6, !P1 ;  /* 0x000000063b007c0c */ /* 0x000fe4000cf61270 */
[----:B------:R-:W-:Y:S01]  /*57780*/  ISETP.GE.AND P2, PT, R57, UR30, PT ;  /* 0x0000001e39007c0c */ /* 0x000fe2000bf46270 */
[----:B------:R-:W-:Y:S01]  /*57790*/  IMAD.WIDE R54, R51, 0x2, R44 ;  /* 0x0000000233367825 */ /* 0x000fe200078e022c */
[----:B------:R-:W-:Y:S01]  /*577a0*/  ISETP.LT.AND P1, PT, R58, UR58, !P1 ;  /* 0x0000003a3a007c0c */ /* 0x000fe2000cf21270 */
[----:B------:R-:W0:Y:S01]  /*577b0*/  LDCU UR61, c[0x0][0x398] ;  /* 0x00007300ff3d77ac */ /* 0x000e220008000800 */
[----:B------:R-:W-:Y:S01]  /*577c0*/  ISETP.LT.AND P4, PT, R61, UR54, !P2 ;  /* 0x000000363d007c0c */ /* 0x000fe2000d781270 */
[C---:B------:R-:W-:Y:S01]  /*577d0*/  IMAD.WIDE R52, R51.reuse, 0x2, R46 ;  /* 0x0000000233347825 */ /* 0x040fe200078e022e */
[----:B------:R-:W-:Y:S01]  /*577e0*/  ISETP.LT.AND P5, PT, R60, UR59, !P2 ;  /* 0x0000003b3c007c0c */ /* 0x000fe2000d7a1270 */
[----:B------:R-:W4:Y:S02]  /*577f0*/  LDCU UR6, c[0x0][0x398] ;  /* 0x00007300ff0677ac */ /* 0x000f240008000800 */
[----:B------:R-:W-:Y:S01]  /*57800*/  VIADD R56, R51, UR38 ;  /* 0x0000002633387c36 */ /* 0x000fe20008000000 */
[----:B------:R0:W-:Y:S01]  /*57810*/  @P6 STG.E.U16 desc[UR8][R54.64], R50 ;  /* 0x0000003236006986 */ /* 0x0001e2000c101508 */
[----:B------:R-:W-:Y:S01]  /*57820*/  ISETP.LT.AND P6, PT, R59, UR39, !P2 ;  /* 0x000000273b007c0c */ /* 0x000fe2000d7c1270 */
[----:B------:R-:W-:Y:S01]  /*57830*/  VIADD R57, R15, 0x10 ;  /* 0x000000100f397836 */ /* 0x000fe20000000000 */
[----:B------:R-:W1:Y:S01]  /*57840*/  LDCU UR58, c[0x0][0x398] ;  /* 0x00007300ff3a77ac */ /* 0x000e620008000800 */
[----:B------:R-:W1:Y:S01]  /*57850*/  LDCU UR54, c[0x0][0x39c] ;  /* 0x00007380ff3677ac */ /* 0x000e620008000800 */
[----:B------:R-:W1:Y:S01]  /*57860*/  LDCU UR38, c[0x0][0x398] ;  /* 0x00007300ff2677ac */ /* 0x000e620008000800 */
[----:B0-----:R-:W-:Y:S01]  /*57870*/  IMAD.WIDE R54, R51, 0x2, R48 ;  /* 0x0000000233367825 */ /* 0x001fe200078e0230 */
[----:B------:R-:W0:Y:S03]  /*57880*/  LDCU UR59, c[0x0][0x398] ;  /* 0x00007300ff3b77ac */ /* 0x000e260008000800 */
[----:B------:R-:W-:Y:S01]  /*57890*/  VIADD R50, R56, UR22 ;  /* 0x0000001638327c36 */ /* 0x000fe20008000000 */
[----:B------:R-:W0:Y:S01]  /*578a0*/  LDCU UR30, c[0x0][0x3b8] ;  /* 0x00007700ff1e77ac */ /* 0x000e220008000800 */
[----:B---3--:R3:W-:Y:S01]  /*578b0*/  @P3 STG.E.U16 desc[UR8][R52.64], R5 ;  /* 0x0000000534003986 */ /* 0x0087e2000c101508 */
[----:B------:R-:W-:Y:S01]  /*578c0*/  PRMT R51, R5, 0x7632, R51 ;  /* 0x0000763205337816 */ /* 0x000fe20000000033 */
[----:B------:R-:W0:Y:S01]  /*578d0*/  LDCU UR39, c[0x0][0x398] ;  /* 0x00007300ff2777ac */ /* 0x000e220008000800 */
[----:B------:R-:W-:-:S03]  /*578e0*/  ISETP.GE.AND P3, PT, R57, UR31, PT ;  /* 0x0000001f39007c0c */ /* 0x000fc6000bf66270 */
[----:B------:R1:W-:Y:S01]  /*578f0*/  @P1 STG.E.U16 desc[UR8][R54.64], R51 ;  /* 0x0000003336001986 */ /* 0x0003e2000c101508 */
[----:B------:R-:W-:Y:S01]  /*57900*/  ISETP.LT.AND P2, PT, R58, UR55, !P2 ;  /* 0x000000373a007c0c */ /* 0x000fe2000d741270 */
[----:B------:R-:W0:Y:S01]  /*57910*/  LDCU UR22, c[0x0][0x398] ;  /* 0x00007300ff1677ac */ /* 0x000e220008000800 */
[C---:B---3--:R-:W-:Y:S01]  /*57920*/  IMAD.WIDE R52, R56.reuse, 0x2, R2 ;  /* 0x0000000238347825 */ /* 0x048fe200078e0202 */
[----:B------:R-:W3:Y:S01]  /*57930*/  LDL.LU R5, [R1+0x1de0] ;  /* 0x001de00001057983 */ /* 0x000ee20000300800 */
[----:B------:R-:W0:Y:S02]  /*57940*/  LDCU UR31, c[0x0][0x3b8] ;  /* 0x00007700ff1f77ac */ /* 0x000e240008000800 */
[C---:B-1----:R-:W-:Y:S01]  /*57950*/  IMAD.WIDE R54, R56.reuse, 0x2, R44 ;  /* 0x0000000238367825 */ /* 0x042fe200078e022c */
[----:B------:R-:W-:Y:S01]  /*57960*/  PRMT R51, R7, 0x7632, R51 ;  /* 0x0000763207337816 */ /* 0x000fe20000000033 */
[----:B------:R1:W-:Y:S02]  /*57970*/  @P4 STG.E.U16 desc[UR8][R52.64], R7 ;  /* 0x0000000734004986 */ /* 0x0003e4000c101508 */
[----:B------:R-:W-:Y:S01]  /*57980*/  VIADD R57, R15, 0x11 ;  /* 0x000000110f397836 */ /* 0x000fe20000000000 */
[----:B------:R-:W-:Y:S01]  /*57990*/  ISETP.LT.AND P1, PT, R61, UR51, !P3 ;  /* 0x000000333d007c0c */ /* 0x000fe2000df21270 */
[----:B------:R-:W0:Y:S01]  /*579a0*/  LDCU UR55, c[0x0][0x398] ;  /* 0x00007300ff3777ac */ /* 0x000e220008000800 */
[----:B------:R4:W-:Y:S01]  /*579b0*/  @P5 STG.E.U16 desc[UR8][R54.64], R51 ;  /* 0x0000003336005986 */ /* 0x0009e2000c101508 */
[----:B-1----:R-:W-:-:S03]  /*579c0*/  IMAD.WIDE R52, R56, 0x2, R46 ;  /* 0x0000000238347825 */ /* 0x002fc600078e022e */
[----:B------:R-:W3:Y:S01]  /*579d0*/  LDL.LU R7, [R1] ;  /* 0x0000000001077983 */ /* 0x000ee20000300800 */
[----:B------:R-:W-:Y:S01]  /*579e0*/  ISETP.LT.AND P4, PT, R60, UR56, !P3 ;  /* 0x000000383c007c0c */ /* 0x000fe2000df81270 */
[----:B------:R-:W1:Y:S01]  /*579f0*/  LDCU UR51, c[0x0][0x39c] ;  /* 0x00007380ff3377ac */ /* 0x000e620008000800 */
[----:B----4-:R-:W-:Y:S01]  /*57a00*/  IMAD.WIDE R54, R56, 0x2, R48 ;  /* 0x0000000238367825 */ /* 0x010fe200078e0230 */
[----:B------:R-:W-:Y:S01]  /*57a10*/  ISETP.LT.AND P5, PT, R59, UR36, !P3 ;  /* 0x000000243b007c0c */ /* 0x000fe2000dfa1270 */
[----:B------:R-:W4:Y:S01]  /*57a20*/  LDCU UR56, c[0x0][0x398] ;  /* 0x00007300ff3877ac */ /* 0x000f220008000800 */
[----:B--2---:R-:W-:Y:S01]  /*57a30*/  PRMT R56, R6, 0x7632, R56 ;  /* 0x0000763206387816 */ /* 0x004fe20000000038 */
[----:B------:R2:W-:Y:S01]  /*57a40*/  @P6 STG.E.U16 desc[UR8][R52.64], R6 ;  /* 0x0000000634006986 */ /* 0x0005e2000c101508 */
[----:B------:R-:W-:Y:S01]  /*57a50*/  ISETP.GE.AND P6, PT, R57, UR4, PT ;  /* 0x0000000439007c0c */ /* 0x000fe2000bfc6270 */
[----:B------:R-:W-:Y:S01]  /*57a60*/  VIADD R51, R50, UR53 ;  /* 0x0000003532337c36 */ /* 0x000fe20008000000 */
[----:B------:R-:W-:Y:S01]  /*57a70*/  ISETP.LT.AND P3, PT, R58, UR52, !P3 ;  /* 0x000000343a007c0c */ /* 0x000fe2000df61270 */
[----:B------:R-:W0:Y:S01]  /*57a80*/  LDCU UR36, c[0x0][0x398] ;  /* 0x00007300ff2477ac */ /* 0x000e220008000800 */
[----:B--2---:R-:W2:Y:S01]  /*57a90*/  LDL.LU R6, [R1+0x1ddc] ;  /* 0x001ddc0001067983 */ /* 0x004ea20000300800 */
[C---:B------:R-:W-:Y:S01]  /*57aa0*/  IMAD.WIDE R52, R50.reuse, 0x2, R2 ;  /* 0x0000000232347825 */ /* 0x040fe200078e0202 */
[----:B------:R-:W0:Y:S02]  /*57ab0*/  LDCU UR52, c[0x0][0x398] ;  /* 0x00007300ff3477ac */ /* 0x000e240008000800 */
[----:B------:R-:W2:Y:S01]  /*57ac0*/  LDL.LU R57, [R1+0x280] ;  /* 0x0002800001397983 */ /* 0x000ea20000300800 */
[----:B------:R-:W0:Y:S03]  /*57ad0*/  LDCU UR53, c[0x0][0x398] ;  /* 0x00007300ff3577ac */ /* 0x000e260008000800 */
[----:B------:R1:W-:Y:S01]  /*57ae0*/  @P2 STG.E.U16 desc[UR8][R54.64], R56 ;  /* 0x0000003836002986 */ /* 0x0003e2000c101508 */
[----:B------:R-:W-:Y:S01]  /*57af0*/  ISETP.LT.AND P2, PT, R61, UR37, !P6 ;  /* 0x000000253d007c0c */ /* 0x000fe2000f741270 */
[----:B------:R-:W0:Y:S01]  /*57b00*/  LDCU UR37, c[0x0][0x39c] ;  /* 0x00007380ff2577ac */ /* 0x000e220008000800 */
[----:B------:R-:W0:Y:S01]  /*57b10*/  LDCU UR4, c[0x0][0x3b8] ;  /* 0x00007700ff0477ac */ /* 0x000e220008000800 */
[----:B-1----:R-:W-:Y:S01]  /*57b20*/  IMAD.WIDE R54, R50, 0x2, R44 ;  /* 0x0000000232367825 */ /* 0x002fe200078e022c */
[----:B--2---:R-:W-:Y:S01]  /*57b30*/  PRMT R56, R57, 0x7632, R56 ;  /* 0x0000763239387816 */ /* 0x004fe20000000038 */
[----:B------:R-:W-:Y:S04]  /*57b40*/  @P1 STG.E.U16 desc[UR8][R52.64], R57 ;  /* 0x0000003934001986 */ /* 0x000fe8000c101508 */
[----:B------:R1:W-:Y:S01]  /*57b50*/  @P4 STG.E.U16 desc[UR8][R54.64], R56 ;  /* 0x0000003836004986 */ /* 0x0003e2000c101508 */
[----:B------:R-:W-:Y:S01]  /*57b60*/  ISETP.LT.AND P1, PT, R60, UR76, !P6 ;  /* 0x0000004c3c007c0c */ /* 0x000fe2000f721270 */
[----:B------:R-:W2:Y:S01]  /*57b70*/  LDCU UR76, c[0x0][0x398] ;  /* 0x00007300ff4c77ac */ /* 0x000ea20008000800 */
[----:B------:R-:W-:Y:S01]  /*57b80*/  ISETP.LT.AND P4, PT, R59, UR49, !P6 ;  /* 0x000000313b007c0c */ /* 0x000fe2000f781270 */
[C---:B-1----:R-:W-:Y:S01]  /*57b90*/  IMAD.WIDE R54, R50.reuse, 0x2, R46 ;  /* 0x0000000232367825 */ /* 0x042fe200078e022e */
[----:B------:R-:W1:Y:S03]  /*57ba0*/  LDCU UR49, c[0x0][0x398] ;  /* 0x00007300ff3177ac */ /* 0x000e660008000800 */
[----:B------:R-:W-:Y:S01]  /*57bb0*/  IMAD.WIDE R56, R50, 0x2, R48 ;  /* 0x0000000232387825 */ /* 0x000fe200078e0230 */
[----:B---3--:R-:W-:Y:S01]  /*57bc0*/  PRMT R50, R7, 0x7632, R50 ;  /* 0x0000763207327816 */ /* 0x008fe20000000032 */
[----:B------:R3:W-:Y:S02]  /*57bd0*/  @P5 STG.E.U16 desc[UR8][R54.64], R7 ;  /* 0x0000000736005986 */ /* 0x0007e4000c101508 */
[----:B------:R-:W-:-:S02]  /*57be0*/  VIADD R53, R15, 0x12 ;  /* 0x000000120f357836 */ /* 0x000fc40000000000 */
[----:B------:R0:W-:Y:S01]  /*57bf0*/  @P3 STG.E.U16 desc[UR8][R56.64], R50 ;  /* 0x0000003238003986 */ /* 0x0001e2000c101508 */
[----:B---3--:R-:W-:Y:S02]  /*57c00*/  IMAD.WIDE R54, R51, 0x2, R2 ;  /* 0x0000000233367825 */ /* 0x008fe400078e0202 */
[----:B------:R-:W-:Y:S01]  /*57c10*/  ISETP.GE.AND P5, PT, R53, UR48, PT ;  /* 0x0000003035007c0c */ /* 0x000fe2000bfa6270 */
[----:B------:R-:W3:Y:S01]  /*57c20*/  LDL.LU R7, [R1+0x1dd8] ;  /* 0x001dd80001077983 */ /* 0x000ee20000300800 */
[----:B------:R-:W-:Y:S01]  /*57c30*/  ISETP.LT.AND P6, PT, R58, UR26, !P6 ;  /* 0x0000001a3a007c0c */ /* 0x000fe2000f7c1270 */
[----:B0-----:R-:W-:Y:S01]  /*57c40*/  IMAD.WIDE R56, R51, 0x2, R44 ;  /* 0x0000000233387825 */ /* 0x001fe200078e022c */
[----:B------:R-:W-:Y:S01]  /*57c50*/  PRMT R50, R4, 0x7632, R50 ;  /* 0x0000763204327816 */ /* 0x000fe20000000032 */
[----:B------:R0:W-:Y:S02]  /*57c60*/  @P2 STG.E.U16 desc[UR8][R54.64], R4 ;  /* 0x0000000436002986 */ /* 0x0001e4000c101508 */
[----:B------:R-:W-:Y:S01]  /*57c70*/  VIADD R53, R15, 0x13 ;  /* 0x000000130f357836 */ /* 0x000fe20000000000 */
[----:B------:R-:W-:Y:S01]  /*57c80*/  ISETP.LT.AND P3, PT, R61, UR34, !P5 ;  /* 0x000000223d007c0c */ /* 0x000fe2000ef61270 */
[----:B------:R1:W-:Y:S01]  /*57c90*/  @P1 STG.E.U16 desc[UR8][R56.64], R50 ;  /* 0x0000003238001986 */ /* 0x0003e2000c101508 */
[C---:B------:R-:W-:Y:S01]  /*57ca0*/  VIADD R52, R51.reuse, UR74 ;  /* 0x0000004a33347c36 */ /* 0x040fe20008000000 */
[----:B------:R-:W2:Y:S01]  /*57cb0*/  LDCU UR26, c[0x0][0x398] ;  /* 0x00007300ff1a77ac */ /* 0x000ea20008000800 */
[----:B------:R-:W2:Y:S01]  /*57cc0*/  LDCU UR48, c[0x0][0x3b8] ;  /* 0x00007700ff3077ac */ /* 0x000ea20008000800 */
[C---:B0-----:R-:W-:Y:S01]  /*57cd0*/  IMAD.WIDE R54, R51.reuse, 0x2, R46 ;  /* 0x0000000233367825 */ /* 0x041fe200078e022e */
[----:B------:R-:W-:Y:S01]  /*57ce0*/  ISETP.LT.AND P2, PT, R60, UR75, !P5 ;  /* 0x0000004b3c007c0c */ /* 0x000fe2000ef41270 */
[----:B------:R-:W0:Y:S01]  /*57cf0*/  LDCU UR74, c[0x0][0x398] ;  /* 0x00007300ff4a77ac */ /* 0x000e220008000800 */
[----:B-1----:R-:W2:Y:S01]  /*57d00*/  LDL.LU R57, [R1+0x4] ;  /* 0x0000040001397983 */ /* 0x002ea20000300800 */
[----:B------:R-:W-:Y:S01]  /*57d10*/  IMAD.WIDE R50, R51, 0x2, R48 ;  /* 0x0000000233327825 */ /* 0x000fe200078e0230 */
[----:B------:R-:W-:Y:S01]  /*57d20*/  PRMT R56, R8, 0x7632, R56 ;  /* 0x0000763208387816 */ /* 0x000fe20000000038 */
[----:B------:R-:W1:Y:S01]  /*57d30*/  LDCU UR34, c[0x0][0x39c] ;  /* 0x00007380ff2277ac */ /* 0x000e620008000800 */
[----:B------:R0:W-:Y:S01]  /*57d40*/  @P4 STG.E.U16 desc[UR8][R54.64], R8 ;  /* 0x0000000836004986 */ /* 0x0001e2000c101508 */
[----:B------:R-:W-:-:S02]  /*57d50*/  ISETP.GE.AND P4, PT, R53, UR28, PT ;  /* 0x0000001c35007c0c */ /* 0x000fc4000bf86270 */
[----:B------:R-:W-:Y:S01]  /*57d60*/  ISETP.LT.AND P1, PT, R59, UR45, !P5 ;  /* 0x0000002d3b007c0c */ /* 0x000fe2000ef21270 */
[----:B------:R-:W2:Y:S01]  /*57d70*/  LDL.LU R53, [R1+0x284] ;  /* 0x0002840001357983 */ /* 0x000ea20000300800 */
[C---:B------:R-:W-:Y:S01]  /*57d80*/  VIADD R4, R52.reuse, UR71 ;  /* 0x0000004734047c36 */ /* 0x040fe20008000000 */
[----:B------:R-:W1:Y:S02]  /*57d90*/  LDCU UR75, c[0x0][0x398] ;  /* 0x00007300ff4b77ac */ /* 0x000e640008000800 */
[----:B------:R4:W-:Y:S01]  /*57da0*/  @P6 STG.E.U16 desc[UR8][R50.64], R56 ;  /* 0x0000003832006986 */ /* 0x0009e2000c101508 */
[----:B0-----:R-:W-:Y:S01]  /*57db0*/  IMAD.WIDE R54, R52, 0x2, R44 ;  /* 0x0000000234367825 */ /* 0x001fe200078e022c */
[----:B------:R-:W-:Y:S01]  /*57dc0*/  ISETP.LT.AND P5, PT, R58, UR50, !P5 ;  /* 0x000000323a007c0c */ /* 0x000fe2000efa1270 */
[----:B------:R-:W0:Y:S01]  /*57dd0*/  LDCU UR45, c[0x0][0x398] ;  /* 0x00007300ff2d77ac */ /* 0x000e220008000800 */
[----:B------:R-:W0:Y:S01]  /*57de0*/  LDCU UR71, c[0x0][0x398] ;  /* 0x00007300ff4777ac */ /* 0x000e220008000800 */
[C---:B----4-:R-:W-:Y:S01]  /*57df0*/  IMAD.WIDE R50, R52.reuse, 0x2, R2 ;  /* 0x0000000234327825 */ /* 0x050fe200078e0202 */
[----:B------:R-:W4:Y:S01]  /*57e00*/  LDL.LU R56, [R1+0x288] ;  /* 0x0002880001387983 */ /* 0x000f220000300800 */
[----:B------:R-:W-:Y:S01]  /*57e10*/  ISETP.LT.AND P6, PT, R61, UR16, !P4 ;  /* 0x000000103d007c0c */ /* 0x000fe2000e7c1270 */
[----:B------:R-:W0:Y:S01]  /*57e20*/  LDCU UR50, c[0x0][0x398] ;  /* 0x00007300ff3277ac */ /* 0x000e220008000800 */
[----:B------:R-:W0:Y:S01]  /*57e30*/  LDCU UR16, c[0x0][0x39c] ;  /* 0x00007380ff1077ac */ /* 0x000e220008000800 */
[----:B------:R-:W0:Y:S01]  /*57e40*/  LDCU UR28, c[0x0][0x3b8] ;  /* 0x00007700ff1c77ac */ /* 0x000e220008000800 */
[----:B--2---:R-:W-:Y:S01]  /*57e50*/  PRMT R8, R53, 0x7632, R8 ;  /* 0x0000763235087816 */ /* 0x004fe20000000008 */
[----:B------:R2:W-:Y:S04]  /*57e60*/  @P3 STG.E.U16 desc[UR8][R50.64], R53 ;  /* 0x0000003532003986 */ /* 0x0005e8000c101508 */
[----:B------:R0:W-:Y:S01]  /*57e70*/  @P2 STG.E.U16 desc[UR8][R54.64], R8 ;  /* 0x0000000836002986 */ /* 0x0001e2000c101508 */
[----:B--2---:R-:W-:Y:S01]  /*57e80*/  IMAD.WIDE R50, R52, 0x2, R46 ;  /* 0x0000000234327825 */ /* 0x004fe200078e022e */
[----:B0-----:R-:W-:-:S04]  /*57e90*/  PRMT R55, R57, 0x7632, R55 ;  /* 0x0000763239377816 */ /* 0x001fc80000000037 */
        /* <DEDUP_REMOVED lines=9> */
[C---:B------:R-:W-:Y:S01]  /*57f30*/  IMAD.WIDE R50, R4.reuse, 0x2, R2 ;  /* 0x0000000204327825 */ /* 0x040fe200078e0202 */
[----:B------:R1:W-:Y:S01]  /*57f40*/  @P5 STG.E.U16 desc[UR8][R52.64], R55 ;  /* 0x0000003734005986 */ /* 0x0003e2000c101508 */
[----:B------:R-:W-:Y:S01]  /*57f50*/  PRMT R54, R5, 0x7632, R54 ;  /* 0x0000763205367816 */ /* 0x000fe20000000036 */
[----:B------:R-:W0:Y:S01]  /*57f60*/  LDCU UR46, c[0x0][0x398] ;  /* 0x00007300ff2e77ac */ /* 0x000e220008000800 */
[----:B------:R-:W-:Y:S01]  /*57f70*/  ISETP.LT.AND P5, PT, R61, UR29, !P1 ;  /* 0x0000001d3d007c0c */ /* 0x000fe2000cfa1270 */
[----:B------:R3:W-:Y:S01]  /*57f80*/  @P6 STG.E.U16 desc[UR8][R50.64], R5 ;  /* 0x0000000532006986 */ /* 0x0007e2000c101508 */
[C---:B------:R-:W-:Y:S01]  /*57f90*/  VIADD R8, R4.reuse, UR68 ;  /* 0x0000004404087c36 */ /* 0x040fe20008000000 */
[----:B------:R-:W0:Y:S01]  /*57fa0*/  LDCU UR35, c[0x0][0x398] ;  /* 0x00007300ff2377ac */ /* 0x000e220008000800 */
[----:B------:R-:W0:Y:S01]  /*57fb0*/  LDCU UR73, c[0x0][0x3b8] ;  /* 0x00007700ff4977ac */ /* 0x000e220008000800 */
[C---:B-1----:R-:W-:Y:S01]  /*57fc0*/  IMAD.WIDE R52, R4.reuse, 0x2, R44 ;  /* 0x0000000204347825 */ /* 0x042fe200078e022c */
[----:B------:R-:W1:Y:S03]  /*57fd0*/  LDCU UR29, c[0x0][0x39c] ;  /* 0x00007380ff1d77ac */ /* 0x000e660008000800 */
[----:B---3--:R-:W-:Y:S01]  /*57fe0*/  IMAD.WIDE R50, R4, 0x2, R46 ;  /* 0x0000000204327825 */ /* 0x008fe200078e022e */
[----:B------:R3:W-:Y:S01]  /*57ff0*/  @P3 STG.E.U16 desc[UR8][R52.64], R54 ;  /* 0x0000003634003986 */ /* 0x0007e2000c101508 */
[----:B------:R-:W-:Y:S01]  /*58000*/  ISETP.LT.AND P6, PT, R60, UR69, !P1 ;  /* 0x000000453c007c0c */ /* 0x000fe2000cfc1270 */
[----:B------:R-:W0:Y:S01]  /*58010*/  LDCU UR68, c[0x0][0x398] ;  /* 0x00007300ff4477ac */ /* 0x000e220008000800 */
[----:B------:R-:W-:Y:S01]  /*58020*/  IMAD.WIDE R4, R4, 0x2, R48 ;  /* 0x0000000204047825 */ /* 0x000fe200078e0230 */
[----:B------:R4:W-:Y:S01]  /*58030*/  @P2 STG.E.U16 desc[UR8][R50.64], R9 ;  /* 0x0000000932002986 */ /* 0x0009e2000c101508 */
[----:B---3--:R-:W-:-:S02]  /*58040*/  PRMT R54, R9, 0x7632, R54 ;  /* 0x0000763209367816 */ /* 0x008fc40000000036 */
[----:B------:R-:W-:Y:S01]  /*58050*/  VIADD R53, R15, 0x15 ;  /* 0x000000150f357836 */ /* 0x000fe20000000000 */
[----:B------:R-:W-:Y:S01]  /*58060*/  ISETP.LT.AND P3, PT, R59, UR42, !P1 ;  /* 0x0000002a3b007c0c */ /* 0x000fe2000cf61270 */
[----:B------:R-:W-:Y:S01]  /*58070*/  VIADD R52, R8, UR65 ;  /* 0x0000004108347c36 */ /* 0x000fe20008000000 */
[----:B------:R-:W3:Y:S01]  /*58080*/  LDCU UR69, c[0x0][0x398] ;  /* 0x00007300ff4577ac */ /* 0x000ee20008000800 */
[----:B------:R0:W-:Y:S01]  /*58090*/  @P4 STG.E.U16 desc[UR8][R4.64], R54 ;  /* 0x0000003604004986 */ /* 0x0001e2000c101508 */
[----:B----4-:R-:W-:Y:S01]  /*580a0*/  PRMT R9, R56, 0x7632, R9 ;  /* 0x0000763238097816 */ /* 0x010fe20000000009 */
[----:B------:R-:W-:Y:S01]  /*580b0*/  IMAD.WIDE R50, R8, 0x2, R44 ;  /* 0x0000000208327825 */ /* 0x000fe200078e022c */
[----:B------:R-:W-:Y:S01]  /*580c0*/  ISETP.GE.AND P2, PT, R53, UR70, PT ;  /* 0x0000004635007c0c */ /* 0x000fe2000bf46270 */
[----:B------:R-:W4:Y:S01]  /*580d0*/  LDCU UR42, c[0x0][0x398] ;  /* 0x00007300ff2a77ac */ /* 0x000f220008000800 */
[----:B------:R-:W-:Y:S01]  /*580e0*/  ISETP.LT.AND P1, PT, R58, UR47, !P1 ;  /* 0x0000002f3a007c0c */ /* 0x000fe2000cf21270 */
[----:B------:R-:W1:Y:S01]  /*580f0*/  LDCU UR65, c[0x0][0x398] ;  /* 0x00007300ff4177ac */ /* 0x000e620008000800 */
[----:B0-----:R-:W-:Y:S01]  /*58100*/  IMAD.WIDE R4, R8, 0x2, R2 ;  /* 0x0000000208047825 */ /* 0x001fe200078e0202 */
[----:B--2---:R-:W-:-:S04]  /*58110*/  PRMT R53, R57, 0x7632, R53 ;  /* 0x0000763239357816 */ /* 0x004fc80000000035 */
[----:B------:R0:W-:Y:S01]  /*58120*/  @P5 STG.E.U16 desc[UR8][R4.64], R56 ;  /* 0x0000003804005986 */ /* 0x0001e2000c101508 */
[----:B------:R-:W-:Y:S01]  /*58130*/  ISETP.LT.AND P4, PT, R61, UR25, !P2 ;  /* 0x000000193d007c0c */ /* 0x000fe2000d781270 */
[----:B------:R-:W2:Y:S01]  /*58140*/  LDCU UR47, c[0x0][0x398] ;  /* 0x00007300ff2f77ac */ /* 0x000ea20008000800 */
[----:B------:R-:W1:Y:S01]  /*58150*/  LDCU UR70, c[0x0][0x3b8] ;  /* 0x00007700ff4677ac */ /* 0x000e620008000800 */
[----:B0-----:R-:W2:Y:S01]  /*58160*/  LDL.LU R56, [R1+0x28c] ;  /* 0x00028c0001387983 */ /* 0x001ea20000300800 */
[----:B------:R-:W-:Y:S01]  /*58170*/  IMAD.WIDE R4, R8, 0x2, R46 ;  /* 0x0000000208047825 */ /* 0x000fe200078e022e */
[----:B------:R-:W-:Y:S01]  /*58180*/  ISETP.LT.AND P5, PT, R60, UR66, !P2 ;  /* 0x000000423c007c0c */ /* 0x000fe2000d7a1270 */
[----:B------:R-:W0:Y:S01]  /*58190*/  LDCU UR25, c[0x0][0x39c] ;  /* 0x00007380ff1977ac */ /* 0x000e220008000800 */
[----:B------:R-:W-:Y:S01]  /*581a0*/  @P6 STG.E.U16 desc[UR8][R50.64], R9 ;  /* 0x0000000932006986 */ /* 0x000fe2000c101508 */
[----:B------:R-:W0:Y:S03]  /*581b0*/  LDCU UR66, c[0x0][0x398] ;  /* 0x00007300ff4277ac */ /* 0x000e260008000800 */
[----:B------:R1:W-:Y:S04]  /*581c0*/  @P3 STG.E.U16 desc[UR8][R4.64], R57 ;  /* 0x0000003904003986 */ /* 0x0003e8000c101508 */
[----:B-1----:R-:W3:Y:S01]  /*581d0*/  LDL.LU R57, [R1+0xc] ;  /* 0x00000c0001397983 */ /* 0x002ee20000300800 */
[----:B------:R-:W-:Y:S01]  /*581e0*/  VIADD R51, R15, 0x16 ;  /* 0x000000160f337836 */ /* 0x000fe20000000000 */
[----:B------:R-:W-:Y:S01]  /*581f0*/  ISETP.LT.AND P6, PT, R59, UR43, !P2 ;  /* 0x0000002b3b007c0c */ /* 0x000fe2000d7c1270 */
[----:B------:R-:W-:-:S03]  /*58200*/  IMAD.WIDE R8, R8, 0x2, R48 ;  /* 0x0000000208087825 */ /* 0x000fc600078e0230 */
[----:B------:R-:W-:Y:S01]  /*58210*/  ISETP.GE.AND P3, PT, R51, UR67, PT ;  /* 0x0000004333007c0c */ /* 0x000fe2000bf66270 */
[----:B------:R-:W-:Y:S01]  /*58220*/  IMAD.WIDE R4, R52, 0x2, R2 ;  /* 0x0000000234047825 */ /* 0x000fe200078e0202 */
[----:B------:R-:W-:Y:S01]  /*58230*/  ISETP.LT.AND P2, PT, R58, UR32, !P2 ;  /* 0x000000203a007c0c */ /* 0x000fe2000d741270 */
[----:B------:R1:W-:Y:S01]  /*58240*/  @P1 STG.E.U16 desc[UR8][R8.64], R53 ;  /* 0x0000003508001986 */ /* 0x0003e2000c101508 */
[----:B------:R-:W-:Y:S01]  /*58250*/  ISETP.LT.AND P1, PT, R61, UR20, !P3 ;  /* 0x000000143d007c0c */ /* 0x000fe2000df21270 */
[----:B------:R-:W-:Y:S01]  /*58260*/  VIADD R50, R52, UR62 ;  /* 0x0000003e34327c36 */ /* 0x000fe20008000000 */
[----:B------:R-:W-:Y:S01]  /*58270*/  PRMT R51, R6, 0x7632, R51 ;  /* 0x0000763206337816 */ /* 0x000fe20000000033 */
[----:B------:R0:W-:Y:S01]  /*58280*/  @P4 STG.E.U16 desc[UR8][R4.64], R6 ;  /* 0x0000000604004986 */ /* 0x0001e2000c101508 */
[----:B------:R-:W2:Y:S01]  /*58290*/  LDCU UR43, c[0x0][0x398] ;  /* 0x00007300ff2b77ac */ /* 0x000ea20008000800 */
[----:B------:R-:W2:Y:S01]  /*582a0*/  LDCU UR32, c[0x0][0x398] ;  /* 0x00007300ff2077ac */ /* 0x000ea20008000800 */
[C---:B-1----:R-:W-:Y:S01]  /*582b0*/  IMAD.WIDE R8, R52.reuse, 0x2, R44 ;  /* 0x0000000234087825 */ /* 0x042fe200078e022c */
[----:B------:R-:W1:Y:S03]  /*582c0*/  LDCU UR20, c[0x0][0x39c] ;  /* 0x00007380ff1477ac */ /* 0x000e660008000800 */
[----:B0-----:R-:W-:Y:S01]  /*582d0*/  IMAD.WIDE R4, R52, 0x2, R46 ;  /* 0x0000000234047825 */ /* 0x001fe200078e022e */
[----:B------:R0:W-:Y:S01]  /*582e0*/  @P5 STG.E.U16 desc[UR8][R8.64], R51 ;  /* 0x0000003308005986 */ /* 0x0001e2000c101508 */
[----:B------:R-:W-:Y:S01]  /*582f0*/  ISETP.LT.AND P4, PT, R60, UR63, !P3 ;  /* 0x0000003f3c007c0c */ /* 0x000fe2000df81270 */
[----:B------:R-:W1:Y:S02]  /*58300*/  LDCU UR62, c[0x0][0x398] ;  /* 0x00007300ff3e77ac */ /* 0x000e640008000800 */
[----:B------:R4:W-:Y:S01]  /*58310*/  @P6 STG.E.U16 desc[UR8][R4.64], R10 ;  /* 0x0000000a04006986 */ /* 0x0009e2000c101508 */
[----:B------:R-:W-:Y:S01]  /*58320*/  ISETP.LT.AND P5, PT, R59, UR40, !P3 ;  /* 0x000000283b007c0c */ /* 0x000fe2000dfa1270 */
[----:B------:R-:W-:Y:S01]  /*58330*/  VIADD R6, R50, UR24 ;  /* 0x0000001832067c36 */ /* 0x000fe20008000000 */
[----:B------:R-:W1:Y:S01]  /*58340*/  LDCU UR63, c[0x0][0x398] ;  /* 0x00007300ff3f77ac */ /* 0x000e620008000800 */
[----:B------:R-:W1:Y:S01]  /*58350*/  LDCU UR67, c[0x0][0x3b8] ;  /* 0x00007700ff4377ac */ /* 0x000e620008000800 */
[----:B0-----:R-:W-:Y:S01]  /*58360*/  IMAD.WIDE R8, R52, 0x2, R48 ;  /* 0x0000000234087825 */ /* 0x001fe200078e0230 */
[----:B------:R-:W-:-:S03]  /*58370*/  PRMT R52, R10, 0x7632, R52 ;  /* 0x000076320a347816 */ /* 0x000fc60000000034 */
[----:B----4-:R-:W-:-:S04]  /*58380*/  IMAD.WIDE R4, R50, 0x2, R2 ;  /* 0x0000000232047825 */ /* 0x010fc800078e0202 */
[----:B------:R-:W-:Y:S01]  /*58390*/  VIADD R51, R15, 0x17 ;  /* 0x000000170f337836 */ /* 0x000fe20000000000 */
[----:B------:R0:W-:Y:S01]  /*583a0*/  @P2 STG.E.U16 desc[UR8][R8.64], R52 ;  /* 0x0000003408002986 */ /* 0x0001e2000c101508 */
[----:B------:R-:W-:Y:S01]  /*583b0*/  ISETP.LT.AND P3, PT, R58, UR44, !P3 ;  /* 0x0000002c3a007c0c */ /* 0x000fe2000df61270 */
[----:B------:R-:W4:Y:S01]  /*583c0*/  LDCU UR40, c[0x0][0x398] ;  /* 0x00007300ff2877ac */ /* 0x000f220008000800 */
[----:B------:R-:W0:Y:S01]  /*583d0*/  LDCU UR24, c[0x0][0x398] ;  /* 0x00007300ff1877ac */ /* 0x000e220008000800 */
[----:B--2---:R-:W-:Y:S01]  /*583e0*/  PRMT R10, R56, 0x7632, R10 ;  /* 0x00007632380a7816 */ /* 0x004fe2000000000a */
[----:B------:R2:W-:Y:S01]  /*583f0*/  @P1 STG.E.U16 desc[UR8][R4.64], R56 ;  /* 0x0000003804001986 */ /* 0x0005e2000c101508 */
[C---:B0-----:R-:W-:Y:S01]  /*58400*/  IMAD.WIDE R8, R50.reuse, 0x2, R44 ;  /* 0x0000000232087825 */ /* 0x041fe200078e022c */
[----:B------:R-:W-:Y:S01]  /*58410*/  ISETP.GE.AND P6, PT, R51, UR77, PT ;  /* 0x0000004d33007c0c */ /* 0x000fe2000bfc6270 */
[----:B------:R-:W0:Y:S01]  /*58420*/  LDCU UR44, c[0x0][0x398] ;  /* 0x00007300ff2c77ac */ /* 0x000e220008000800 */
[----:B--2---:R-:W2:Y:S01]  /*58430*/  LDL.LU R56, [R1+0x160] ;  /* 0x0001600001387983 */ /* 0x004ea20000300800 */
[----:B------:R-:W-:-:S03]  /*58440*/  IMAD.WIDE R4, R50, 0x2, R46 ;  /* 0x0000000232047825 */ /* 0x000fc600078e022e */
[----:B------:R0:W-:Y:S01]  /*58450*/  @P4 STG.E.U16 desc[UR8][R8.64], R10 ;  /* 0x0000000a08004986 */ /* 0x0001e2000c101508 */
[----:B------:R-:W-:Y:S01]  /*58460*/  VIADD R51, R15, 0x18 ;  /* 0x000000180f337836 */ /* 0x000fe20000000000 */
[----:B------:R-:W1:Y:S02]  /*58470*/  LDCU UR77, c[0x0][0x3b8] ;  /* 0x00007700ff4d77ac */ /* 0x000e640008000800 */
[----:B---3--:R3:W-:Y:S01]  /*58480*/  @P5 STG.E.U16 desc[UR8][R4.64], R57 ;  /* 0x0000003904005986 */ /* 0x0087e2000c101508 */
[----:B0-----:R-:W-:Y:S01]  /*58490*/  IMAD.WIDE R8, R50, 0x2, R48 ;  /* 0x0000000232087825 */ /* 0x001fe200078e0230 */
[----:B------:R-:W-:Y:S02]  /*584a0*/  PRMT R50, R57, 0x7632, R50 ;  /* 0x0000763239327816 */ /* 0x000fe40000000032 */
[----:B---3--:R-:W3:Y:S01]  /*584b0*/  LDL.LU R57, [R1+0x150] ;  /* 0x0001500001397983 */ /* 0x008ee20000300800 */
[----:B------:R-:W-:Y:S02]  /*584c0*/  ISETP.LT.AND P2, PT, R61, UR64, !P6 ;  /* 0x000000403d007c0c */ /* 0x000fe4000f741270 */
[----:B------:R-:W-:-:S02]  /*584d0*/  ISETP.LT.AND P1, PT, R60, UR33, !P6 ;  /* 0x000000213c007c0c */ /* 0x000fc4000f721270 */
[----:B------:R-:W-:Y:S01]  /*584e0*/  ISETP.LT.AND P4, PT, R59, UR60, !P6 ;  /* 0x0000003c3b007c0c */ /* 0x000fe2000f781270 */
[----:B------:R-:W-:Y:S01]  /*584f0*/  IMAD.WIDE R4, R6, 0x2, R2 ;  /* 0x0000000206047825 */ /* 0x000fe200078e0202 */
[----:B------:R-:W-:Y:S01]  /*58500*/  ISETP.GE.AND P5, PT, R51, UR57, PT ;  /* 0x0000003933007c0c */ /* 0x000fe2000bfa6270 */
[----:B------:R0:W-:Y:S01]  /*58510*/  @P3 STG.E.U16 desc[UR8][R8.64], R50 ;  /* 0x0000003208003986 */ /* 0x0001e2000c101508 */
[----:B------:R-:W-:Y:S01]  /*58520*/  ISETP.LT.AND P6, PT, R58, UR41, !P6 ;  /* 0x000000293a007c0c */ /* 0x000fe2000f7c1270 */
[----:B------:R-:W1:Y:S01]  /*58530*/  LDCU UR64, c[0x0][0x39c] ;  /* 0x00007380ff4077ac */ /* 0x000e620008000800 */
[----:B------:R-:W-:Y:S01]  /*58540*/  ISETP.LT.AND P3, PT, R61, UR61, !P5 ;  /* 0x0000003d3d007c0c */ /* 0x000fe2000ef61270 */
[----:B------:R-:W4:Y:S01]  /*58550*/  LDL.LU R55, [R1+0x140] ;  /* 0x0001400001377983 */ /* 0x000f220000300800 */
[C---:B------:R-:W-:Y:S01]  /*58560*/  IADD3 R10, PT, PT, R6.reuse, UR27, RZ ;  /* 0x0000001b060a7c10 */ /* 0x040fe2000fffe0ff */
[----:B------:R-:W1:Y:S02]  /*58570*/  LDCU UR33, c[0x0][0x398] ;  /* 0x00007300ff2177ac */ /* 0x000e640008000800 */
[----:B------:R1:W-:Y:S01]  /*58580*/  @P2 STG.E.U16 desc[UR8][R4.64], R7 ;  /* 0x0000000704002986 */ /* 0x0003e2000c101508 */
[----:B------:R-:W2:Y:S01]  /*58590*/  LDCU UR60, c[0x0][0x398] ;  /* 0x00007300ff3c77ac */ /* 0x000ea20008000800 */
[----:B0-----:R-:W-:Y:S01]  /*585a0*/  IMAD.WIDE R8, R6, 0x2, R44 ;  /* 0x0000000206087825 */ /* 0x001fe200078e022c */
[----:B------:R-:W-:Y:S01]  /*585b0*/  PRMT R50, R7, 0x7632, R50 ;  /* 0x0000763207327816 */ /* 0x000fe20000000032 */
[----:B------:R-:W0:Y:S01]  /*585c0*/  LDCU UR41, c[0x0][0x398] ;  /* 0x00007300ff2977ac */ /* 0x000e220008000800 */
[----:B------:R-:W-:Y:S01]  /*585d0*/  ISETP.LT.AND P2, PT, R60, UR6, !P5 ;  /* 0x000000063c007c0c */ /* 0x000fe2000ef41270 */
[----:B------:R-:W0:Y:S01]  /*585e0*/  LDCU UR61, c[0x0][0x39c] ;  /* 0x00007380ff3d77ac */ /* 0x000e220008000800 */
[C---:B-1----:R-:W-:Y:S01]  /*585f0*/  IMAD.WIDE R4, R6.reuse, 0x2, R46 ;  /* 0x0000000206047825 */ /* 0x042fe200078e022e */
[----:B------:R1:W-:Y:S01]  /*58600*/  @P1 STG.E.U16 desc[UR8][R8.64], R50 ;  /* 0x0000003208001986 */ /* 0x0003e2000c101508 */
[----:B------:R-:W0:Y:S02]  /*58610*/  LDCU UR27, c[0x0][0x398] ;  /* 0x00007300ff1b77ac */ /* 0x000e240008000800 */
[----:B------:R-:W-:Y:S01]  /*58620*/  IMAD.WIDE R6, R6, 0x2, R48 ;  /* 0x0000000206067825 */ /* 0x000fe200078e0230 */
[----:B------:R0:W-:Y:S01]  /*58630*/  @P4 STG.E.U16 desc[UR8][R4.64], R11 ;  /* 0x0000000b04004986 */ /* 0x0001e2000c101508 */
[----:B------:R-:W-:Y:S01]  /*58640*/  ISETP.LT.AND P1, PT, R59, UR58, !P5 ;  /* 0x0000003a3b007c0c */ /* 0x000fe2000ef21270 */
[----:B------:R-:W2:Y:S01]  /*58650*/  LDCU UR6, c[0x0][0x398] ;  /* 0x00007300ff0677ac */ /* 0x000ea20008000800 */
[----:B------:R-:W2:Y:S01]  /*58660*/  LDCU UR57, c[0x0][0x3b8] ;  /* 0x00007700ff3977ac */ /* 0x000ea20008000800 */
[----:B-1----:R-:W-:Y:S01]  /*58670*/  VIADD R9, R15, 0x19 ;  /* 0x000000190f097836 */ /* 0x002fe20000000000 */
[----:B------:R-:W-:Y:S01]  /*58680*/  PRMT R50, R11, 0x7632, R50 ;  /* 0x000076320b327816 */ /* 0x000fe20000000032 */
[----:B------:R-:W-:-:S02]  /*58690*/  VIADD R8, R10, UR30 ;  /* 0x0000001e0a087c36 */ /* 0x000fc40008000000 */
[----:B0-----:R-:W-:Y:S01]  /*586a0*/  IMAD.WIDE R4, R10, 0x2, R2 ;  /* 0x000000020a047825 */ /* 0x001fe200078e0202 */
[----:B------:R-:W-:Y:S01]  /*586b0*/  ISETP.GE.AND P4, PT, R9, UR54, PT ;  /* 0x0000003609007c0c */ /* 0x000fe2000bf86270 */
[----:B------:R0:W-:Y:S01]  /*586c0*/  @P6 STG.E.U16 desc[UR8][R6.64], R50 ;  /* 0x0000003206006986 */ /* 0x0001e2000c101508 */
[----:B------:R-:W-:Y:S01]  /*586d0*/  ISETP.LT.AND P5, PT, R58, UR38, !P5 ;  /* 0x000000263a007c0c */ /* 0x000fe2000efa1270 */
[----:B------:R-:W1:Y:S01]  /*586e0*/  LDCU UR58, c[0x0][0x398] ;  /* 0x00007300ff3a77ac */ /* 0x000e620008000800 */
[----:B------:R-:W1:Y:S01]  /*586f0*/  LDCU UR30, c[0x0][0x398] ;  /* 0x00007300ff1e77ac */ /* 0x000e620008000800 */
[----:B------:R-:W1:Y:S01]  /*58700*/  LDCU UR54, c[0x0][0x3b8] ;  /* 0x00007700ff3677ac */ /* 0x000e620008000800 */
[----:B0-----:R-:W-:Y:S01]  /*58710*/  IMAD.WIDE R6, R10, 0x2, R44 ;  /* 0x000000020a067825 */ /* 0x001fe200078e022c */
[----:B--2---:R-:W-:Y:S01]  /*58720*/  PRMT R9, R56, 0x7632, R9 ;  /* 0x0000763238097816 */ /* 0x004fe20000000009 */
[----:B------:R0:W-:Y:S01]  /*58730*/  @P3 STG.E.U16 desc[UR8][R4.64], R56 ;  /* 0x0000003804003986 */ /* 0x0001e2000c101508 */
[----:B------:R-:W-:Y:S01]  /*58740*/  ISETP.LT.AND P6, PT, R61, UR59, !P4 ;  /* 0x0000003b3d007c0c */ /* 0x000fe2000e7c1270 */
[----:B------:R-:W2:Y:S02]  /*58750*/  LDCU UR38, c[0x0][0x398] ;  /* 0x00007300ff2677ac */ /* 0x000ea40008000800 */
[----:B------:R1:W-:Y:S04]  /*58760*/  @P2 STG.E.U16 desc[UR8][R6.64], R9 ;  /* 0x0000000906002986 */ /* 0x0003e8000c101508 */
[----:B0-----:R-:W2:Y:S01]  /*58770*/  LDL.LU R56, [R1+0x130] ;  /* 0x0001300001387983 */ /* 0x001ea20000300800 */
[----:B------:R-:W-:Y:S01]  /*58780*/  VIADD R5, R15, 0x1a ;  /* 0x0000001a0f057836 */ /* 0x000fe20000000000 */
[----:B------:R-:W-:Y:S01]  /*58790*/  ISETP.LT.AND P3, PT, R60, UR39, !P4 ;  /* 0x000000273c007c0c */ /* 0x000fe2000e761270 */
[----:B------:R-:W-:Y:S01]  /*587a0*/  VIADD R4, R8, UR31 ;  /* 0x0000001f08047c36 */ /* 0x000fe20008000000 */
[----:B------:R-:W0:Y:S01]  /*587b0*/  LDCU UR59, c[0x0][0x39c] ;  /* 0x00007380ff3b77ac */ /* 0x000e220008000800 */
[C---:B-1----:R-:W-:Y:S01]  /*587c0*/  IMAD.WIDE R6, R10.reuse, 0x2, R46 ;  /* 0x000000020a067825 */ /* 0x042fe200078e022e */
[----:B---3--:R-:W-:Y:S01]  /*587d0*/  PRMT R9, R57, 0x7632, R9 ;  /* 0x0000763239097816 */ /* 0x008fe20000000009 */
[----:B------:R-:W1:Y:S03]  /*587e0*/  LDCU UR39, c[0x0][0x398] ;  /* 0x00007300ff2777ac */ /* 0x000e660008000800 */
[----:B------:R3:W-:Y:S01]  /*587f0*/  @P1 STG.E.U16 desc[UR8][R6.64], R57 ;  /* 0x0000003906001986 */ /* 0x0007e2000c101508 */
[----:B------:R-:W-:Y:S01]  /*58800*/  ISETP.LT.AND P2, PT, R59, UR55, !P4 ;  /* 0x000000373b007c0c */ /* 0x000fe2000e741270 */
[----:B------:R-:W-:Y:S01]  /*58810*/  IMAD.WIDE R10, R10, 0x2, R48 ;  /* 0x000000020a0a7825 */ /* 0x000fe200078e0230 */
[----:B------:R-:W0:Y:S01]  /*58820*/  LDCU UR31, c[0x0][0x398] ;  /* 0x00007300ff1f77ac */ /* 0x000e220008000800 */
[----:B---3--:R-:W3:Y:S02]  /*58830*/  LDL.LU R57, [R1+0x164] ;  /* 0x0001640001397983 */ /* 0x008ee40000300800 */
[----:B------:R-:W-:Y:S01]  /*58840*/  IMAD.WIDE R6, R8, 0x2, R2 ;  /* 0x0000000208067825 */ /* 0x000fe200078e0202 */
[----:B------:R-:W-:Y:S01]  /*58850*/  ISETP.GE.AND P1, PT, R5, UR51, PT ;  /* 0x0000003305007c0c */ /* 0x000fe2000bf26270 */
[----:B------:R-:W0:Y:S01]  /*58860*/  LDCU UR55, c[0x0][0x398] ;  /* 0x00007300ff3777ac */ /* 0x000e220008000800 */
[----:B------:R1:W-:Y:S01]  /*58870*/  @P5 STG.E.U16 desc[UR8][R10.64], R9 ;  /* 0x000000090a005986 */ /* 0x0003e2000c101508 */
[----:B----4-:R-:W-:-:S02]  /*58880*/  PRMT R5, R55, 0x7632, R5 ;  /* 0x0000763237057816 */ /* 0x010fc40000000005 */
[----:B------:R-:W-:Y:S01]  /*58890*/  ISETP.LT.AND P4, PT, R58, UR22, !P4 ;  /* 0x000000163a007c0c */ /* 0x000fe2000e781270 */
[----:B------:R4:W-:Y:S01]  /*588a0*/  @P6 STG.E.U16 desc[UR8][R6.64], R55 ;  /* 0x0000003706006986 */ /* 0x0009e2000c101508 */
[----:B------:R-:W-:Y:S01]  /*588b0*/  ISETP.LT.AND P5, PT, R61, UR56, !P1 ;  /* 0x000000383d007c0c */ /* 0x000fe2000cfa1270 */
[----:B------:R-:W0:Y:S01]  /*588c0*/  LDCU UR22, c[0x0][0x398] ;  /* 0x00007300ff1677ac */ /* 0x000e220008000800 */
[----:B------:R-:W0:Y:S01]  /*588d0*/  LDCU UR51, c[0x0][0x3b8] ;  /* 0x00007700ff3377ac */ /* 0x000e220008000800 */
[C---:B-1----:R-:W-:Y:S01]  /*588e0*/  IMAD.WIDE R10, R8.reuse, 0x2, R44 ;  /* 0x00000002080a7825 */ /* 0x042fe200078e022c */
[----:B----4-:R-:W4:Y:S03]  /*588f0*/  LDL.LU R55, [R1+0x154] ;  /* 0x0001540001377983 */ /* 0x010f260000300800 */
[----:B------:R-:W-:Y:S01]  /*58900*/  IMAD.WIDE R6, R8, 0x2, R46 ;  /* 0x0000000208067825 */ /* 0x000fe200078e022e */
[----:B------:R-:W-:Y:S01]  /*58910*/  ISETP.LT.AND P6, PT, R60, UR36, !P1 ;  /* 0x000000243c007c0c */ /* 0x000fe2000cfc1270 */
[----:B------:R-:W1:Y:S01]  /*58920*/  LDCU UR56, c[0x0][0x39c] ;  /* 0x00007380ff3877ac */ /* 0x000e620008000800 */
[----:B------:R0:W-:Y:S01]  /*58930*/  @P3 STG.E.U16 desc[UR8][R10.64], R5 ;  /* 0x000000050a003986 */ /* 0x0001e2000c101508 */
[----:B------:R-:W-:Y:S01]  /*58940*/  IMAD.WIDE R8, R8, 0x2, R48 ;  /* 0x0000000208087825 */ /* 0x000fe200078e0230 */
[----:B------:R-:W1:Y:S03]  /*58950*/  LDCU UR36, c[0x0][0x398] ;  /* 0x00007300ff2477ac */ /* 0x000e660008000800 */
[----:B0-----:R-:W-:Y:S01]  /*58960*/  VIADD R10, R15, 0x1b ;  /* 0x0000001b0f0a7836 */ /* 0x001fe20000000000 */
[----:B--2---:R-:W-:Y:S01]  /*58970*/  PRMT R11, R56, 0x7632, R11 ;  /* 0x00007632380b7816 */ /* 0x004fe2000000000b */
[----:B------:R0:W-:Y:S03]  /*58980*/  @P2 STG.E.U16 desc[UR8][R6.64], R56 ;  /* 0x0000003806002986 */ /* 0x0001e6000c101508 */
[----:B------:R-:W-:Y:S01]  /*58990*/  ISETP.GE.AND P2, PT, R10, UR37, PT ;  /* 0x000000250a007c0c */ /* 0x000fe2000bf46270 */
[C---:B------:R-:W-:Y:S01]  /*589a0*/  VIADD R5, R4.reuse, UR4 ;  /* 0x0000000404057c36 */ /* 0x040fe20008000000 */
[----:B------:R-:W-:Y:S01]  /*589b0*/  ISETP.LT.AND P3, PT, R59, UR52, !P1 ;  /* 0x000000343b007c0c */ /* 0x000fe2000cf61270 */
[----:B0-----:R-:W2:Y:S01]  /*589c0*/  LDL.LU R56, [R1+0x144] ;  /* 0x0001440001387983 */ /* 0x001ea20000300800 */
[----:B------:R-:W-:-:S03]  /*589d0*/  IMAD.WIDE R6, R4, 0x2, R2 ;  /* 0x0000000204067825 */ /* 0x000fc600078e0202 */
[----:B------:R-:W-:Y:S01]  /*589e0*/  @P4 STG.E.U16 desc[UR8][R8.64], R11 ;  /* 0x0000000b08004986 */ /* 0x000fe2000c101508 */
[----:B------:R-:W0:Y:S01]  /*589f0*/  LDCU UR52, c[0x0][0x398] ;  /* 0x00007300ff3477ac */ /* 0x000e220008000800 */
[----:B---3--:R-:W-:Y:S02]  /*58a00*/  PRMT R10, R57, 0x7632, R10 ;  /* 0x00007632390a7816 */ /* 0x008fe4000000000a */
[----:B------:R3:W-:Y:S01]  /*58a10*/  @P5 STG.E.U16 desc[UR8][R6.64], R57 ;  /* 0x0000003906005986 */ /* 0x0007e2000c101508 */
[----:B------:R-:W0:Y:S01]  /*58a20*/  LDCU UR37, c[0x0][0x3b8] ;  /* 0x00007700ff2577ac */ /* 0x000e220008000800 */
[----:B------:R-:W0:Y:S02]  /*58a30*/  LDCU UR4, c[0x0][0x398] ;  /* 0x00007300ff0477ac */ /* 0x000e240008000800 */
[----:B---3--:R-:W3:Y:S01]  /*58a40*/  LDL.LU R57, [R1+0x134] ;  /* 0x0001340001397983 */ /* 0x008ee20000300800 */
[----:B------:R-:W-:Y:S01]  /*58a50*/  IMAD.WIDE R8, R4, 0x2, R44 ;  /* 0x0000000204087825 */ /* 0x000fe200078e022c */
[----:B------:R-:W-:Y:S01]  /*58a60*/  ISETP.LT.AND P1, PT, R58, UR53, !P1 ;  /* 0x000000353a007c0c */ /* 0x000fe2000cf21270 */
[----:B------:R-:W0:Y:S03]  /*58a70*/  LDCU UR53, c[0x0][0x398] ;  /* 0x00007300ff3577ac */ /* 0x000e260008000800 */
[----:B------:R1:W-:Y:S01]  /*58a80*/  @P6 STG.E.U16 desc[UR8][R8.64], R10 ;  /* 0x0000000a08006986 */ /* 0x0003e2000c101508 */
[----:B------:R-:W-:Y:S01]  /*58a90*/  ISETP.LT.AND P4, PT, R61, UR76, !P2 ;  /* 0x0000004c3d007c0c */ /* 0x000fe2000d781270 */
[----:B------:R-:W-:-:S02]  /*58aa0*/  VIADD R7, R15, 0x1c ;  /* 0x0000001c0f077836 */ /* 0x000fc40000000000 */
[----:B-1----:R-:W-:-:S04]  /*58ab0*/  IMAD.WIDE R8, R4, 0x2, R46 ;  /* 0x0000000204087825 */ /* 0x002fc800078e022e */
[----:B------:R-:W-:Y:S01]  /*58ac0*/  IMAD.WIDE R10, R4, 0x2, R48 ;  /* 0x00000002040a7825 */ /* 0x000fe200078e0230 */
[----:B----4-:R-:W-:Y:S01]  /*58ad0*/  PRMT R4, R55, 0x7632, R4 ;  /* 0x0000763237047816 */ /* 0x010fe20000000004 */
[----:B------:R1:W-:Y:S01]  /*58ae0*/  @P3 STG.E.U16 desc[UR8][R8.64], R55 ;  /* 0x0000003708003986 */ /* 0x0003e2000c101508 */
[----:B------:R-:W-:Y:S01]  /*58af0*/  ISETP.LT.AND P5, PT, R60, UR49, !P2 ;  /* 0x000000313c007c0c */ /* 0x000fe2000d7a1270 */
[----:B------:R-:W-:Y:S01]  /*58b00*/  VIADD R6, R5, UR48 ;  /* 0x0000003005067c36 */ /* 0x000fe20008000000 */
[----:B------:R-:W-:Y:S01]  /*58b10*/  ISETP.LT.AND P6, PT, R59, UR26, !P2 ;  /* 0x0000001a3b007c0c */ /* 0x000fe2000d7c1270 */
[----:B------:R-:W4:Y:S01]  /*58b20*/  LDCU UR76, c[0x0][0x39c] ;  /* 0x00007380ff4c77ac */ /* 0x000f220008000800 */
[----:B-1----:R-:W4:Y:S01]  /*58b30*/  LDL.LU R55, [R1+0x168] ;  /* 0x0001680001377983 */ /* 0x002f220000300800 */
[----:B------:R-:W-:-:S03]  /*58b40*/  IMAD.WIDE R8, R5, 0x2, R2 ;  /* 0x0000000205087825 */ /* 0x000fc600078e0202 */
[----:B------:R1:W-:Y:S01]  /*58b50*/  @P1 STG.E.U16 desc[UR8][R10.64], R4 ;  /* 0x000000040a001986 */ /* 0x0003e2000c101508 */
[----:B------:R-:W-:Y:S01]  /*58b60*/  ISETP.GE.AND P3, PT, R7, UR34, PT ;  /* 0x0000002207007c0c */ /* 0x000fe2000bf66270 */
[----:B------:R-:W0:Y:S01]  /*58b70*/  LDCU UR49, c[0x0][0x398] ;  /* 0x00007300ff3177ac */ /* 0x000e220008000800 */
[----:B------:R-:W0:Y:S01]  /*58b80*/  LDCU UR26, c[0x0][0x398] ;  /* 0x00007300ff1a77ac */ /* 0x000e220008000800 */
[----:B------:R-:W0:Y:S01]  /*58b90*/  LDCU UR48, c[0x0][0x398] ;  /* 0x00007300ff3077ac */ /* 0x000e220008000800 */
[C---:B-1----:R-:W-:Y:S01]  /*58ba0*/  IMAD.WIDE R10, R5.reuse, 0x2, R44 ;  /* 0x00000002050a7825 */ /* 0x042fe200078e022c */
[----:B--2---:R-:W-:Y:S01]  /*58bb0*/  PRMT R4, R56, 0x7632, R4 ;  /* 0x0000763238047816 */ /* 0x004fe20000000004 */
[----:B------:R1:W-:Y:S01]  /*58bc0*/  @P4 STG.E.U16 desc[UR8][R8.64], R56 ;  /* 0x0000003808004986 */ /* 0x0003e2000c101508 */
[----:B------:R-:W-:Y:S01]  /*58bd0*/  ISETP.LT.AND P2, PT, R58, UR74, !P2 ;  /* 0x0000004a3a007c0c */ /* 0x000fe2000d741270 */
[----:B------:R-:W-:Y:S01]  /*58be0*/  VIADD R7, R6, UR28 ;  /* 0x0000001c06077c36 */ /* 0x000fe20008000000 */
[----:B------:R-:W2:Y:S01]  /*58bf0*/  LDCU UR34, c[0x0][0x3b8] ;  /* 0x00007700ff2277ac */ /* 0x000ea20008000800 */
[----:B-1----:R-:W2:Y:S01]  /*58c00*/  LDL.LU R56, [R1+0x158] ;  /* 0x0001580001387983 */ /* 0x002ea20000300800 */
[----:B------:R-:W-:Y:S01]  /*58c10*/  IMAD.WIDE R8, R5, 0x2, R46 ;  /* 0x0000000205087825 */ /* 0x000fe200078e022e */
[----:B------:R-:W-:Y:S01]  /*58c20*/  ISETP.LT.AND P1, PT, R61, UR75, !P3 ;  /* 0x0000004b3d007c0c */ /* 0x000fe2000df21270 */
[----:B------:R-:W1:Y:S01]  /*58c30*/  LDCU UR74, c[0x0][0x398] ;  /* 0x00007300ff4a77ac */ /* 0x000e620008000800 */
[----:B------:R0:W-:Y:S01]  /*58c40*/  @P5 STG.E.U16 desc[UR8][R10.64], R4 ;  /* 0x000000040a005986 */ /* 0x0001e2000c101508 */
[----:B------:R-:W-:Y:S01]  /*58c50*/  ISETP.LT.AND P4, PT, R60, UR45, !P3 ;  /* 0x0000002d3c007c0c */ /* 0x000fe2000df81270 */
[----:B------:R-:W1:Y:S02]  /*58c60*/  LDCU UR75, c[0x0][0x39c] ;  /* 0x00007380ff4b77ac */ /* 0x000e640008000800 */
[----:B---3--:R3:W-:Y:S01]  /*58c70*/  @P6 STG.E.U16 desc[UR8][R8.64], R57 ;  /* 0x0000003908006986 */ /* 0x0087e2000c101508 */
[----:B------:R-:W1:Y:S01]  /*58c80*/  LDCU UR28, c[0x0][0x398] ;  /* 0x00007300ff1c77ac */ /* 0x000e620008000800 */
[----:B0-----:R-:W-:Y:S01]  /*58c90*/  PRMT R11, R57, 0x7632, R11 ;  /* 0x00007632390b7816 */ /* 0x001fe2000000000b */
[----:B------:R-:W-:-:S04]  /*58ca0*/  IMAD.WIDE R4, R5, 0x2, R48 ;  /* 0x0000000205047825 */ /* 0x000fc800078e0230 */
[----:B------:R-:W-:Y:S01]  /*58cb0*/  VIADD R10, R15, 0x1d ;  /* 0x0000001d0f0a7836 */ /* 0x000fe20000000000 */
[----:B---3--:R-:W3:Y:S01]  /*58cc0*/  LDL.LU R57, [R1+0x148] ;  /* 0x0001480001397983 */ /* 0x008ee20000300800 */
[----:B------:R-:W-:Y:S01]  /*58cd0*/  ISETP.LT.AND P5, PT, R59, UR50, !P3 ;  /* 0x000000323b007c0c */ /* 0x000fe2000dfa1270 */
[----:B------:R-:W-:Y:S01]  /*58ce0*/  IMAD.WIDE R8, R6, 0x2, R44 ;  /* 0x0000000206087825 */ /* 0x000fe200078e022c */
[----:B------:R-:W0:Y:S01]  /*58cf0*/  LDCU UR45, c[0x0][0x398] ;  /* 0x00007300ff2d77ac */ /* 0x000e220008000800 */
[----:B------:R1:W-:Y:S01]  /*58d00*/  @P2 STG.E.U16 desc[UR8][R4.64], R11 ;  /* 0x0000000b04002986 */ /* 0x0003e2000c101508 */
[----:B------:R-:W-:Y:S02]  /*58d10*/  ISETP.GE.AND P6, PT, R10, UR16, PT ;  /* 0x000000100a007c0c */ /* 0x000fe4000bfc6270 */
[----:B------:R-:W-:Y:S01]  /*58d20*/  ISETP.LT.AND P3, PT, R58, UR71, !P3 ;  /* 0x000000473a007c0c */ /* 0x000fe2000df61270 */
[----:B------:R-:W0:Y:S01]  /*58d30*/  LDCU UR50, c[0x0][0x398] ;  /* 0x00007300ff3277ac */ /* 0x000e220008000800 */
[----:B-1----:R-:W-:Y:S01]  /*58d40*/  IMAD.WIDE R4, R6, 0x2, R2 ;  /* 0x0000000206047825 */ /* 0x002fe200078e0202 */
[----:B----4-:R-:W-:-:S04]  /*58d50*/  PRMT R10, R55, 0x7632, R10 ;  /* 0x00007632370a7816 */ /* 0x010fc8000000000a */
[----:B------:R1:W-:Y:S01]  /*58d60*/  @P1 STG.E.U16 desc[UR8][R4.64], R55 ;  /* 0x0000003704001986 */ /* 0x0003e2000c101508 */
[----:B------:R-:W-:Y:S01]  /*58d70*/  ISETP.LT.AND P2, PT, R61, UR72, !P6 ;  /* 0x000000483d007c0c */ /* 0x000fe2000f741270 */
[----:B------:R-:W-:Y:S01]  /*58d80*/  VIADD R11, R15, 0x1e ;  /* 0x0000001e0f0b7836 */ /* 0x000fe20000000000 */
[----:B------:R-:W4:Y:S01]  /*58d90*/  LDCU UR71, c[0x0][0x398] ;  /* 0x00007300ff4777ac */ /* 0x000f220008000800 */
[----:B------:R0:W-:Y:S01]  /*58da0*/  @P4 STG.E.U16 desc[UR8][R8.64], R10 ;  /* 0x0000000a08004986 */ /* 0x0001e2000c101508 */
[----:B------:R-:W2:Y:S03]  /*58db0*/  LDCU UR16, c[0x0][0x3b8] ;  /* 0x00007700ff1077ac */ /* 0x000ea60008000800 */
[----:B-1----:R-:W4:Y:S01]  /*58dc0*/  LDL.LU R55, [R1+0x138] ;  /* 0x0001380001377983 */ /* 0x002f220000300800 */
[----:B------:R-:W-:Y:S01]  /*58dd0*/  IMAD.WIDE R4, R6, 0x2, R46 ;  /* 0x0000000206047825 */ /* 0x000fe200078e022e */
[----:B------:R-:W-:Y:S01]  /*58de0*/  ISETP.LT.AND P1, PT, R60, UR46, !P6 ;  /* 0x0000002e3c007c0c */ /* 0x000fe2000f721270 */
[----:B------:R-:W1:Y:S02]  /*58df0*/  LDCU UR72, c[0x0][0x39c] ;  /* 0x00007380ff4877ac */ /* 0x000e640008000800 */
[----:B0-----:R-:W-:Y:S01]  /*58e00*/  IMAD.WIDE R8, R6, 0x2, R48 ;  /* 0x0000000206087825 */ /* 0x001fe200078e0230 */
[----:B------:R-:W-:Y:S01]  /*58e10*/  ISETP.LT.AND P4, PT, R59, UR35, !P6 ;  /* 0x000000233b007c0c */ /* 0x000fe2000f781270 */
[----:B------:R-:W0:Y:S01]  /*58e20*/  LDCU UR46, c[0x0][0x398] ;  /* 0x00007300ff2e77ac */ /* 0x000e220008000800 */
[----:B--2---:R-:W-:Y:S01]  /*58e30*/  PRMT R6, R56, 0x7632, R6 ;  /* 0x0000763238067816 */ /* 0x004fe20000000006 */
[----:B------:R2:W-:Y:S01]  /*58e40*/  @P5 STG.E.U16 desc[UR8][R4.64], R56 ;  /* 0x0000003804005986 */ /* 0x0005e2000c101508 */
[C---:B------:R-:W-:Y:S01]  /*58e50*/  VIADD R10, R7.reuse, UR73 ;  /* 0x00000049070a7c36 */ /* 0x040fe20008000000 */
[----:B------:R-:W0:Y:S02]  /*58e60*/  LDCU UR35, c[0x0][0x398] ;  /* 0x00007300ff2377ac */ /* 0x000e240008000800 */
[----:B--2---:R-:W2:Y:S01]  /*58e70*/  LDL.LU R56, [R1+0x16c] ;  /* 0x00016c0001387983 */ /* 0x004ea20000300800 */
[----:B------:R-:W-:Y:S01]  /*58e80*/  IMAD.WIDE R4, R7, 0x2, R2 ;  /* 0x0000000207047825 */ /* 0x000fe200078e0202 */
[----:B------:R-:W-:Y:S01]  /*58e90*/  ISETP.GE.AND P5, PT, R11, UR29, PT ;  /* 0x0000001d0b007c0c */ /* 0x000fe2000bfa6270 */
[----:B------:R-:W0:Y:S01]  /*58ea0*/  LDCU UR29, c[0x0][0x3b8] ;  /* 0x00007700ff1d77ac */ /* 0x000e220008000800 */
[----:B------:R1:W-:Y:S01]  /*58eb0*/  @P3 STG.E.U16 desc[UR8][R8.64], R6 ;  /* 0x0000000608003986 */ /* 0x0003e2000c101508 */
[----:B------:R-:W-:Y:S01]  /*58ec0*/  ISETP.LT.AND P6, PT, R58, UR68, !P6 ;  /* 0x000000443a007c0c */ /* 0x000fe2000f7c1270 */
[----:B------:R-:W0:Y:S02]  /*58ed0*/  LDCU UR73, c[0x0][0x398] ;  /* 0x00007300ff4977ac */ /* 0x000e240008000800 */
[----:B---3--:R3:W-:Y:S01]  /*58ee0*/  @P2 STG.E.U16 desc[UR8][R4.64], R57 ;  /* 0x0000003904002986 */ /* 0x0087e2000c101508 */
[----:B-1----:R-:W-:Y:S01]  /*58ef0*/  PRMT R6, R57, 0x7632, R6 ;  /* 0x0000763239067816 */ /* 0x002fe20000000006 */
[----:B------:R-:W-:Y:S01]  /*58f00*/  IMAD.WIDE R8, R7, 0x2, R44 ;  /* 0x0000000207087825 */ /* 0x000fe200078e022c */
[----:B------:R-:W-:Y:S01]  /*58f10*/  ISETP.LT.AND P3, PT, R61, UR69, !P5 ;  /* 0x000000453d007c0c */ /* 0x000fe2000ef61270 */
[----:B------:R-:W1:Y:S01]  /*58f20*/  LDCU UR68, c[0x0][0x398] ;  /* 0x00007300ff4477ac */ /* 0x000e620008000800 */
[----:B---3--:R-:W3:Y:S01]  /*58f30*/  LDL.LU R57, [R1+0x15c] ;  /* 0x00015c0001397983 */ /* 0x008ee20000300800 */
[----:B------:R-:W-:Y:S01]  /*58f40*/  IMAD.WIDE R4, R7, 0x2, R46 ;  /* 0x0000000207047825 */ /* 0x000fe200078e022e */
[----:B------:R-:W-:Y:S01]  /*58f50*/  ISETP.LT.AND P2, PT, R60, UR42, !P5 ;  /* 0x0000002a3c007c0c */ /* 0x000fe2000ef41270 */
[----:B------:R-:W0:Y:S01]  /*58f60*/  LDCU UR69, c[0x0][0x39c] ;  /* 0x00007380ff4577ac */ /* 0x000e220008000800 */
[----:B------:R1:W-:Y:S01]  /*58f70*/  @P1 STG.E.U16 desc[UR8][R8.64], R6 ;  /* 0x0000000608001986 */ /* 0x0003e2000c101508 */
[----:B------:R-:W-:Y:S01]  /*58f80*/  ISETP.LT.AND P1, PT, R59, UR47, !P5 ;  /* 0x0000002f3b007c0c */ /* 0x000fe2000ef21270 */
[----:B------:R-:W0:Y:S01]  /*58f90*/  LDCU UR42, c[0x0][0x398] ;  /* 0x00007300ff2a77ac */ /* 0x000e220008000800 */
[----:B-1----:R-:W-:-:S02]  /*58fa0*/  VIADD R9, R15, 0x1f ;  /* 0x0000001f0f097836 */ /* 0x002fc40000000000 */
[----:B------:R-:W-:Y:S01]  /*58fb0*/  IMAD.WIDE R6, R7, 0x2, R48 ;  /* 0x0000000207067825 */ /* 0x000fe200078e0230 */
[----:B----4-:R-:W-:Y:S01]  /*58fc0*/  PRMT R11, R55, 0x7632, R11 ;  /* 0x00007632370b7816 */ /* 0x010fe2000000000b */
[----:B------:R1:W-:Y:S01]  /*58fd0*/  @P4 STG.E.U16 desc[UR8][R4.64], R55 ;  /* 0x0000003704004986 */ /* 0x0003e2000c101508 */
[----:B------:R-:W-:Y:S01]  /*58fe0*/  ISETP.GE.AND P4, PT, R9, UR25, PT ;  /* 0x0000001909007c0c */ /* 0x000fe2000bf86270 */
[----:B------:R-:W-:Y:S01]  /*58ff0*/  VIADD R8, R10, UR70 ;  /* 0x000000460a087c36 */ /* 0x000fe20008000000 */
[----:B------:R-:W-:Y:S01]  /*59000*/  ISETP.LT.AND P5, PT, R58, UR65, !P5 ;  /* 0x000000413a007c0c */ /* 0x000fe2000efa1270 */
[----:B------:R-:W4:Y:S01]  /*59010*/  LDCU UR47, c[0x0][0x398] ;  /* 0x00007300ff2f77ac */ /* 0x000f220008000800 */
[----:B-1----:R-:W4:Y:S01]  /*59020*/  LDL.LU R55, [R1+0x14c] ;  /* 0x00014c0001377983 */ /* 0x002f220000300800 */
[C---:B------:R-:W-:Y:S01]  /*59030*/  IMAD.WIDE R4, R10.reuse, 0x2, R2 ;  /* 0x000000020a047825 */ /* 0x040fe200078e0202 */
[----:B------:R-:W1:Y:S02]  /*59040*/  LDCU UR65, c[0x0][0x398] ;  /* 0x00007300ff4177ac */ /* 0x000e640008000800 */
[----:B------:R0:W-:Y:S01]  /*59050*/  @P6 STG.E.U16 desc[UR8][R6.64], R11 ;  /* 0x0000000b06006986 */ /* 0x0001e2000c101508 */
[----:B------:R-:W1:Y:S01]  /*59060*/  LDCU UR70, c[0x0][0x398] ;  /* 0x00007300ff4677ac */ /* 0x000e620008000800 */
[----:B------:R-:W1:Y:S01]  /*59070*/  LDCU UR25, c[0x0][0x3b8] ;  /* 0x00007700ff1977ac */ /* 0x000e620008000800 */
[----:B0-----:R-:W-:Y:S01]  /*59080*/  IMAD.WIDE R6, R10, 0x2, R44 ;  /* 0x000000020a067825 */ /* 0x001fe200078e022c */
[----:B--2---:R-:W-:Y:S01]  /*59090*/  PRMT R9, R56, 0x7632, R9 ;  /* 0x0000763238097816 */ /* 0x004fe20000000009 */
[----:B------:R0:W-:Y:S04]  /*590a0*/  @P3 STG.E.U16 desc[UR8][R4.64], R56 ;  /* 0x0000003804003986 */ /* 0x0001e8000c101508 */
[----:B------:R2:W-:Y:S04]  /*590b0*/  @P2 STG.E.U16 desc[UR8][R6.64], R9 ;  /* 0x0000000906002986 */ /* 0x0005e8000c101508 */
[----:B0-----:R-:W4:Y:S01]  /*590c0*/  LDL.LU R56, [R1+0x13c] ;  /* 0x00013c0001387983 */ /* 0x001f220000300800 */
[----:B------:R-:W-:-:S04]  /*590d0*/  IMAD.WIDE R4, R10, 0x2, R46 ;  /* 0x000000020a047825 */ /* 0x000fc800078e022e */
[----:B--2---:R-:W-:Y:S01]  /*590e0*/  IMAD.WIDE R6, R10, 0x2, R48 ;  /* 0x000000020a067825 */ /* 0x004fe200078e0230 */
[----:B---3--:R-:W-:Y:S01]  /*590f0*/  PRMT R10, R57, 0x7632, R10 ;  /* 0x00007632390a7816 */ /* 0x008fe2000000000a */
[----:B------:R0:W-:Y:S04]  /*59100*/  @P1 STG.E.U16 desc[UR8][R4.64], R57 ;  /* 0x0000003904001986 */ /* 0x0001e8000c101508 */
[----:B0-----:R-:W2:Y:S01]  /*59110*/  LDL.LU R57, [R1+0x120] ;  /* 0x0001200001397983 */ /* 0x001ea20000300800 */
[----:B------:R-:W-:Y:S01]  /*59120*/  ISETP.LT.AND P6, PT, R61, UR66, !P4 ;  /* 0x000000423d007c0c */ /* 0x000fe2000e7c1270 */
[----:B------:R-:W-:Y:S01]  /*59130*/  IMAD.WIDE R4, R8, 0x2, R2 ;  /* 0x0000000208047825 */ /* 0x000fe200078e0202 */
[----:B------:R-:W-:Y:S01]  /*59140*/  ISETP.LT.AND P3, PT, R60, UR43, !P4 ;  /* 0x0000002b3c007c0c */ /* 0x000fe2000e761270 */
[----:B------:R0:W-:Y:S01]  /*59150*/  @P5 STG.E.U16 desc[UR8][R6.64], R10 ;  /* 0x0000000a06005986 */ /* 0x0001e2000c101508 */
[----:B------:R-:W-:Y:S01]  /*59160*/  ISETP.LT.AND P2, PT, R59, UR32, !P4 ;  /* 0x000000203b007c0c */ /* 0x000fe2000e741270 */
[----:B------:R-:W-:Y:S01]  /*59170*/  VIADD R11, R15, 0x20 ;  /* 0x000000200f0b7836 */ /* 0x000fe20000000000 */
[----:B------:R-:W-:Y:S01]  /*59180*/  ISETP.LT.AND P4, PT, R58, UR62, !P4 ;  /* 0x0000003e3a007c0c */ /* 0x000fe2000e781270 */
[C---:B------:R-:W-:Y:S01]  /*59190*/  VIADD R9, R8.reuse, UR67 ;  /* 0x0000004308097c36 */ /* 0x040fe20008000000 */
[----:B------:R-:W3:Y:S02]  /*591a0*/  LDCU UR66, c[0x0][0x39c] ;  /* 0x00007380ff4277ac */ /* 0x000ee40008000800 */
[----:B------:R-:W-:Y:S01]  /*591b0*/  ISETP.GE.AND P1, PT, R11, UR20, PT ;  /* 0x000000140b007c0c */ /* 0x000fe2000bf26270 */
[----:B------:R-:W1:Y:S01]  /*591c0*/  LDCU UR43, c[0x0][0x398] ;  /* 0x00007300ff2b77ac */ /* 0x000e620008000800 */
[C---:B0-----:R-:W-:Y:S01]  /*591d0*/  IMAD.WIDE R6, R8.reuse, 0x2, R44 ;  /* 0x0000000208067825 */ /* 0x041fe200078e022c */
[----:B----4-:R-:W-:Y:S01]  /*591e0*/  PRMT R10, R55, 0x7632, R10 ;  /* 0x00007632370a7816 */ /* 0x010fe2000000000a */
[----:B------:R0:W-:Y:S01]  /*591f0*/  @P6 STG.E.U16 desc[UR8][R4.64], R55 ;  /* 0x0000003704006986 */ /* 0x0001e2000c101508 */
[----:B------:R-:W-:Y:S01]  /*59200*/  ISETP.LT.AND P5, PT, R61, UR63, !P1 ;  /* 0x0000003f3d007c0c */ /* 0x000fe2000cfa1270 */
[----:B------:R-:W-:Y:S01]  /*59210*/  VIADD R11, R15, 0x21 ;  /* 0x000000210f0b7836 */ /* 0x000fe20000000000 */
[----:B------:R-:W4:Y:S01]  /*59220*/  LDCU UR32, c[0x0][0x398] ;  /* 0x00007300ff2077ac */ /* 0x000f220008000800 */
[----:B------:R1:W-:Y:S01]  /*59230*/  @P3 STG.E.U16 desc[UR8][R6.64], R10 ;  /* 0x0000000a06003986 */ /* 0x0003e2000c101508 */
[----:B------:R-:W2:Y:S01]  /*59240*/  LDCU UR62, c[0x0][0x398] ;  /* 0x00007300ff3e77ac */ /* 0x000ea20008000800 */
[----:B------:R-:W2:Y:S02]  /*59250*/  LDCU UR67, c[0x0][0x398] ;  /* 0x00007300ff4377ac */ /* 0x000ea40008000800 */
[----:B0-----:R-:W3:Y:S01]  /*59260*/  LDL.LU R55, [R1+0x110] ;  /* 0x0001100001377983 */ /* 0x001ee20000300800 */
[----:B------:R-:W-:Y:S01]  /*59270*/  IMAD.WIDE R4, R8, 0x2, R46 ;  /* 0x0000000208047825 */ /* 0x000fe200078e022e */
[----:B------:R-:W-:Y:S01]  /*59280*/  ISETP.LT.AND P6, PT, R60, UR40, !P1 ;  /* 0x000000283c007c0c */ /* 0x000fe2000cfc1270 */
[----:B------:R-:W0:Y:S02]  /*59290*/  LDCU UR63, c[0x0][0x39c] ;  /* 0x00007380ff3f77ac */ /* 0x000e240008000800 */
[----:B-1----:R-:W-:Y:S01]  /*592a0*/  IMAD.WIDE R6, R8, 0x2, R48 ;  /* 0x0000000208067825 */ /* 0x002fe200078e0230 */
[----:B------:R-:W-:Y:S01]  /*592b0*/  ISETP.LT.AND P3, PT, R59, UR44, !P1 ;  /* 0x0000002c3b007c0c */ /* 0x000fe2000cf61270 */
[----:B------:R-:W1:Y:S01]  /*592c0*/  LDCU UR40, c[0x0][0x398] ;  /* 0x00007300ff2877ac */ /* 0x000e620008000800 */
[----:B------:R-:W0:Y:S01]  /*592d0*/  LDCU UR20, c[0x0][0x3b8] ;  /* 0x00007700ff1477ac */ /* 0x000e220008000800 */
[----:B------:R-:W-:Y:S01]  /*592e0*/  PRMT R8, R56, 0x7632, R8 ;  /* 0x0000763238087816 */ /* 0x000fe20000000008 */
[----:B------:R0:W-:Y:S01]  /*592f0*/  @P2 STG.E.U16 desc[UR8][R4.64], R56 ;  /* 0x0000003804002986 */ /* 0x0001e2000c101508 */
[C---:B------:R-:W-:Y:S01]  /*59300*/  VIADD R10, R9.reuse, UR77 ;  /* 0x0000004d090a7c36 */ /* 0x040fe20008000000 */
[----:B------:R-:W1:Y:S02]  /*59310*/  LDCU UR44, c[0x0][0x398] ;  /* 0x00007300ff2c77ac */ /* 0x000e640008000800 */
[----:B0-----:R-:W4:Y:S01]  /*59320*/  LDL.LU R56, [R1+0x100] ;  /* 0x0001000001387983 */ /* 0x001f220000300800 */
[----:B------:R-:W-:Y:S01]  /*59330*/  IMAD.WIDE R4, R9, 0x2, R2 ;  /* 0x0000000209047825 */ /* 0x000fe200078e0202 */
[----:B------:R-:W-:Y:S01]  /*59340*/  ISETP.GE.AND P2, PT, R11, UR64, PT ;  /* 0x000000400b007c0c */ /* 0x000fe2000bf46270 */
[----:B------:R-:W0:Y:S01]  /*59350*/  LDCU UR64, c[0x0][0x3b8] ;  /* 0x00007700ff4077ac */ /* 0x000e220008000800 */
[----:B------:R1:W-:Y:S01]  /*59360*/  @P4 STG.E.U16 desc[UR8][R6.64], R8 ;  /* 0x0000000806004986 */ /* 0x0003e2000c101508 */
[----:B------:R-:W-:Y:S01]  /*59370*/  ISETP.LT.AND P1, PT, R58, UR24, !P1 ;  /* 0x000000183a007c0c */ /* 0x000fe2000cf21270 */
[----:B------:R-:W0:Y:S02]  /*59380*/  LDCU UR77, c[0x0][0x398] ;  /* 0x00007300ff4d77ac */ /* 0x000e240008000800 */
[----:B--2---:R2:W-:Y:S01]  /*59390*/  @P5 STG.E.U16 desc[UR8][R4.64], R57 ;  /* 0x0000003904005986 */ /* 0x0045e2000c101508 */
[----:B-1----:R-:W-:Y:S01]  /*593a0*/  PRMT R8, R57, 0x7632, R8 ;  /* 0x0000763239087816 */ /* 0x002fe20000000008 */
[----:B------:R-:W-:Y:S01]  /*593b0*/  IMAD.WIDE R6, R9, 0x2, R44 ;  /* 0x0000000209067825 */ /* 0x000fe200078e022c */
[----:B------:R-:W-:Y:S01]  /*593c0*/  ISETP.LT.AND P4, PT, R61, UR33, !P2 ;  /* 0x000000213d007c0c */ /* 0x000fe2000d781270 */
[----:B------:R-:W1:Y:S01]  /*593d0*/  LDCU UR24, c[0x0][0x398] ;  /* 0x00007300ff1877ac */ /* 0x000e620008000800 */
[----:B--2---:R-:W2:Y:S01]  /*593e0*/  LDL.LU R57, [R1+0xf0] ;  /* 0x0000f00001397983 */ /* 0x004ea20000300800 */
[----:B------:R-:W-:Y:S01]  /*593f0*/  VIADD R5, R15, 0x22 ;  /* 0x000000220f057836 */ /* 0x000fe20000000000 */
[----:B------:R-:W-:-:S02]  /*59400*/  ISETP.LT.AND P5, PT, R60, UR60, !P2 ;  /* 0x0000003c3c007c0c */ /* 0x000fc4000d7a1270 */
[----:B---3--:R-:W-:Y:S01]  /*59410*/  PRMT R11, R55, 0x7632, R11 ;  /* 0x00007632370b7816 */ /* 0x008fe2000000000b */
[----:B------:R3:W-:Y:S01]  /*59420*/  @P6 STG.E.U16 desc[UR8][R6.64], R8 ;  /* 0x0000000806006986 */ /* 0x0007e2000c101508 */
[C---:B------:R-:W-:Y:S01]  /*59430*/  VIADD R4, R10.reuse, UR57 ;  /* 0x000000390a047c36 */ /* 0x040fe20008000000 */
[----:B------:R-:W0:Y:S01]  /*59440*/  LDCU UR33, c[0x0][0x39c] ;  /* 0x00007380ff2177ac */ /* 0x000e220008000800 */
[----:B------:R-:W0:Y:S01]  /*59450*/  LDCU UR60, c[0x0][0x398] ;  /* 0x00007300ff3c77ac */ /* 0x000e220008000800 */
[----:B---3--:R-:W-:Y:S01]  /*59460*/  IMAD.WIDE R6, R9, 0x2, R46 ;  /* 0x0000000209067825 */ /* 0x008fe200078e022e */
[----:B------:R-:W-:Y:S01]  /*59470*/  ISETP.LT.AND P6, PT, R59, UR41, !P2 ;  /* 0x000000293b007c0c */ /* 0x000fe2000d7c1270 */
[----:B------:R-:W3:Y:S03]  /*59480*/  LDCU UR41, c[0x0][0x398] ;  /* 0x00007300ff2977ac */ /* 0x000ee60008000800 */
[----:B------:R0:W-:Y:S01]  /*59490*/  @P3 STG.E.U16 desc[UR8][R6.64], R55 ;  /* 0x0000003706003986 */ /* 0x0001e2000c101508 */
[----:B------:R-:W-:Y:S01]  /*594a0*/  IMAD.WIDE R8, R9, 0x2, R48 ;  /* 0x0000000209087825 */ /* 0x000fe200078e0230 */
[----:B------:R-:W-:Y:S01]  /*594b0*/  ISETP.GE.AND P3, PT, R5, UR61, PT ;  /* 0x0000003d05007c0c */ /* 0x000fe2000bf66270 */
[----:B------:R-:W1:Y:S01]  /*594c0*/  LDCU UR57, c[0x0][0x398] ;  /* 0x00007300ff3977ac */ /* 0x000e620008000800 */
[----:B0-----:R-:W3:Y:S01]  /*594d0*/  LDL.LU R55, [R1+0x124] ;  /* 0x0001240001377983 */ /* 0x001ee20000300800 */
[----:B------:R-:W-:Y:S01]  /*594e0*/  IMAD.WIDE R6, R10, 0x2, R2 ;  /* 0x000000020a067825 */ /* 0x000fe200078e0202 */
[----:B------:R-:W-:Y:S01]  /*594f0*/  ISETP.LT.AND P2, PT, R58, UR27, !P2 ;  /* 0x0000001b3a007c0c */ /* 0x000fe2000d741270 */
[----:B------:R-:W0:Y:S01]  /*59500*/  LDCU UR27, c[0x0][0x398] ;  /* 0x00007300ff1b77ac */ /* 0x000e220008000800 */
[----:B------:R1:W-:Y:S01]  /*59510*/  @P1 STG.E.U16 desc[UR8][R8.64], R11 ;  /* 0x0000000b08001986 */ /* 0x0003e2000c101508 */
[----:B------:R-:W0:Y:S01]  /*59520*/  LDCU UR61, c[0x0][0x3b8] ;  /* 0x00007700ff3d77ac */ /* 0x000e220008000800 */
[----:B-1----:R-:W-:Y:S01]  /*59530*/  IMAD.WIDE R8, R10, 0x2, R44 ;  /* 0x000000020a087825 */ /* 0x002fe200078e022c */
[----:B----4-:R-:W-:Y:S01]  /*59540*/  PRMT R5, R56, 0x7632, R5 ;  /* 0x0000763238057816 */ /* 0x010fe20000000005 */
[----:B------:R1:W-:Y:S04]  /*59550*/  @P4 STG.E.U16 desc[UR8][R6.64], R56 ;  /* 0x0000003806004986 */ /* 0x0003e8000c101508 */
[----:B-1----:R-:W4:Y:S01]  /*59560*/  LDL.LU R56, [R1+0x114] ;  /* 0x0001140001387983 */ /* 0x002f220000300800 */
[----:B------:R-:W-:-:S03]  /*59570*/  IMAD.WIDE R6, R10, 0x2, R46 ;  /* 0x000000020a067825 */ /* 0x000fc600078e022e */
[----:B------:R1:W-:Y:S04]  /*59580*/  @P5 STG.E.U16 desc[UR8][R8.64], R5 ;  /* 0x0000000508005986 */ /* 0x0003e8000c101508 */
[----:B--2---:R2:W-:Y:S01]  /*59590*/  @P6 STG.E.U16 desc[UR8][R6.64], R57 ;  /* 0x0000003906006986 */ /* 0x0045e2000c101508 */
[----:B-1----:R-:W-:-:S03]  /*595a0*/  PRMT R9, R57, 0x7632, R9 ;  /* 0x0000763239097816 */ /* 0x002fc60000000009 */
[----:B--2---:R-:W2:Y:S01]  /*595b0*/  LDL.LU R57, [R1+0x104] ;  /* 0x0001040001397983 */ /* 0x004ea20000300800 */
[----:B------:R-:W-:Y:S02]  /*595c0*/  ISETP.LT.AND P1, PT, R61, UR6, !P3 ;  /* 0x000000063d007c0c */ /* 0x000fe4000df21270 */
[----:B------:R-:W-:Y:S01]  /*595d0*/  ISETP.LT.AND P4, PT, R60, UR58, !P3 ;  /* 0x0000003a3c007c0c */ /* 0x000fe2000df81270 */
[----:B------:R-:W-:Y:S02]  /*595e0*/  VIADD R8, R15, 0x23 ;  /* 0x000000230f087836 */ /* 0x000fe40000000000 */
[----:B------:R-:W-:Y:S01]  /*595f0*/  IMAD.WIDE R10, R10, 0x2, R48 ;  /* 0x000000020a0a7825 */ /* 0x000fe200078e0230 */
[----:B------:R-:W-:Y:S01]  /*59600*/  ISETP.LT.AND P5, PT, R59, UR38, !P3 ;  /* 0x000000263b007c0c */ /* 0x000fe2000dfa1270 */
[----:B------:R-:W1:Y:S02]  /*59610*/  LDCU UR6, c[0x0][0x39c] ;  /* 0x00007380ff0677ac */ /* 0x000e640008000800 */
[----:B------:R-:W-:Y:S01]  /*59620*/  IMAD.WIDE R6, R4, 0x2, R2 ;  /* 0x0000000204067825 */ /* 0x000fe200078e0202 */
[----:B------:R-:W-:Y:S01]  /*59630*/  ISETP.GE.AND P6, PT, R8, UR59, PT ;  /* 0x0000003b08007c0c */ /* 0x000fe2000bfc6270 */
[----:B------:R0:W-:Y:S01]  /*59640*/  @P2 STG.E.U16 desc[UR8][R10.64], R9 ;  /* 0x000000090a002986 */ /* 0x0001e2000c101508 */
[----:B------:R-:W-:Y:S01]  /*59650*/  ISETP.LT.AND P3, PT, R58, UR30, !P3 ;  /* 0x0000001e3a007c0c */ /* 0x000fe2000df61270 */
[C---:B------:R-:W-:Y:S01]  /*59660*/  VIADD R5, R4.reuse, UR54 ;  /* 0x0000003604057c36 */ /* 0x040fe20008000000 */
[----:B------:R-:W-:Y:S01]  /*59670*/  ISETP.LT.AND P2, PT, R61, UR39, !P6 ;  /* 0x000000273d007c0c */ /* 0x000fe2000f741270 */
[----:B------:R-:W1:Y:S01]  /*59680*/  LDCU UR58, c[0x0][0x398] ;  /* 0x00007300ff3a77ac */ /* 0x000e620008000800 */
[----:B------:R-:W1:Y:S01]  /*59690*/  LDCU UR39, c[0x0][0x39c] ;  /* 0x00007380ff2777ac */ /* 0x000e620008000800 */
[C---:B0-----:R-:W-:Y:S01]  /*596a0*/  IMAD.WIDE R8, R4.reuse, 0x2, R44 ;  /* 0x0000000204087825 */ /* 0x041fe200078e022c */
[----:B------:R-:W0:Y:S01]  /*596b0*/  LDCU UR38, c[0x0][0x398] ;  /* 0x00007300ff2677ac */ /* 0x000e220008000800 */
[----:B------:R-:W0:Y:S01]  /*596c0*/  LDCU UR30, c[0x0][0x398] ;  /* 0x00007300ff1e77ac */ /* 0x000e220008000800 */
[----:B------:R-:W0:Y:S01]  /*596d0*/  LDCU UR54, c[0x0][0x398] ;  /* 0x00007300ff3677ac */ /* 0x000e220008000800 */
[----:B------:R-:W0:Y:S01]  /*596e0*/  LDCU UR59, c[0x0][0x3b8] ;  /* 0x00007700ff3b77ac */ /* 0x000e220008000800 */
[----:B---3--:R-:W-:Y:S01]  /*596f0*/  PRMT R10, R55, 0x7632, R10 ;  /* 0x00007632370a7816 */ /* 0x008fe2000000000a */
[----:B------:R3:W-:Y:S04]  /*59700*/  @P1 STG.E.U16 desc[UR8][R6.64], R55 ;  /* 0x0000003706001986 */ /* 0x0007e8000c101508 */
[----:B------:R0:W-:Y:S04]  /*59710*/  @P4 STG.E.U16 desc[UR8][R8.64], R10 ;  /* 0x0000000a08004986 */ /* 0x0001e8000c101508 */
[----:B---3--:R-:W3:Y:S01]  /*59720*/  LDL.LU R55, [R1+0xf4] ;  /* 0x0000f40001377983 */ /* 0x008ee20000300800 */
[----:B0-----:R-:W-:-:S04]  /*59730*/  IMAD.WIDE R8, R4, 0x2, R46 ;  /* 0x0000000204087825 */ /* 0x001fc800078e022e */
[----:B------:R-:W-:Y:S01]  /*59740*/  IMAD.WIDE R10, R4, 0x2, R48 ;  /* 0x00000002040a7825 */ /* 0x000fe200078e0230 */
[----:B----4-:R-:W-:Y:S01]  /*59750*/  PRMT R4, R56, 0x7632, R4 ;  /* 0x0000763238047816 */ /* 0x010fe20000000004 */
[----:B------:R0:W-:Y:S04]  /*59760*/  @P5 STG.E.U16 desc[UR8][R8.64], R56 ;  /* 0x0000003808005986 */ /* 0x0001e8000c101508 */
[----:B0-----:R-:W4:Y:S01]  /*59770*/  LDL.LU R56, [R1+0x128] ;  /* 0x0001280001387983 */ /* 0x001f220000300800 */
[----:B------:R-:W-:-:S03]  /*59780*/  IMAD.WIDE R8, R5, 0x2, R2 ;  /* 0x0000000205087825 */ /* 0x000fc600078e0202 */
[----:B------:R0:W-:Y:S04]  /*59790*/  @P3 STG.E.U16 desc[UR8][R10.64], R4 ;  /* 0x000000040a003986 */ /* 0x0001e8000c101508 */
[----:B--2---:R2:W-:Y:S01]  /*597a0*/  @P2 STG.E.U16 desc[UR8][R8.64], R57 ;  /* 0x0000003908002986 */ /* 0x0045e2000c101508 */
[----:B0-----:R-:W-:-:S03]  /*597b0*/  PRMT R4, R57, 0x7632, R4 ;  /* 0x0000763239047816 */ /* 0x001fc60000000004 */
[----:B--2---:R-:W2:Y:S01]  /*597c0*/  LDL.LU R57, [R1+0x118] ;  /* 0x0001180001397983 */ /* 0x004ea20000300800 */
[----:B------:R-:W-:Y:S02]  /*597d0*/  ISETP.LT.AND P1, PT, R60, UR55, !P6 ;  /* 0x000000373c007c0c */ /* 0x000fe4000f721270 */
[----:B------:R-:W-:Y:S01]  /*597e0*/  ISETP.LT.AND P4, PT, R59, UR22, !P6 ;  /* 0x000000163b007c0c */ /* 0x000fe2000f781270 */
[----:B------:R-:W-:Y:S01]  /*597f0*/  VIADD R7, R15, 0x24 ;  /* 0x000000240f077836 */ /* 0x000fe20000000000 */
[----:B------:R-:W-:Y:S01]  /*59800*/  ISETP.LT.AND P6, PT, R58, UR31, !P6 ;  /* 0x0000001f3a007c0c */ /* 0x000fe2000f7c1270 */
[----:B------:R-:W-:Y:S01]  /*59810*/  IMAD.WIDE R10, R5, 0x2, R44 ;  /* 0x00000002050a7825 */ /* 0x000fe200078e022c */
[----:B------:R-:W0:Y:S02]  /*59820*/  LDCU UR55, c[0x0][0x398] ;  /* 0x00007300ff3777ac */ /* 0x000e240008000800 */
[----:B------:R-:W-:Y:S01]  /*59830*/  ISETP.GE.AND P5, PT, R7, UR56, PT ;  /* 0x0000003807007c0c */ /* 0x000fe2000bfa6270 */
[----:B------:R-:W-:Y:S01]  /*59840*/  IMAD.WIDE R8, R5, 0x2, R46 ;  /* 0x0000000205087825 */ /* 0x000fe200078e022e */
[----:B------:R-:W0:Y:S02]  /*59850*/  LDCU UR22, c[0x0][0x398] ;  /* 0x00007300ff1677ac */ /* 0x000e240008000800 */
[----:B------:R-:W-:Y:S01]  /*59860*/  ISETP.LT.AND P3, PT, R61, UR36, !P5 ;  /* 0x000000243d007c0c */ /* 0x000fe2000ef61270 */
[----:B------:R-:W-:Y:S01]  /*59870*/  VIADD R6, R5, UR51 ;  /* 0x0000003305067c36 */ /* 0x000fe20008000000 */
[----:B------:R1:W-:Y:S01]  /*59880*/  @P1 STG.E.U16 desc[UR8][R10.64], R4 ;  /* 0x000000040a001986 */ /* 0x0003e2000c101508 */
[----:B------:R-:W-:Y:S01]  /*59890*/  ISETP.LT.AND P2, PT, R60, UR52, !P5 ;  /* 0x000000343c007c0c */ /* 0x000fe2000ef41270 */
[----:B------:R-:W0:Y:S01]  /*598a0*/  LDCU UR31, c[0x0][0x398] ;  /* 0x00007300ff1f77ac */ /* 0x000e220008000800 */
[----:B------:R-:W-:Y:S01]  /*598b0*/  ISETP.LT.AND P1, PT, R59, UR53, !P5 ;  /* 0x000000353b007c0c */ /* 0x000fe2000ef21270 */
[----:B------:R-:W0:Y:S01]  /*598c0*/  LDCU UR36, c[0x0][0x39c] ;  /* 0x00007380ff2477ac */ /* 0x000e220008000800 */
[----:B------:R-:W0:Y:S01]  /*598d0*/  LDCU UR51, c[0x0][0x398] ;  /* 0x00007300ff3377ac */ /* 0x000e220008000800 */
[----:B-1----:R-:W-:Y:S01]  /*598e0*/  IMAD.WIDE R4, R5, 0x2, R48 ;  /* 0x0000000205047825 */ /* 0x002fe200078e0230 */
[----:B------:R-:W1:Y:S03]  /*598f0*/  LDCU UR56, c[0x0][0x3b8] ;  /* 0x00007700ff3877ac */ /* 0x000e660008000800 */
[----:B------:R-:W-:Y:S01]  /*59900*/  VIADD R10, R15, 0x25 ;  /* 0x000000250f0a7836 */ /* 0x000fe20000000000 */
[----:B---3--:R-:W-:Y:S01]  /*59910*/  PRMT R11, R55, 0x7632, R11 ;  /* 0x00007632370b7816 */ /* 0x008fe2000000000b */
[----:B------:R3:W-:Y:S01]  /*59920*/  @P4 STG.E.U16 desc[UR8][R8.64], R55 ;  /* 0x0000003708004986 */ /* 0x0007e2000c101508 */
[----:B------:R-:W-:Y:S01]  /*59930*/  IADD3 R7, PT, PT, R6, UR37, RZ ;  /* 0x0000002506077c10 */ /* 0x000fe2000fffe0ff */
[----:B------:R-:W0:Y:S02]  /*59940*/  LDCU UR52, c[0x0][0x398] ;  /* 0x00007300ff3477ac */ /* 0x000e240008000800 */
[----:B------:R1:W-:Y:S01]  /*59950*/  @P6 STG.E.U16 desc[UR8][R4.64], R11 ;  /* 0x0000000b04006986 */ /* 0x0003e2000c101508 */
[----:B------:R-:W0:Y:S03]  /*59960*/  LDCU UR53, c[0x0][0x398] ;  /* 0x00007300ff3577ac */ /* 0x000e260008000800 */
[----:B---3--:R-:W3:Y:S01]  /*59970*/  LDL.LU R55, [R1+0x108] ;  /* 0x0001080001377983 */ /* 0x008ee20000300800 */
[----:B------:R-:W-:Y:S01]  /*59980*/  ISETP.GE.AND P4, PT, R10, UR76, PT ;  /* 0x0000004c0a007c0c */ /* 0x000fe2000bf86270 */
[----:B------:R-:W-:Y:S01]  /*59990*/  IMAD.WIDE R8, R6, 0x2, R44 ;  /* 0x0000000206087825 */ /* 0x000fe200078e022c */
[----:B------:R-:W-:Y:S01]  /*599a0*/  ISETP.LT.AND P5, PT, R58, UR4, !P5 ;  /* 0x000000043a007c0c */ /* 0x000fe2000efa1270 */
[----:B------:R-:W0:Y:S02]  /*599b0*/  LDCU UR4, c[0x0][0x398] ;  /* 0x00007300ff0477ac */ /* 0x000e240008000800 */
[----:B-1----:R-:W-:Y:S01]  /*599c0*/  IMAD.WIDE R4, R6, 0x2, R2 ;  /* 0x0000000206047825 */ /* 0x002fe200078e0202 */
[----:B------:R-:W1:Y:S03]  /*599d0*/  LDCU UR37, c[0x0][0x398] ;  /* 0x00007300ff2577ac */ /* 0x000e660008000800 */
[----:B------:R-:W-:Y:S01]  /*599e0*/  VIADD R11, R15, 0x26 ;  /* 0x000000260f0b7836 */ /* 0x000fe20000000000 */
[----:B------:R-:W0:Y:S01]  /*599f0*/  LDCU UR76, c[0x0][0x3b8] ;  /* 0x00007700ff4c77ac */ /* 0x000e220008000800 */
[----:B----4-:R-:W-:Y:S01]  /*59a00*/  PRMT R10, R56, 0x7632, R10 ;  /* 0x00007632380a7816 */ /* 0x010fe2000000000a */
[----:B------:R4:W-:Y:S04]  /*59a10*/  @P3 STG.E.U16 desc[UR8][R4.64], R56 ;  /* 0x0000003804003986 */ /* 0x0009e8000c101508 */
[----:B------:R0:W-:Y:S04]  /*59a20*/  @P2 STG.E.U16 desc[UR8][R8.64], R10 ;  /* 0x0000000a08002986 */ /* 0x0001e8000c101508 */
[----:B----4-:R-:W4:Y:S01]  /*59a30*/  LDL.LU R56, [R1+0xf8] ;  /* 0x0000f80001387983 */ /* 0x010f220000300800 */
[----:B------:R-:W-:-:S04]  /*59a40*/  IMAD.WIDE R4, R6, 0x2, R46 ;  /* 0x0000000206047825 */ /* 0x000fc800078e022e */
[----:B0-----:R-:W-:Y:S01]  /*59a50*/  IMAD.WIDE R8, R6, 0x2, R48 ;  /* 0x0000000206087825 */ /* 0x001fe200078e0230 */
[----:B--2---:R-:W-:Y:S01]  /*59a60*/  PRMT R6, R57, 0x7632, R6 ;  /* 0x0000763239067816 */ /* 0x004fe20000000006 */
[----:B------:R0:W-:Y:S04]  /*59a70*/  @P1 STG.E.U16 desc[UR8][R4.64], R57 ;  /* 0x0000003904001986 */ /* 0x0001e8000c101508 */
[----:B0-----:R-:W2:Y:S01]  /*59a80*/  LDL.LU R57, [R1+0x12c] ;  /* 0x00012c0001397983 */ /* 0x001ea20000300800 */
[----:B------:R-:W-:Y:S01]  /*59a90*/  ISETP.LT.AND P6, PT, R61, UR49, !P4 ;  /* 0x000000313d007c0c */ /* 0x000fe2000e7c1270 */
[----:B------:R-:W-:Y:S01]  /*59aa0*/  IMAD.WIDE R4, R7, 0x2, R2 ;  /* 0x0000000207047825 */ /* 0x000fe200078e0202 */
[----:B------:R-:W-:Y:S01]  /*59ab0*/  ISETP.LT.AND P3, PT, R60, UR26, !P4 ;  /* 0x0000001a3c007c0c */ /* 0x000fe2000e761270 */
[----:B------:R0:W-:Y:S01]  /*59ac0*/  @P5 STG.E.U16 desc[UR8][R8.64], R6 ;  /* 0x0000000608005986 */ /* 0x0001e2000c101508 */
[----:B------:R-:W-:Y:S01]  /*59ad0*/  ISETP.LT.AND P2, PT, R59, UR74, !P4 ;  /* 0x0000004a3b007c0c */ /* 0x000fe2000e741270 */
[----:B------:R-:W-:Y:S01]  /*59ae0*/  VIADD R10, R7, UR34 ;  /* 0x00000022070a7c36 */ /* 0x000fe20008000000 */
[----:B------:R-:W-:Y:S01]  /*59af0*/  ISETP.GE.AND P1, PT, R11, UR75, PT ;  /* 0x0000004b0b007c0c */ /* 0x000fe2000bf26270 */
[----:B------:R-:W1:Y:S01]  /*59b00*/  LDCU UR49, c[0x0][0x39c] ;  /* 0x00007380ff3177ac */ /* 0x000e620008000800 */
[----:B------:R-:W-:-:S02]  /*59b10*/  ISETP.LT.AND P4, PT, R58, UR48, !P4 ;  /* 0x000000303a007c0c */ /* 0x000fc4000e781270 */
[----:B------:R-:W-:Y:S01]  /*59b20*/  ISETP.LT.AND P5, PT, R61, UR45, !P1 ;  /* 0x0000002d3d007c0c */ /* 0x000fe2000cfa1270 */
[----:B------:R-:W1:Y:S01]  /*59b30*/  LDCU UR26, c[0x0][0x398] ;  /* 0x00007300ff1a77ac */ /* 0x000e620008000800 */
[----:B0-----:R-:W-:Y:S01]  /*59b40*/  IMAD.WIDE R8, R7, 0x2, R44 ;  /* 0x0000000207087825 */ /* 0x001fe200078e022c */
[----:B------:R-:W0:Y:S01]  /*59b50*/  LDCU UR74, c[0x0][0x398] ;  /* 0x00007300ff4a77ac */ /* 0x000e220008000800 */
[----:B------:R-:W0:Y:S01]  /*59b60*/  LDCU UR48, c[0x0][0x398] ;  /* 0x00007300ff3077ac */ /* 0x000e220008000800 */
[----:B------:R-:W0:Y:S01]  /*59b70*/  LDCU UR45, c[0x0][0x39c] ;  /* 0x00007380ff2d77ac */ /* 0x000e220008000800 */
[----:B------:R-:W0:Y:S01]  /*59b80*/  LDCU UR34, c[0x0][0x398] ;  /* 0x00007300ff2277ac */ /* 0x000e220008000800 */
[----:B------:R-:W0:Y:S01]  /*59b90*/  LDCU UR75, c[0x0][0x3b8] ;  /* 0x00007700ff4b77ac */ /* 0x000e220008000800 */
[----:B---3--:R-:W-:Y:S01]  /*59ba0*/  PRMT R6, R55, 0x7632, R6 ;  /* 0x0000763237067816 */ /* 0x008fe20000000006 */
[----:B------:R3:W-:Y:S04]  /*59bb0*/  @P6 STG.E.U16 desc[UR8][R4.64], R55 ;  /* 0x0000003704006986 */ /* 0x0007e8000c101508 */
[----:B---3--:R-:W3:Y:S01]  /*59bc0*/  LDL.LU R55, [R1+0x11c] ;  /* 0x00011c0001377983 */ /* 0x008ee20000300800 */
[----:B------:R-:W-:-:S03]  /*59bd0*/  IMAD.WIDE R4, R7, 0x2, R46 ;  /* 0x0000000207047825 */ /* 0x000fc600078e022e */
[----:B------:R0:W-:Y:S02]  /*59be0*/  @P3 STG.E.U16 desc[UR8][R8.64], R6 ;  /* 0x0000000608003986 */ /* 0x0001e4000c101508 */
[----:B0-----:R-:W-:Y:S02]  /*59bf0*/  VIADD R9, R15, 0x27 ;  /* 0x000000270f097836 */ /* 0x001fe40000000000 */
[----:B------:R-:W-:Y:S01]  /*59c00*/  IMAD.WIDE R6, R7, 0x2, R48 ;  /* 0x0000000207067825 */ /* 0x000fe200078e0230 */
[----:B----4-:R-:W-:Y:S01]  /*59c10*/  PRMT R11, R56, 0x7632, R11 ;  /* 0x00007632380b7816 */ /* 0x010fe2000000000b */
[----:B------:R0:W-:Y:S01]  /*59c20*/  @P2 STG.E.U16 desc[UR8][R4.64], R56 ;  /* 0x0000003804002986 */ /* 0x0001e2000c101508 */
[----:B------:R-:W-:Y:S02]  /*59c30*/  ISETP.GE.AND P2, PT, R9, UR72, PT ;  /* 0x0000004809007c0c */ /* 0x000fe4000bf46270 */
[----:B------:R-:W-:Y:S01]  /*59c40*/  ISETP.LT.AND P6, PT, R60, UR50, !P1 ;  /* 0x000000323c007c0c */ /* 0x000fe2000cfc1270 */
[----:B0-----:R-:W4:Y:S01]  /*59c50*/  LDL.LU R56, [R1+0x10c] ;  /* 0x00010c0001387983 */ /* 0x001f220000300800 */
[----:B------:R-:W-:Y:S01]  /*59c60*/  IMAD.WIDE R4, R10, 0x2, R2 ;  /* 0x000000020a047825 */ /* 0x000fe200078e0202 */
[----:B------:R-:W-:Y:S01]  /*59c70*/  ISETP.LT.AND P3, PT, R59, UR71, !P1 ;  /* 0x000000473b007c0c */ /* 0x000fe2000cf61270 */
[----:B------:R-:W0:Y:S01]  /*59c80*/  LDCU UR50, c[0x0][0x398] ;  /* 0x00007300ff3277ac */ /* 0x000e220008000800 */
[----:B------:R-:W-:Y:S01]  /*59c90*/  @P4 STG.E.U16 desc[UR8][R6.64], R11 ;  /* 0x0000000b06004986 */ /* 0x000fe2000c101508 */
[----:B--2---:R-:W-:-:S03]  /*59ca0*/  PRMT R9, R57, 0x7632, R9 ;  /* 0x0000763239097816 */ /* 0x004fc60000000009 */
[----:B------:R2:W-:Y:S01]  /*59cb0*/  @P5 STG.E.U16 desc[UR8][R4.64], R57 ;  /* 0x0000003904005986 */ /* 0x0005e2000c101508 */
[C---:B------:R-:W-:Y:S01]  /*59cc0*/  VIADD R8, R10.reuse, UR16 ;  /* 0x000000100a087c36 */ /* 0x040fe20008000000 */
[----:B------:R-:W0:Y:S01]  /*59cd0*/  LDCU UR71, c[0x0][0x398] ;  /* 0x00007300ff4777ac */ /* 0x000e220008000800 */
[----:B------:R-:W0:Y:S01]  /*59ce0*/  LDCU UR72, c[0x0][0x3b8] ;  /* 0x00007700ff4877ac */ /* 0x000e220008000800 */
[----:B--2---:R-:W2:Y:S01]  /*59cf0*/  LDL.LU R57, [R1+0xfc] ;  /* 0x0000fc0001397983 */ /* 0x004ea20000300800 */
[----:B------:R-:W-:Y:S01]  /*59d00*/  IMAD.WIDE R6, R10, 0x2, R44 ;  /* 0x000000020a067825 */ /* 0x000fe200078e022c */
[----:B------:R-:W-:Y:S01]  /*59d10*/  ISETP.LT.AND P1, PT, R58, UR28, !P1 ;  /* 0x0000001c3a007c0c */ /* 0x000fe2000cf21270 */
[----:B------:R-:W0:Y:S02]  /*59d20*/  LDCU UR28, c[0x0][0x398] ;  /* 0x00007300ff1c77ac */ /* 0x000e240008000800 */
[----:B------:R-:W-:Y:S01]  /*59d30*/  IMAD.WIDE R4, R10, 0x2, R46 ;  /* 0x000000020a047825 */ /* 0x000fe200078e022e */
[----:B------:R-:W-:Y:S01]  /*59d40*/  ISETP.LT.AND P4, PT, R61, UR46, !P2 ;  /* 0x0000002e3d007c0c */ /* 0x000fe2000d781270 */
[----:B------:R1:W-:Y:S01]  /*59d50*/  @P6 STG.E.U16 desc[UR8][R6.64], R9 ;  /* 0x0000000906006986 */ /* 0x0003e2000c101508 */
[----:B------:R-:W-:Y:S01]  /*59d60*/  ISETP.LT.AND P5, PT, R60, UR35, !P2 ;  /* 0x000000233c007c0c */ /* 0x000fe2000d7a1270 */
[----:B------:R-:W-:Y:S01]  /*59d70*/  VIADD R11, R15, 0x28 ;  /* 0x000000280f0b7836 */ /* 0x000fe20000000000 */
[----:B------:R-:W0:Y:S01]  /*59d80*/  LDCU UR46, c[0x0][0x39c] ;  /* 0x00007380ff2e77ac */ /* 0x000e220008000800 */
[----:B------:R-:W0:Y:S01]  /*59d90*/  LDCU UR16, c[0x0][0x398] ;  /* 0x00007300ff1077ac */ /* 0x000e220008000800 */
[----:B-1----:R-:W-:Y:S01]  /*59da0*/  IMAD.WIDE R6, R10, 0x2, R48 ;  /* 0x000000020a067825 */ /* 0x002fe200078e0230 */
[----:B------:R-:W-:Y:S01]  /*59db0*/  ISETP.LT.AND P6, PT, R59, UR68, !P2 ;  /* 0x000000443b007c0c */ /* 0x000fe2000d7c1270 */
[----:B------:R-:W1:Y:S01]  /*59dc0*/  LDCU UR35, c[0x0][0x398] ;  /* 0x00007300ff2377ac */ /* 0x000e620008000800 */
[----:B---3--:R-:W-:Y:S01]  /*59dd0*/  PRMT R10, R55, 0x7632, R10 ;  /* 0x00007632370a7816 */ /* 0x008fe2000000000a */
[----:B------:R3:W-:Y:S01]  /*59de0*/  @P3 STG.E.U16 desc[UR8][R4.64], R55 ;  /* 0x0000003704003986 */ /* 0x0007e2000c101508 */
[C---:B------:R-:W-:Y:S01]  /*59df0*/  VIADD R9, R8.reuse, UR29 ;  /* 0x0000001d08097c36 */ /* 0x040fe20008000000 */
[----:B------:R-:W0:Y:S02]  /*59e00*/  LDCU UR68, c[0x0][0x398] ;  /* 0x00007300ff4477ac */ /* 0x000e240008000800 */
[----:B---3--:R-:W3:Y:S01]  /*59e10*/  LDL.LU R55, [R1+0xe0] ;  /* 0x0000e00001377983 */ /* 0x008ee20000300800 */
[----:B------:R-:W-:Y:S01]  /*59e20*/  IMAD.WIDE R4, R8, 0x2, R2 ;  /* 0x0000000208047825 */ /* 0x000fe200078e0202 */
[----:B------:R-:W-:Y:S01]  /*59e30*/  ISETP.GE.AND P3, PT, R11, UR69, PT ;  /* 0x000000450b007c0c */ /* 0x000fe2000bf66270 */
[----:B------:R-:W0:Y:S01]  /*59e40*/  LDCU UR29, c[0x0][0x398] ;  /* 0x00007300ff1d77ac */ /* 0x000e220008000800 */
[----:B------:R1:W-:Y:S01]  /*59e50*/  @P1 STG.E.U16 desc[UR8][R6.64], R10 ;  /* 0x0000000a06001986 */ /* 0x0003e2000c101508 */
[----:B------:R-:W-:Y:S01]  /*59e60*/  ISETP.LT.AND P2, PT, R58, UR73, !P2 ;  /* 0x000000493a007c0c */ /* 0x000fe2000d741270 */
[----:B------:R-:W-:Y:S01]  /*59e70*/  VIADD R11, R15, 0x29 ;  /* 0x000000290f0b7836 */ /* 0x000fe20000000000 */
[----:B------:R-:W0:Y:S01]  /*59e80*/  LDCU UR69, c[0x0][0x3b8] ;  /* 0x00007700ff4577ac */ /* 0x000e220008000800 */
[----:B-1----:R-:W-:Y:S01]  /*59e90*/  IMAD.WIDE R6, R8, 0x2, R44 ;  /* 0x0000000208067825 */ /* 0x002fe200078e022c */
[----:B----4-:R-:W-:Y:S01]  /*59ea0*/  PRMT R10, R56, 0x7632, R10 ;  /* 0x00007632380a7816 */ /* 0x010fe2000000000a */
[----:B------:R1:W-:Y:S01]  /*59eb0*/  @P4 STG.E.U16 desc[UR8][R4.64], R56 ;  /* 0x0000003804004986 */ /* 0x0003e2000c101508 */
[----:B------:R-:W-:Y:S01]  /*59ec0*/  ISETP.LT.AND P1, PT, R61, UR42, !P3 ;  /* 0x0000002a3d007c0c */ /* 0x000fe2000df21270 */
[----:B------:R-:W4:Y:S02]  /*59ed0*/  LDCU UR73, c[0x0][0x398] ;  /* 0x00007300ff4977ac */ /* 0x000f240008000800 */
[----:B------:R0:W-:Y:S04]  /*59ee0*/  @P5 STG.E.U16 desc[UR8][R6.64], R10 ;  /* 0x0000000a06005986 */ /* 0x0001e8000c101508 */
[----:B-1----:R-:W4:Y:S01]  /*59ef0*/  LDL.LU R56, [R1+0xd0] ;  /* 0x0000d00001387983 */ /* 0x002f220000300800 */
[----:B------:R-:W-:Y:S01]  /*59f00*/  IMAD.WIDE R4, R8, 0x2, R46 ;  /* 0x0000000208047825 */ /* 0x000fe200078e022e */
[----:B------:R-:W-:Y:S01]  /*59f10*/  ISETP.LT.AND P4, PT, R60, UR47, !P3 ;  /* 0x0000002f3c007c0c */ /* 0x000fe2000df81270 */
[----:B------:R-:W1:Y:S02]  /*59f20*/  LDCU UR42, c[0x0][0x39c] ;  /* 0x00007380ff2a77ac */ /* 0x000e640008000800 */
[----:B0-----:R-:W-:Y:S01]  /*59f30*/  IMAD.WIDE R6, R8, 0x2, R48 ;  /* 0x0000000208067825 */ /* 0x001fe200078e0230 */
[----:B--2---:R-:W-:Y:S01]  /*59f40*/  PRMT R8, R57, 0x7632, R8 ;  /* 0x0000763239087816 */ /* 0x004fe20000000008 */
[----:B------:R0:W-:Y:S01]  /*59f50*/  @P6 STG.E.U16 desc[UR8][R4.64], R57 ;  /* 0x0000003904006986 */ /* 0x0001e2000c101508 */
[----:B------:R-:W-:Y:S01]  /*59f60*/  ISETP.LT.AND P5, PT, R59, UR65, !P3 ;  /* 0x000000413b007c0c */ /* 0x000fe2000dfa1270 */
[C---:B------:R-:W-:Y:S01]  /*59f70*/  VIADD R10, R9.reuse, UR25 ;  /* 0x00000019090a7c36 */ /* 0x040fe20008000000 */
[----:B------:R-:W2:Y:S01]  /*59f80*/  LDCU UR47, c[0x0][0x398] ;  /* 0x00007300ff2f77ac */ /* 0x000ea20008000800 */
[----:B0-----:R-:W2:Y:S01]  /*59f90*/  LDL.LU R57, [R1+0xc0] ;  /* 0x0000c00001397983 */ /* 0x001ea20000300800 */
[----:B------:R-:W-:-:S03]  /*59fa0*/  IMAD.WIDE R4, R9, 0x2, R2 ;  /* 0x0000000209047825 */ /* 0x000fc600078e0202 */
[----:B------:R0:W-:Y:S01]  /*59fb0*/  @P2 STG.E.U16 desc[UR8][R6.64], R8 ;  /* 0x0000000806002986 */ /* 0x0001e2000c101508 */
[----:B------:R-:W-:Y:S01]  /*59fc0*/  ISETP.GE.AND P6, PT, R11, UR66, PT ;  /* 0x000000420b007c0c */ /* 0x000fe2000bfc6270 */
[----:B------:R-:W1:Y:S01]  /*59fd0*/  LDCU UR65, c[0x0][0x398] ;  /* 0x00007300ff4177ac */ /* 0x000e620008000800 */
[----:B------:R-:W-:Y:S01]  /*59fe0*/  ISETP.LT.AND P3, PT, R58, UR70, !P3 ;  /* 0x000000463a007c0c */ /* 0x000fe2000df61270 */
[----:B------:R-:W1:Y:S01]  /*59ff0*/  LDCU UR25, c[0x0][0x398] ;  /* 0x00007300ff1977ac */ /* 0x000e620008000800 */
[----:B0-----:R-:W-:Y:S01]  /*5a000*/  IMAD.WIDE R6, R9, 0x2, R44 ;  /* 0x0000000209067825 */ /* 0x001fe200078e022c */
        /* <DEDUP_REMOVED lines=9> */
[----:B------:R-:W-:Y:S02]  /*5a0a0*/  VIADD R5, R15, 0x2a ;  /* 0x0000002a0f057836 */ /* 0x000fe40000000000 */
[----:B------:R-:W-:Y:S01]  /*5a0b0*/  IMAD.WIDE R8, R9, 0x2, R48 ;  /* 0x0000000209087825 */ /* 0x000fe200078e0230 */
[----:B----4-:R-:W-:Y:S01]  /*5a0c0*/  PRMT R11, R56, 0x7632, R11 ;  /* 0x00007632380b7816 */ /* 0x010fe2000000000b */
[----:B------:R0:W-:Y:S01]  /*5a0d0*/  @P5 STG.E.U16 desc[UR8][R6.64], R56 ;  /* 0x0000003806005986 */ /* 0x0001e2000c101508 */
[----:B------:R-:W-:Y:S01]  /*5a0e0*/  ISETP.GE.AND P5, PT, R5, UR63, PT ;  /* 0x0000003f05007c0c */ /* 0x000fe2000bfa6270 */
[----:B------:R-:W-:Y:S01]  /*5a0f0*/  VIADD R4, R10, UR20 ;  /* 0x000000140a047c36 */ /* 0x000fe20008000000 */
        /* <DEDUP_REMOVED lines=8> */
[----:B------:R-:W0:Y:S01]  /*5a180*/  LDCU UR62, c[0x0][0x398] ;  /* 0x00007300ff3e77ac */ /* 0x000e220008000800 */
        /* <DEDUP_REMOVED lines=10> */
[----:B------:R-:W-:Y:S01]  /*5a230*/  IMAD.WIDE R10, R10, 0x2, R48 ;  /* 0x000000020a0a7825 */ /* 0x000fe200078e0230 */
[----:B------:R-:W-:Y:S01]  /*5a240*/  ISETP.LT.AND P1, PT, R59, UR24, !P5 ;  /* 0x000000183b007c0c */ /* 0x000fe2000ef21270 */
[----:B------:R-:W0:Y:S02]  /*5a250*/  LDCU UR40, c[0x0][0x39c] ;  /* 0x00007380ff2877ac */ /* 0x000e240008000800 */
[----:B-1----:R-:W-:-:S02]  /*5a260*/  VIADD R8, R15, 0x2b ;  /* 0x0000002b0f087836 */ /* 0x002fc40000000000 */
[----:B------:R-:W-:Y:S01]  /*5a270*/  VIADD R5, R4, UR64 ;  /* 0x0000004004057c36 */ /* 0x000fe20008000000 */
[----:B---3--:R-:W-:Y:S01]  /*5a280*/  PRMT R9, R55, 0x7632, R9 ;  /* 0x0000763237097816 */ /* 0x008fe20000000009 */
[----:B------:R1:W-:Y:S01]  /*5a290*/  @P4 STG.E.U16 desc[UR8][R6.64], R55 ;  /* 0x0000003706004986 */ /* 0x0003e2000c101508 */
[----:B------:R-:W-:Y:S01]  /*5a2a0*/  ISETP.GE.AND P4, PT, R8, UR33, PT ;  /* 0x0000002108007c0c */ /* 0x000fe2000bf86270 */
[----:B------:R-:W3:Y:S01]  /*5a2b0*/  LDCU UR44, c[0x0][0x398] ;  /* 0x00007300ff2c77ac */ /* 0x000ee20008000800 */
[----:B------:R-:W-:Y:S01]  /*5a2c0*/  ISETP.LT.AND P5, PT, R58, UR77, !P5 ;  /* 0x0000004d3a007c0c */ /* 0x000fe2000efa1270 */
[----:B------:R-:W0:Y:S01]  /*5a2d0*/  LDCU UR24, c[0x0][0x398] ;  /* 0x00007300ff1877ac */ /* 0x000e220008000800 */
[----:B------:R-:W0:Y:S01]  /*5a2e0*/  LDCU UR64, c[0x0][0x398] ;  /* 0x00007300ff4077ac */ /* 0x000e220008000800 */
[----:B-1----:R-:W3:Y:S01]  /*5a2f0*/  LDL.LU R55, [R1+0xc4] ;  /* 0x0000c40001377983 */ /* 0x002ee20000300800 */
[C---:B------:R-:W-:Y:S01]  /*5a300*/  IMAD.WIDE R6, R4.reuse, 0x2, R2 ;  /* 0x0000000204067825 */ /* 0x040fe200078e0202 */
[----:B------:R-:W1:Y:S02]  /*5a310*/  LDCU UR77, c[0x0][0x398] ;  /* 0x00007300ff4d77ac */ /* 0x000e640008000800 */
[----:B------:R0:W-:Y:S01]  /*5a320*/  @P6 STG.E.U16 desc[UR8][R10.64], R9 ;  /* 0x000000090a006986 */ /* 0x0001e2000c101508 */
[----:B------:R-:W1:Y:S01]  /*5a330*/  LDCU UR33, c[0x0][0x3b8] ;  /* 0x00007700ff2177ac */ /* 0x000e620008000800 */
[----:B0-----:R-:W-:Y:S01]  /*5a340*/  IMAD.WIDE R8, R4, 0x2, R44 ;  /* 0x0000000204087825 */ /* 0x001fe200078e022c */
[----:B----4-:R-:W-:Y:S01]  /*5a350*/  PRMT R10, R56, 0x7632, R10 ;  /* 0x00007632380a7816 */ /* 0x010fe2000000000a */
[----:B------:R0:W-:Y:S04]  /*5a360*/  @P3 STG.E.U16 desc[UR8][R6.64], R56 ;  /* 0x0000003806003986 */ /* 0x0001e8000c101508 */
[----:B------:R4:W-:Y:S04]  /*5a370*/  @P2 STG.E.U16 desc[UR8][R8.64], R10 ;  /* 0x0000000a08002986 */ /* 0x0009e8000c101508 */
[----:B0-----:R-:W3:Y:S01]  /*5a380*/  LDL.LU R56, [R1+0xb4] ;  /* 0x0000b40001387983 */ /* 0x001ee20000300800 */
[----:B----4-:R-:W-:-:S04]  /*5a390*/  IMAD.WIDE R8, R4, 0x2, R46 ;  /* 0x0000000204087825 */ /* 0x010fc800078e022e */
[----:B------:R-:W-:Y:S01]  /*5a3a0*/  IMAD.WIDE R10, R4, 0x2, R48 ;  /* 0x00000002040a7825 */ /* 0x000fe200078e0230 */
        /* <DEDUP_REMOVED lines=10> */
[----:B------:R-:W-:Y:S01]  /*5a450*/  VIADD R6, R5, UR61 ;  /* 0x0000003d05067c36 */ /* 0x000fe20008000000 */
[----:B------:R-:W4:Y:S02]  /*5a460*/  LDCU UR60, c[0x0][0x39c] ;  /* 0x00007380ff3c77ac */ /* 0x000f240008000800 */
[----:B------:R-:W-:Y:S01]  /*5a470*/  ISETP.GE.AND P1, PT, R7, UR6, PT ;  /* 0x0000000607007c0c */ /* 0x000fe2000bf26270 */
[----:B------:R-:W1:Y:S01]  /*5a480*/  LDCU UR41, c[0x0][0x398] ;  /* 0x00007300ff2977ac */ /* 0x000e620008000800 */
[----:B0-----:R-:W-:-:S02]  /*5a490*/  IMAD.WIDE R10, R5, 0x2, R44 ;  /* 0x00000002050a7825 */ /* 0x001fc400078e022c */
[----:B------:R-:W-:Y:S01]  /*5a4a0*/  ISETP.LT.AND P5, PT, R61, UR58, !P1 ;  /* 0x0000003a3d007c0c */ /* 0x000fe2000cfa1270 */
[----:B------:R-:W0:Y:S01]  /*5a4b0*/  LDCU UR27, c[0x0][0x398] ;  /* 0x00007300ff1b77ac */ /* 0x000e220008000800 */
[----:B---3--:R-:W-:Y:S01]  /*5a4c0*/  PRMT R4, R55, 0x7632, R4 ;  /* 0x0000763237047816 */ /* 0x008fe20000000004 */
[----:B------:R3:W-:Y:S01]  /*5a4d0*/  @P6 STG.E.U16 desc[UR8][R8.64], R55 ;  /* 0x0000003708006986 */ /* 0x0007e2000c101508 */
[----:B------:R-:W-:Y:S01]  /*5a4e0*/  VIADD R7, R6, UR59 ;  /* 0x0000003b06077c36 */ /* 0x000fe20008000000 */
[----:B------:R-:W0:Y:S01]  /*5a4f0*/  LDCU UR57, c[0x0][0x398] ;  /* 0x00007300ff3977ac */ /* 0x000e220008000800 */
[----:B------:R-:W0:Y:S01]  /*5a500*/  LDCU UR58, c[0x0][0x39c] ;  /* 0x00007380ff3a77ac */ /* 0x000e220008000800 */
[----:B------:R-:W0:Y:S01]  /*5a510*/  LDCU UR61, c[0x0][0x398] ;  /* 0x00007300ff3d77ac */ /* 0x000e220008000800 */
[----:B---3--:R-:W3:Y:S01]  /*5a520*/  LDL.LU R55, [R1+0xd8] ;  /* 0x0000d80001377983 */ /* 0x008ee20000300800 */
[C---:B------:R-:W-:Y:S01]  /*5a530*/  IMAD.WIDE R8, R5.reuse, 0x2, R46 ;  /* 0x0000000205087825 */ /* 0x040fe200078e022e */
[----:B------:R-:W-:Y:S01]  /*5a540*/  ISETP.LT.AND P6, PT, R60, UR38, !P1 ;  /* 0x000000263c007c0c */ /* 0x000fe2000cfc1270 */
[----:B------:R-:W0:Y:S01]  /*5a550*/  LDCU UR38, c[0x0][0x398] ;  /* 0x00007300ff2677ac */ /* 0x000e220008000800 */
[----:B------:R1:W-:Y:S01]  /*5a560*/  @P3 STG.E.U16 desc[UR8][R10.64], R4 ;  /* 0x000000040a003986 */ /* 0x0003e2000c101508 */
[----:B------:R-:W0:Y:S01]  /*5a570*/  LDCU UR6, c[0x0][0x3b8] ;  /* 0x00007700ff0677ac */ /* 0x000e220008000800 */
[----:B------:R-:W0:Y:S01]  /*5a580*/  LDCU UR59, c[0x0][0x398] ;  /* 0x00007300ff3b77ac */ /* 0x000e220008000800 */
[----:B-1----:R-:W-:-:S04]  /*5a590*/  IMAD.WIDE R4, R5, 0x2, R48 ;  /* 0x0000000205047825 */ /* 0x002fc800078e0230 */
[----:B------:R-:W-:Y:S01]  /*5a5a0*/  VIADD R10, R15, 0x2d ;  /* 0x0000002d0f0a7836 */ /* 0x000fe20000000000 */
[----:B------:R-:W-:Y:S01]  /*5a5b0*/  PRMT R11, R56, 0x7632, R11 ;  /* 0x00007632380b7816 */ /* 0x000fe2000000000b */
[----:B------:R1:W-:Y:S04]  /*5a5c0*/  @P2 STG.E.U16 desc[UR8][R8.64], R56 ;  /* 0x0000003808002986 */ /* 0x0003e8000c101508 */
[----:B------:R0:W-:Y:S04]  /*5a5d0*/  @P4 STG.E.U16 desc[UR8][R4.64], R11 ;  /* 0x0000000b04004986 */ /* 0x0001e8000c101508 */
[----:B-1----:R-:W4:Y:S01]  /*5a5e0*/  LDL.LU R56, [R1+0xc8] ;  /* 0x0000c80001387983 */ /* 0x002f220000300800 */
[----:B0-----:R-:W-:Y:S01]  /*5a5f0*/  IMAD.WIDE R4, R6, 0x2, R2 ;  /* 0x0000000206047825 */ /* 0x001fe200078e0202 */
[----:B------:R-:W-:Y:S01]  /*5a600*/  ISETP.GE.AND P2, PT, R10, UR39, PT ;  /* 0x000000270a007c0c */ /* 0x000fe2000bf46270 */
[----:B------:R-:W0:Y:S01]  /*5a610*/  LDCU UR39, c[0x0][0x3b8] ;  /* 0x00007700ff2777ac */ /* 0x000e220008000800 */
[----:B--2---:R-:W-:-:S02]  /*5a620*/  PRMT R10, R57, 0x7632, R10 ;  /* 0x00007632390a7816 */ /* 0x004fc4000000000a */
[----:B------:R1:W-:Y:S04]  /*5a630*/  @P5 STG.E.U16 desc[UR8][R4.64], R57 ;  /* 0x0000003904005986 */ /* 0x0003e8000c101508 */
[----:B-1----:R-:W2:Y:S01]  /*5a640*/  LDL.LU R57, [R1+0xb8] ;  /* 0x0000b80001397983 */ /* 0x002ea20000300800 */
[----:B------:R-:W-:Y:S01]  /*5a650*/  ISETP.LT.AND P3, PT, R59, UR30, !P1 ;  /* 0x0000001e3b007c0c */ /* 0x000fe2000cf61270 */
[----:B------:R-:W-:Y:S01]  /*5a660*/  IMAD.WIDE R8, R6, 0x2, R44 ;  /* 0x0000000206087825 */ /* 0x000fe200078e022c */
[----:B------:R-:W-:Y:S01]  /*5a670*/  ISETP.LT.AND P1, PT, R58, UR54, !P1 ;  /* 0x000000363a007c0c */ /* 0x000fe2000cf21270 */
[----:B------:R-:W1:Y:S02]  /*5a680*/  LDCU UR30, c[0x0][0x398] ;  /* 0x00007300ff1e77ac */ /* 0x000e640008000800 */
[----:B------:R-:W-:Y:S01]  /*5a690*/  IMAD.WIDE R4, R6, 0x2, R46 ;  /* 0x0000000206047825 */ /* 0x000fe200078e022e */
[----:B------:R-:W-:Y:S01]  /*5a6a0*/  ISETP.LT.AND P4, PT, R61, UR55, !P2 ;  /* 0x000000373d007c0c */ /* 0x000fe2000d781270 */
[----:B------:R0:W-:Y:S01]  /*5a6b0*/  @P6 STG.E.U16 desc[UR8][R8.64], R10 ;  /* 0x0000000a08006986 */ /* 0x0001e2000c101508 */
[----:B------:R-:W-:Y:S01]  /*5a6c0*/  ISETP.LT.AND P5, PT, R60, UR22, !P2 ;  /* 0x000000163c007c0c */ /* 0x000fe2000d7a1270 */
[----:B------:R-:W-:Y:S01]  /*5a6d0*/  VIADD R11, R15, 0x2e ;  /* 0x0000002e0f0b7836 */ /* 0x000fe20000000000 */
[----:B------:R-:W1:Y:S01]  /*5a6e0*/  LDCU UR54, c[0x0][0x398] ;  /* 0x00007300ff3677ac */ /* 0x000e620008000800 */
[----:B------:R-:W1:Y:S01]  /*5a6f0*/  LDCU UR55, c[0x0][0x39c] ;  /* 0x00007380ff3777ac */ /* 0x000e620008000800 */
[----:B0-----:R-:W-:Y:S01]  /*5a700*/  IMAD.WIDE R8, R6, 0x2, R48 ;  /* 0x0000000206087825 */ /* 0x001fe200078e0230 */
[----:B------:R-:W-:Y:S01]  /*5a710*/  ISETP.LT.AND P6, PT, R59, UR31, !P2 ;  /* 0x0000001f3b007c0c */ /* 0x000fe2000d7c1270 */
[----:B------:R-:W0:Y:S01]  /*5a720*/  LDCU UR22, c[0x0][0x398] ;  /* 0x00007300ff1677ac */ /* 0x000e220008000800 */
        /* <DEDUP_REMOVED lines=10> */
[----:B------:R-:W0:Y:S01]  /*5a7d0*/  LDCU UR36, c[0x0][0x3b8] ;  /* 0x00007700ff2477ac */ /* 0x000e220008000800 */
[----:B-1----:R-:W-:Y:S01]  /*5a7e0*/  IMAD.WIDE R8, R7, 0x2, R44 ;  /* 0x0000000207087825 */ /* 0x002fe200078e022c */
[----:B----4-:R-:W-:Y:S01]  /*5a7f0*/  PRMT R6, R56, 0x7632, R6 ;  /* 0x0000763238067816 */ /* 0x010fe20000000006 */
[----:B------:R1:W-:Y:S01]  /*5a800*/  @P4 STG.E.U16 desc[UR8][R4.64], R56 ;  /* 0x0000003804004986 */ /* 0x0003e2000c101508 */
[----:B--2---:R-:W-:-:S03]  /*5a810*/  PRMT R11, R57, 0x7632, R11 ;  /* 0x00007632390b7816 */ /* 0x004fc6000000000b */
[----:B-1----:R-:W2:Y:S01]  /*5a820*/  LDL.LU R56, [R1+0xdc] ;  /* 0x0000dc0001387983 */ /* 0x002ea20000300800 */
[----:B------:R-:W-:Y:S01]  /*5a830*/  IMAD.WIDE R4, R7, 0x2, R46 ;  /* 0x0000000207047825 */ /* 0x000fe200078e022e */
[----:B------:R-:W-:Y:S01]  /*5a840*/  ISETP.LT.AND P1, PT, R61, UR52, !P3 ;  /* 0x000000343d007c0c */ /* 0x000fe2000df21270 */
[----:B------:R-:W1:Y:S01]  /*5a850*/  LDCU UR51, c[0x0][0x398] ;  /* 0x00007300ff3377ac */ /* 0x000e620008000800 */
[----:B------:R4:W-:Y:S01]  /*5a860*/  @P5 STG.E.U16 desc[UR8][R8.64], R6 ;  /* 0x0000000608005986 */ /* 0x0009e2000c101508 */
[----:B------:R-:W-:Y:S02]  /*5a870*/  ISETP.LT.AND P4, PT, R60, UR53, !P3 ;  /* 0x000000353c007c0c */ /* 0x000fe4000df81270 */
[----:B------:R-:W-:Y:S01]  /*5a880*/  ISETP.LT.AND P5, PT, R59, UR4, !P3 ;  /* 0x000000043b007c0c */ /* 0x000fe2000dfa1270 */
[----:B------:R0:W-:Y:S01]  /*5a890*/  @P6 STG.E.U16 desc[UR8][R4.64], R57 ;  /* 0x0000003904006986 */ /* 0x0001e2000c101508 */
[----:B------:R-:W1:Y:S01]  /*5a8a0*/  LDCU UR52, c[0x0][0x39c] ;  /* 0x00007380ff3477ac */ /* 0x000e620008000800 */
[----:B------:R-:W1:Y:S01]  /*5a8b0*/  LDCU UR53, c[0x0][0x398] ;  /* 0x00007300ff3577ac */ /* 0x000e620008000800 */
[----:B----4-:R-:W-:Y:S01]  /*5a8c0*/  VIADD R9, R15, 0x2f ;  /* 0x0000002f0f097836 */ /* 0x010fe20000000000 */
[----:B------:R-:W4:Y:S01]  /*5a8d0*/  LDCU UR4, c[0x0][0x398] ;  /* 0x00007300ff0477ac */ /* 0x000f220008000800 */
[----:B0-----:R-:W4:Y:S01]  /*5a8e0*/  LDL.LU R57, [R1+0xcc] ;  /* 0x0000cc0001397983 */ /* 0x001f220000300800 */
[----:B------:R-:W-:-:S04]  /*5a8f0*/  IMAD.WIDE R6, R7, 0x2, R48 ;  /* 0x0000000207067825 */ /* 0x000fc800078e0230 */
        /* <DEDUP_REMOVED lines=17> */
[----:B--2---:R-:W-:Y:S01]  /*5aa10*/  PRMT R10, R56, 0x7632, R10 ;  /* 0x00007632380a7816 */ /* 0x004fe2000000000a */
[----:B------:R0:W-:Y:S04]  /*5aa20*/  @P5 STG.E.U16 desc[UR8][R4.64], R56 ;  /* 0x0000003804005986 */ /* 0x0001e8000c101508 */
[----:B0-----:R-:W2:Y:S01]  /*5aa30*/  LDL.LU R56, [R1+0xa0] ;  /* 0x0000a00001387983 */ /* 0x001ea20000300800 */
[----:B------:R-:W-:-:S03]  /*5aa40*/  IMAD.WIDE R4, R8, 0x2, R2 ;  /* 0x0000000208047825 */ /* 0x000fc600078e0202 */
[----:B------:R0:W-:Y:S04]  /*5aa50*/  @P3 STG.E.U16 desc[UR8][R6.64], R10 ;  /* 0x0000000a06003986 */ /* 0x0001e8000c101508 */
[----:B----4-:R4:W-:Y:S01]  /*5aa60*/  @P2 STG.E.U16 desc[UR8][R4.64], R57 ;  /* 0x0000003904002986 */ /* 0x0109e2000c101508 */
[----:B0-----:R-:W-:-:S03]  /*5aa70*/  PRMT R10, R57, 0x7632, R10 ;  /* 0x00007632390a7816 */ /* 0x001fc6000000000a */
[----:B----4-:R-:W4:Y:S01]  /*5aa80*/  LDL.LU R57, [R1+0x290] ;  /* 0x0002900001397983 */ /* 0x010f220000300800 */
[----:B------:R-:W-:Y:S02]  /*5aa90*/  ISETP.LT.AND P1, PT, R60, UR74, !P6 ;  /* 0x0000004a3c007c0c */ /* 0x000fe4000f721270 */
[----:B------:R-:W-:Y:S01]  /*5aaa0*/  ISETP.LT.AND P4, PT, R59, UR48, !P6 ;  /* 0x000000303b007c0c */ /* 0x000fe2000f781270 */
[----:B------:R-:W-:Y:S02]  /*5aab0*/  VIADD R11, R15, 0x30 ;  /* 0x000000300f0b7836 */ /* 0x000fe40000000000 */
[C---:B------:R-:W-:Y:S01]  /*5aac0*/  IMAD.WIDE R6, R8.reuse, 0x2, R44 ;  /* 0x0000000208067825 */ /* 0x040fe200078e022c */
[----:B------:R-:W0:Y:S02]  /*5aad0*/  LDCU UR74, c[0x0][0x398] ;  /* 0x00007300ff4a77ac */ /* 0x000e240008000800 */
[----:B------:R-:W-:Y:S01]  /*5aae0*/  ISETP.GE.AND P5, PT, R11, UR45, PT ;  /* 0x0000002d0b007c0c */ /* 0x000fe2000bfa6270 */
[----:B------:R-:W-:Y:S01]  /*5aaf0*/  IMAD.WIDE R4, R8, 0x2, R46 ;  /* 0x0000000208047825 */ /* 0x000fe200078e022e */
[----:B------:R-:W-:Y:S01]  /*5ab00*/  ISETP.LT.AND P6, PT, R58, UR34, !P6 ;  /* 0x000000223a007c0c */ /* 0x000fe2000f7c1270 */
[----:B------:R-:W0:Y:S01]  /*5ab10*/  LDCU UR48, c[0x0][0x398] ;  /* 0x00007300ff3077ac */ /* 0x000e220008000800 */
[----:B------:R-:W-:Y:S01]  /*5ab20*/  ISETP.LT.AND P3, PT, R61, UR50, !P5 ;  /* 0x000000323d007c0c */ /* 0x000fe2000ef61270 */
[----:B------:R1:W-:Y:S01]  /*5ab30*/  @P1 STG.E.U16 desc[UR8][R6.64], R10 ;  /* 0x0000000a06001986 */ /* 0x0003e2000c101508 */
[----:B------:R-:W-:Y:S01]  /*5ab40*/  VIADD R9, R8, UR75 ;  /* 0x0000004b08097c36 */ /* 0x000fe20008000000 */
        /* <DEDUP_REMOVED lines=10> */
[----:B------:R-:W0:Y:S01]  /*5abf0*/  LDCU UR71, c[0x0][0x398] ;  /* 0x00007300ff4777ac */ /* 0x000e220008000800 */
[----:B------:R-:W0:Y:S01]  /*5ac00*/  LDCU UR45, c[0x0][0x3b8] ;  /* 0x00007700ff2d77ac */ /* 0x000e220008000800 */
[----:B------:R-:W0:Y:S01]  /*5ac10*/  LDCU UR28, c[0x0][0x398] ;  /* 0x00007300ff1c77ac */ /* 0x000e220008000800 */
        /* <DEDUP_REMOVED lines=8> */
[----:B--2---:R-:W-:Y:S01]  /*5aca0*/  PRMT R8, R56, 0x7632, R8 ;  /* 0x0000763238087816 */ /* 0x004fe20000000008 */
[----:B------:R1:W-:Y:S01]  /*5acb0*/  @P3 STG.E.U16 desc[UR8][R4.64], R56 ;  /* 0x0000003804003986 */ /* 0x0003e2000c101508 */
[----:B----4-:R-:W-:-:S03]  /*5acc0*/  PRMT R11, R57, 0x7632, R11 ;  /* 0x00007632390b7816 */ /* 0x010fc6000000000b */
[----:B-1----:R-:W2:Y:S01]  /*5acd0*/  LDL.LU R56, [R1+0x90] ;  /* 0x0000900001387983 */ /* 0x002ea20000300800 */
[----:B------:R-:W-:Y:S01]  /*5ace0*/  ISETP.LT.AND P6, PT, R61, UR35, !P4 ;  /* 0x000000233d007c0c */ /* 0x000fe2000e7c1270 */
[----:B------:R-:W-:Y:S01]  /*5acf0*/  VIADD R5, R15, 0x32 ;  /* 0x000000320f057836 */ /* 0x000fe20000000000 */
[----:B------:R-:W-:Y:S01]  /*5ad00*/  ISETP.LT.AND P3, PT, R60, UR68, !P4 ;  /* 0x000000443c007c0c */ /* 0x000fe2000e761270 */
[----:B------:R1:W-:Y:S01]  /*5ad10*/  @P2 STG.E.U16 desc[UR8][R6.64], R8 ;  /* 0x0000000806002986 */ /* 0x0003e2000c101508 */
[----:B------:R-:W-:Y:S01]  /*5ad20*/  IADD3 R4, PT, PT, R10, UR69, RZ ;  /* 0x000000450a047c10 */ /* 0x000fe2000fffe0ff */
[----:B------:R-:W4:Y:S01]  /*5ad30*/  LDCU UR16, c[0x0][0x398] ;  /* 0x00007300ff1077ac */ /* 0x000f220008000800 */
[----:B------:R-:W0:Y:S01]  /*5ad40*/  LDCU UR35, c[0x0][0x39c] ;  /* 0x00007380ff2377ac */ /* 0x000e220008000800 */
[----:B------:R-:W0:Y:S01]  /*5ad50*/  LDCU UR68, c[0x0][0x398] ;  /* 0x00007300ff4477ac */ /* 0x000e220008000800 */
[----:B-1----:R-:W-:Y:S01]  /*5ad60*/  IMAD.WIDE R6, R9, 0x2, R46 ;  /* 0x0000000209067825 */ /* 0x002fe200078e022e */
[----:B------:R-:W-:Y:S01]  /*5ad70*/  ISETP.LT.AND P2, PT, R59, UR73, !P4 ;  /* 0x000000493b007c0c */ /* 0x000fe2000e741270 */
[----:B------:R-:W1:Y:S03]  /*5ad80*/  LDCU UR73, c[0x0][0x398] ;  /* 0x00007300ff4977ac */ /* 0x000e660008000800 */
[----:B------:R0:W-:Y:S01]  /*5ad90*/  @P1 STG.E.U16 desc[UR8][R6.64], R57 ;  /* 0x0000003906001986 */ /* 0x0001e2000c101508 */
[----:B------:R-:W1:Y:S03]  /*5ada0*/  LDCU UR69, c[0x0][0x398] ;  /* 0x00007300ff4577ac */ /* 0x000e660008000800 */
[----:B0-----:R-:W4:Y:S01]  /*5adb0*/  LDL.LU R57, [R1+0xa4] ;  /* 0x0000a40001397983 */ /* 0x001f220000300800 */
[----:B------:R-:W-:-:S04]  /*5adc0*/  IMAD.WIDE R8, R9, 0x2, R48 ;  /* 0x0000000209087825 */ /* 0x000fc800078e0230 */
[----:B------:R-:W-:Y:S01]  /*5add0*/  IMAD.WIDE R6, R10, 0x2, R2 ;  /* 0x000000020a067825 */ /* 0x000fe200078e0202 */
[----:B------:R-:W-:Y:S01]  /*5ade0*/  ISETP.GE.AND P1, PT, R5, UR42, PT ;  /* 0x0000002a05007c0c */ /* 0x000fe2000bf26270 */
[----:B------:R0:W-:Y:S01]  /*5adf0*/  @P5 STG.E.U16 desc[UR8][R8.64], R11 ;  /* 0x0000000b08005986 */ /* 0x0001e2000c101508 */
[----:B------:R-:W-:Y:S01]  /*5ae00*/  ISETP.LT.AND P4, PT, R58, UR29, !P4 ;  /* 0x0000001d3a007c0c */ /* 0x000fe2000e781270 */
[----:B------:R-:W1:Y:S01]  /*5ae10*/  LDCU UR29, c[0x0][0x398] ;  /* 0x00007300ff1d77ac */ /* 0x000e620008000800 */
[----:B---3--:R-:W-:Y:S01]  /*5ae20*/  PRMT R5, R55, 0x7632, R5 ;  /* 0x0000763237057816 */ /* 0x008fe20000000005 */
[----:B------:R3:W-:Y:S01]  /*5ae30*/  @P6 STG.E.U16 desc[UR8][R6.64], R55 ;  /* 0x0000003706006986 */ /* 0x0007e2000c101508 */
[----:B------:R-:W-:Y:S01]  /*5ae40*/  ISETP.LT.AND P5, PT, R61, UR47, !P1 ;  /* 0x0000002f3d007c0c */ /* 0x000fe2000cfa1270 */
[----:B------:R-:W1:Y:S01]  /*5ae50*/  LDCU UR47, c[0x0][0x39c] ;  /* 0x00007380ff2f77ac */ /* 0x000e620008000800 */
[----:B------:R-:W1:Y:S01]  /*5ae60*/  LDCU UR42, c[0x0][0x3b8] ;  /* 0x00007700ff2a77ac */ /* 0x000e620008000800 */
[C---:B0-----:R-:W-:Y:S01]  /*5ae70*/  IMAD.WIDE R8, R10.reuse, 0x2, R44 ;  /* 0x000000020a087825 */ /* 0x041fe200078e022c */
[----:B---3--:R-:W3:Y:S03]  /*5ae80*/  LDL.LU R55, [R1+0x294] ;  /* 0x0002940001377983 */ /* 0x008ee60000300800 */
[C---:B------:R-:W-:Y:S01]  /*5ae90*/  IMAD.WIDE R6, R10.reuse, 0x2, R46 ;  /* 0x000000020a067825 */ /* 0x040fe200078e022e */
[----:B------:R2:W-:Y:S03]  /*5aea0*/  @P3 STG.E.U16 desc[UR8][R8.64], R5 ;  /* 0x0000000508003986 */ /* 0x0005e6000c101508 */
[----:B------:R-:W-:Y:S01]  /*5aeb0*/  IMAD.WIDE R10, R10, 0x2, R48 ;  /* 0x000000020a0a7825 */ /* 0x000fe200078e0230 */
[----:B--2---:R-:W-:Y:S01]  /*5aec0*/  PRMT R9, R56, 0x7632, R9 ;  /* 0x0000763238097816 */ /* 0x004fe20000000009 */
[----:B------:R0:W-:Y:S04]  /*5aed0*/  @P2 STG.E.U16 desc[UR8][R6.64], R56 ;  /* 0x0000003806002986 */ /* 0x0001e8000c101508 */
[----:B0-----:R-:W2:Y:S01]  /*5aee0*/  LDL.LU R56, [R1+0x2a4] ;  /* 0x0002a40001387983 */ /* 0x001ea20000300800 */
[----:B------:R-:W-:-:S03]  /*5aef0*/  IMAD.WIDE R6, R4, 0x2, R2 ;  /* 0x0000000204067825 */ /* 0x000fc600078e0202 */
[----:B------:R4:W-:Y:S02]  /*5af00*/  @P4 STG.E.U16 desc[UR8][R10.64], R9 ;  /* 0x000000090a004986 */ /* 0x0009e4000c101508 */
[----:B----4-:R-:W-:Y:S02]  /*5af10*/  PRMT R10, R57, 0x7632, R10 ;  /* 0x00007632390a7816 */ /* 0x010fe4000000000a */
[----:B------:R0:W-:Y:S04]  /*5af20*/  @P5 STG.E.U16 desc[UR8][R6.64], R57 ;  /* 0x0000003906005986 */ /* 0x0001e8000c101508 */
[----:B0-----:R-:W4:Y:S01]  /*5af30*/  LDL.LU R57, [R1+0x94] ;  /* 0x0000940001397983 */ /* 0x001f220000300800 */
[----:B------:R-:W-:Y:S01]  /*5af40*/  ISETP.LT.AND P6, PT, R60, UR65, !P1 ;  /* 0x000000413c007c0c */ /* 0x000fe2000cfc1270 */
[----:B------:R-:W-:Y:S01]  /*5af50*/  VIADD R8, R15, 0x33 ;  /* 0x000000330f087836 */ /* 0x000fe20000000000 */
[----:B------:R-:W-:Y:S01]  /*5af60*/  ISETP.LT.AND P3, PT, R59, UR70, !P1 ;  /* 0x000000463b007c0c */ /* 0x000fe2000cf61270 */
[----:B------:R-:W-:Y:S01]  /*5af70*/  VIADD R5, R4, UR66 ;  /* 0x0000004204057c36 */ /* 0x000fe20008000000 */
[----:B------:R-:W0:Y:S02]  /*5af80*/  LDCU UR65, c[0x0][0x398] ;  /* 0x00007300ff4177ac */ /* 0x000e240008000800 */
[----:B------:R-:W-:Y:S01]  /*5af90*/  ISETP.GE.AND P2, PT, R8, UR43, PT ;  /* 0x0000002b08007c0c */ /* 0x000fe2000bf46270 */
[----:B------:R-:W-:Y:S01]  /*5afa0*/  IMAD.WIDE R8, R4, 0x2, R44 ;  /* 0x0000000204087825 */ /* 0x000fe200078e022c */
[----:B------:R-:W-:Y:S01]  /*5afb0*/  ISETP.LT.AND P1, PT, R58, UR25, !P1 ;  /* 0x000000193a007c0c */ /* 0x000fe2000cf21270 */
[----:B------:R-:W0:Y:S04]  /*5afc0*/  LDCU UR70, c[0x0][0x398] ;  /* 0x00007300ff4677ac */ /* 0x000e280008000800 */
[----:B------:R1:W-:Y:S01]  /*5afd0*/  @P6 STG.E.U16 desc[UR8][R8.64], R10 ;  /* 0x0000000a08006986 */ /* 0x0003e2000c101508 */
[----:B------:R-:W-:Y:S01]  /*5afe0*/  ISETP.LT.AND P4, PT, R61, UR32, !P2 ;  /* 0x000000203d007c0c */ /* 0x000fe2000d781270 */
[----:B------:R-:W-:Y:S01]  /*5aff0*/  VIADD R7, R15, 0x34 ;  /* 0x000000340f077836 */ /* 0x000fe20000000000 */
[----:B------:R-:W-:Y:S01]  /*5b000*/  ISETP.LT.AND P5, PT, R60, UR62, !P2 ;  /* 0x0000003e3c007c0c */ /* 0x000fe2000d7a1270 */
[----:B------:R-:W-:Y:S01]  /*5b010*/  VIADD R6, R5, UR63 ;  /* 0x0000003f05067c36 */ /* 0x000fe20008000000 */
[----:B------:R-:W0:Y:S01]  /*5b020*/  LDCU UR25, c[0x0][0x398] ;  /* 0x00007300ff1977ac */ /* 0x000e220008000800 */
[----:B------:R-:W0:Y:S01]  /*5b030*/  LDCU UR43, c[0x0][0x3b8] ;  /* 0x00007700ff2b77ac */ /* 0x000e220008000800 */
[C---:B-1----:R-:W-:Y:S01]  /*5b040*/  IMAD.WIDE R8, R4.reuse, 0x2, R46 ;  /* 0x0000000204087825 */ /* 0x042fe200078e022e */
[----:B------:R-:W1:Y:S03]  /*5b050*/  LDCU UR66, c[0x0][0x398] ;  /* 0x00007300ff4277ac */ /* 0x000e660008000800 */
[----:B------:R-:W-:Y:S01]  /*5b060*/  IMAD.WIDE R10, R4, 0x2, R48 ;  /* 0x00000002040a7825 */ /* 0x000fe200078e0230 */
[----:B---3--:R-:W-:Y:S01]  /*5b070*/  PRMT R4, R55, 0x7632, R4 ;  /* 0x0000763237047816 */ /* 0x008fe20000000004 */
[----:B------:R3:W-:Y:S01]  /*5b080*/  @P3 STG.E.U16 desc[UR8][R8.64], R55 ;  /* 0x0000003708003986 */ /* 0x0007e2000c101508 */
[----:B------:R-:W-:Y:S01]  /*5b090*/  ISETP.LT.AND P6, PT, R59, UR67, !P2 ;  /* 0x000000433b007c0c */ /* 0x000fe2000d7c1270 */
[----:B------:R-:W0:Y:S01]  /*5b0a0*/  LDCU UR32, c[0x0][0x39c] ;  /* 0x00007380ff2077ac */ /* 0x000e220008000800 */
[----:B------:R-:W0:Y:S01]  /*5b0b0*/  LDCU UR62, c[0x0][0x398] ;  /* 0x00007300ff3e77ac */ /* 0x000e220008000800 */
[----:B------:R-:W0:Y:S01]  /*5b0c0*/  LDCU UR63, c[0x0][0x398] ;  /* 0x00007300ff3f77ac */ /* 0x000e220008000800 */
[----:B---3--:R-:W3:Y:S01]  /*5b0d0*/  LDL.LU R55, [R1+0xa8] ;  /* 0x0000a80001377983 */ /* 0x008ee20000300800 */
[----:B------:R-:W-:-:S03]  /*5b0e0*/  IMAD.WIDE R8, R5, 0x2, R2 ;  /* 0x0000000205087825 */ /* 0x000fc600078e0202 */
[----:B------:R0:W-:Y:S01]  /*5b0f0*/  @P1 STG.E.U16 desc[UR8][R10.64], R4 ;  /* 0x000000040a001986 */ /* 0x0001e2000c101508 */
[----:B------:R-:W-:Y:S01]  /*5b100*/  ISETP.GE.AND P3, PT, R7, UR40, PT ;  /* 0x0000002807007c0c */ /* 0x000fe2000bf66270 */
[----:B------:R-:W1:Y:S01]  /*5b110*/  LDCU UR67, c[0x0][0x398] ;  /* 0x00007300ff4377ac */ /* 0x000e620008000800 */
[C---:B0-----:R-:W-:Y:S01]  /*5b120*/  IMAD.WIDE R10, R5.reuse, 0x2, R44 ;  /* 0x00000002050a7825 */ /* 0x041fe200078e022c */
[----:B--2---:R-:W-:Y:S01]  /*5b130*/  PRMT R4, R56, 0x7632, R4 ;  /* 0x0000763238047816 */ /* 0x004fe20000000004 */
[----:B------:R0:W-:Y:S01]  /*5b140*/  @P4 STG.E.U16 desc[UR8][R8.64], R56 ;  /* 0x0000003808004986 */ /* 0x0001e2000c101508 */
[----:B------:R-:W-:Y:S01]  /*5b150*/  ISETP.LT.AND P2, PT, R58, UR20, !P2 ;  /* 0x000000143a007c0c */ /* 0x000fe2000d741270 */
[----:B------:R-:W-:Y:S01]  /*5b160*/  VIADD R7, R6, UR33 ;  /* 0x0000002106077c36 */ /* 0x000fe20008000000 */
[----:B------:R-:W2:Y:S01]  /*5b170*/  LDCU UR40, c[0x0][0x3b8] ;  /* 0x00007700ff2877ac */ /* 0x000ea20008000800 */
[----:B0-----:R-:W2:Y:S01]  /*5b180*/  LDL.LU R56, [R1+0x298] ;  /* 0x0002980001387983 */ /* 0x001ea20000300800 */
[----:B------:R-:W-:Y:S01]  /*5b190*/  IMAD.WIDE R8, R5, 0x2, R46 ;  /* 0x0000000205087825 */ /* 0x000fe200078e022e */
[----:B------:R-:W-:Y:S01]  /*5b1a0*/  ISETP.LT.AND P1, PT, R61, UR44, !P3 ;  /* 0x0000002c3d007c0c */ /* 0x000fe2000df21270 */
[----:B------:R-:W0:Y:S01]  /*5b1b0*/  LDCU UR20, c[0x0][0x398] ;  /* 0x00007300ff1477ac */ /* 0x000e220008000800 */
[----:B------:R4:W-:Y:S01]  /*5b1c0*/  @P5 STG.E.U16 desc[UR8][R10.64], R4 ;  /* 0x000000040a005986 */ /* 0x0009e2000c101508 */
[----:B------:R-:W-:Y:S01]  /*5b1d0*/  ISETP.LT.AND P4, PT, R60, UR24, !P3 ;  /* 0x000000183c007c0c */ /* 0x000fe2000df81270 */
[----:B------:R-:W0:Y:S01]  /*5b1e0*/  LDCU UR44, c[0x0][0x39c] ;  /* 0x00007380ff2c77ac */ /* 0x000e220008000800 */
[----:B------:R-:W0:Y:S01]  /*5b1f0*/  LDCU UR33, c[0x0][0x398] ;  /* 0x00007300ff2177ac */ /* 0x000e220008000800 */
[----:B----4-:R-:W-:Y:S01]  /*5b200*/  PRMT R11, R57, 0x7632, R11 ;  /* 0x00007632390b7816 */ /* 0x010fe2000000000b */
[----:B------:R4:W-:Y:S01]  /*5b210*/  @P6 STG.E.U16 desc[UR8][R8.64], R57 ;  /* 0x0000003908006986 */ /* 0x0009e2000c101508 */
[----:B------:R-:W-:-:S04]  /*5b220*/  IMAD.WIDE R4, R5, 0x2, R48 ;  /* 0x0000000205047825 */ /* 0x000fc800078e0230 */
[----:B------:R-:W-:Y:S01]  /*5b230*/  VIADD R10, R15, 0x35 ;  /* 0x000000350f0a7836 */ /* 0x000fe20000000000 */
[----:B------:R-:W-:Y:S01]  /*5b240*/  ISETP.LT.AND P5, PT, R59, UR77, !P3 ;  /* 0x0000004d3b007c0c */ /* 0x000fe2000dfa1270 */
[----:B------:R-:W0:Y:S01]  /*5b250*/  LDCU UR24, c[0x0][0x398] ;  /* 0x00007300ff1877ac */ /* 0x000e220008000800 */
[----:B----4-:R-:W4:Y:S04]  /*5b260*/  LDL.LU R57, [R1+0x2a8] ;  /* 0x0002a80001397983 */ /* 0x010f280000300800 */
[----:B------:R0:W-:Y:S01]  /*5b270*/  @P2 STG.E.U16 desc[UR8][R4.64], R11 ;  /* 0x0000000b04002986 */ /* 0x0001e2000c101508 */
[----:B------:R-:W-:Y:S01]  /*5b280*/  ISETP.GE.AND P6, PT, R10, UR60, PT ;  /* 0x0000003c0a007c0c */ /* 0x000fe2000bfc6270 */
[----:B------:R-:W-:Y:S01]  /*5b290*/  IMAD.WIDE R8, R6, 0x2, R44 ;  /* 0x0000000206087825 */ /* 0x000fe200078e022c */
[----:B------:R-:W-:Y:S01]  /*5b2a0*/  ISETP.LT.AND P3, PT, R58, UR64, !P3 ;  /* 0x000000403a007c0c */ /* 0x000fe2000df61270 */
[----:B------:R-:W1:Y:S02]  /*5b2b0*/  LDCU UR77, c[0x0][0x398] ;  /* 0x00007300ff4d77ac */ /* 0x000e640008000800 */
[C---:B0-----:R-:W-:Y:S01]  /*5b2c0*/  IMAD.WIDE R4, R6.reuse, 0x2, R2 ;  /* 0x0000000206047825 */ /* 0x041fe200078e0202 */
[----:B------:R-:W-:Y:S01]  /*5b2d0*/  ISETP.LT.AND P2, PT, R61, UR41, !P6 ;  /* 0x000000293d007c0c */ /* 0x000fe2000f741270 */
[----:B------:R-:W0:Y:S02]  /*5b2e0*/  LDCU UR41, c[0x0][0x39c] ;  /* 0x00007380ff2977ac */ /* 0x000e240008000800 */
[----:B------:R-:W-:Y:S01]  /*5b2f0*/  VIADD R11, R15, 0x36 ;  /* 0x000000360f0b7836 */ /* 0x000fe20000000000 */
        /* <DEDUP_REMOVED lines=16> */
[----:B------:R-:W-:Y:S02]  /*5b400*/  ISETP.LT.AND P1, PT, R60, UR27, !P6 ;  /* 0x0000001b3c007c0c */ /* 0x000fe4000f721270 */
[----:B------:R-:W-:Y:S01]  /*5b410*/  ISETP.LT.AND P4, PT, R59, UR57, !P6 ;  /* 0x000000393b007c0c */ /* 0x000fe2000f781270 */
[----:B------:R-:W-:Y:S01]  /*5b420*/  IMAD.WIDE R8, R7, 0x2, R44 ;  /* 0x0000000207087825 */ /* 0x000fe200078e022c */
[----:B------:R-:W-:Y:S01]  /*5b430*/  ISETP.GE.AND P5, PT, R11, UR58, PT ;  /* 0x0000003a0b007c0c */ /* 0x000fe2000bfa6270 */
[----:B------:R-:W0:Y:S02]  /*5b440*/  LDCU UR27, c[0x0][0x398] ;  /* 0x00007300ff1b77ac */ /* 0x000e240008000800 */
[----:B------:R-:W-:Y:S01]  /*5b450*/  IMAD.WIDE R4, R7, 0x2, R46 ;  /* 0x0000000207047825 */ /* 0x000fe200078e022e */
[----:B------:R-:W-:Y:S01]  /*5b460*/  ISETP.LT.AND P6, PT, R58, UR61, !P6 ;  /* 0x0000003d3a007c0c */ /* 0x000fe2000f7c1270 */
[----:B------:R-:W0:Y:S01]  /*5b470*/  LDCU UR57, c[0x0][0x398] ;  /* 0x00007300ff3977ac */ /* 0x000e220008000800 */
[----:B------:R-:W-:-:S03]  /*5b480*/  ISETP.LT.AND P3, PT, R61, UR38, !P5 ;  /* 0x000000263d007c0c */ /* 0x000fc6000ef61270 */
[----:B------:R1:W-:Y:S01]  /*5b490*/  @P1 STG.E.U16 desc[UR8][R8.64], R6 ;  /* 0x0000000608001986 */ /* 0x0003e2000c101508 */
[----:B------:R-:W-:Y:S01]  /*5b4a0*/  VIADD R10, R7, UR6 ;  /* 0x00000006070a7c36 */ /* 0x000fe20008000000 */
[----:B------:R-:W-:Y:S01]  /*5b4b0*/  ISETP.LT.AND P2, PT, R60, UR30, !P5 ;  /* 0x0000001e3c007c0c */ /* 0x000fe2000ef41270 */
[----:B------:R-:W0:Y:S01]  /*5b4c0*/  LDCU UR61, c[0x0][0x398] ;  /* 0x00007300ff3d77ac */ /* 0x000e220008000800 */
[----:B------:R-:W-:Y:S01]  /*5b4d0*/  ISETP.LT.AND P1, PT, R59, UR54, !P5 ;  /* 0x000000363b007c0c */ /* 0x000fe2000ef21270 */
[----:B------:R-:W0:Y:S01]  /*5b4e0*/  LDCU UR58, c[0x0][0x3b8] ;  /* 0x00007700ff3a77ac */ /* 0x000e220008000800 */
[----:B------:R-:W0:Y:S01]  /*5b4f0*/  LDCU UR38, c[0x0][0x39c] ;  /* 0x00007380ff2677ac */ /* 0x000e220008000800 */
[----:B-1----:R-:W-:Y:S01]  /*5b500*/  VIADD R9, R15, 0x37 ;  /* 0x000000370f097836 */ /* 0x002fe20000000000 */
[----:B---3--:R-:W-:Y:S01]  /*5b510*/  PRMT R11, R55, 0x7632, R11 ;  /* 0x00007632370b7816 */ /* 0x008fe2000000000b */
[----:B------:R1:W-:Y:S01]  /*5b520*/  @P4 STG.E.U16 desc[UR8][R4.64], R55 ;  /* 0x0000003704004986 */ /* 0x0003e2000c101508 */
[----:B------:R-:W-:-:S02]  /*5b530*/  IMAD.WIDE R6, R7, 0x2, R48 ;  /* 0x0000000207067825 */ /* 0x000fc400078e0230 */
[----:B------:R-:W-:Y:S01]  /*5b540*/  ISETP.GE.AND P4, PT, R9, UR55, PT ;  /* 0x0000003709007c0c */ /* 0x000fe2000bf86270 */
[----:B------:R-:W3:Y:S01]  /*5b550*/  LDCU UR6, c[0x0][0x398] ;  /* 0x00007300ff0677ac */ /* 0x000ee20008000800 */
[C---:B------:R-:W-:Y:S01]  /*5b560*/  VIADD R8, R10.reuse, UR39 ;  /* 0x000000270a087c36 */ /* 0x040fe20008000000 */
[----:B------:R-:W0:Y:S01]  /*5b570*/  LDCU UR30, c[0x0][0x398] ;  /* 0x00007300ff1e77ac */ /* 0x000e220008000800 */
[----:B------:R-:W0:Y:S01]  /*5b580*/  LDCU UR54, c[0x0][0x398] ;  /* 0x00007300ff3677ac */ /* 0x000e220008000800 */
[----:B-1----:R-:W3:Y:S01]  /*5b590*/  LDL.LU R55, [R1+0x2ac] ;  /* 0x0002ac0001377983 */ /* 0x002ee20000300800 */
[----:B------:R-:W-:Y:S01]  /*5b5a0*/  IMAD.WIDE R4, R10, 0x2, R2 ;  /* 0x000000020a047825 */ /* 0x000fe200078e0202 */
[----:B------:R-:W-:Y:S01]  /*5b5b0*/  ISETP.LT.AND P5, PT, R58, UR59, !P5 ;  /* 0x0000003b3a007c0c */ /* 0x000fe2000efa1270 */
[----:B------:R-:W1:Y:S01]  /*5b5c0*/  LDCU UR59, c[0x0][0x398] ;  /* 0x00007300ff3b77ac */ /* 0x000e620008000800 */
[----:B------:R0:W-:Y:S01]  /*5b5d0*/  @P6 STG.E.U16 desc[UR8][R6.64], R11 ;  /* 0x0000000b06006986 */ /* 0x0001e2000c101508 */
[----:B------:R-:W1:Y:S01]  /*5b5e0*/  LDCU UR39, c[0x0][0x398] ;  /* 0x00007300ff2777ac */ /* 0x000e620008000800 */
[----:B------:R-:W1:Y:S01]  /*5b5f0*/  LDCU UR55, c[0x0][0x3b8] ;  /* 0x00007700ff3777ac */ /* 0x000e620008000800 */
[----:B0-----:R-:W-:Y:S01]  /*5b600*/  IMAD.WIDE R6, R10, 0x2, R44 ;  /* 0x000000020a067825 */ /* 0x001fe200078e022c */
[----:B--2---:R-:W-:Y:S01]  /*5b610*/  PRMT R9, R56, 0x7632, R9 ;  /* 0x0000763238097816 */ /* 0x004fe20000000009 */
[----:B------:R0:W-:Y:S04]  /*5b620*/  @P3 STG.E.U16 desc[UR8][R4.64], R56 ;  /* 0x0000003804003986 */ /* 0x0001e8000c101508 */
[----:B------:R2:W-:Y:S04]  /*5b630*/  @P2 STG.E.U16 desc[UR8][R6.64], R9 ;  /* 0x0000000906002986 */ /* 0x0005e8000c101508 */
[----:B0-----:R-:W3:Y:S01]  /*5b640*/  LDL.LU R56, [R1+0x9c] ;  /* 0x00009c0001387983 */ /* 0x001ee20000300800 */
[----:B------:R-:W-:-:S04]  /*5b650*/  IMAD.WIDE R4, R10, 0x2, R46 ;  /* 0x000000020a047825 */ /* 0x000fc800078e022e */
[----:B--2---:R-:W-:Y:S01]  /*5b660*/  IMAD.WIDE R6, R10, 0x2, R48 ;  /* 0x000000020a067825 */ /* 0x004fe200078e0230 */
[----:B----4-:R-:W-:Y:S01]  /*5b670*/  PRMT R10, R57, 0x7632, R10 ;  /* 0x00007632390a7816 */ /* 0x010fe2000000000a */
        /* <DEDUP_REMOVED lines=18> */
[----:B------:R-:W-:Y:S01]  /*5b7a0*/  VIADD R11, R15, 0x39 ;  /* 0x000000390f0b7836 */ /* 0x000fe20000000000 */
[----:B------:R-:W0:Y:S02]  /*5b7b0*/  LDCU UR51, c[0x0][0x398] ;  /* 0x00007300ff3377ac */ /* 0x000e240008000800 */
[----:B------:R1:W-:Y:S01]  /*5b7c0*/  @P3 STG.E.U16 desc[UR8][R6.64], R10 ;  /* 0x0000000a06003986 */ /* 0x0003e2000c101508 */
[----:B------:R-:W0:Y:S01]  /*5b7d0*/  LDCU UR56, c[0x0][0x398] ;  /* 0x00007300ff3877ac */ /* 0x000e220008000800 */
[----:B------:R-:W0:Y:S02]  /*5b7e0*/  LDCU UR36, c[0x0][0x398] ;  /* 0x00007300ff2477ac */ /* 0x000e240008000800 */
[----:B---3--:R-:W3:Y:S01]  /*5b7f0*/  LDL.LU R55, [R1+0x370] ;  /* 0x0003700001377983 */ /* 0x008ee20000300800 */
[C---:B------:R-:W-:Y:S01]  /*5b800*/  IMAD.WIDE R4, R8.reuse, 0x2, R46 ;  /* 0x0000000208047825 */ /* 0x040fe200078e022e */
[----:B------:R-:W0:Y:S03]  /*5b810*/  LDCU UR52, c[0x0][0x3b8] ;  /* 0x00007700ff3477ac */ /* 0x000e260008000800 */
[----:B-1----:R-:W-:Y:S01]  /*5b820*/  IMAD.WIDE R6, R8, 0x2, R48 ;  /* 0x0000000208067825 */ /* 0x002fe200078e0230 */
[----:B------:R-:W-:Y:S01]  /*5b830*/  PRMT R8, R56, 0x7632, R8 ;  /* 0x0000763238087816 */ /* 0x000fe20000000008 */
[----:B------:R1:W-:Y:S04]  /*5b840*/  @P2 STG.E.U16 desc[UR8][R4.64], R56 ;  /* 0x0000003804002986 */ /* 0x0003e8000c101508 */
[----:B-1----:R-:W4:Y:S01]  /*5b850*/  LDL.LU R56, [R1+0x380] ;  /* 0x0003800001387983 */ /* 0x002f220000300800 */
[----:B------:R-:W-:-:S03]  /*5b860*/  IMAD.WIDE R4, R9, 0x2, R2 ;  /* 0x0000000209047825 */ /* 0x000fc600078e0202 */
[----:B------:R2:W-:Y:S02]  /*5b870*/  @P4 STG.E.U16 desc[UR8][R6.64], R8 ;  /* 0x0000000806004986 */ /* 0x0005e4000c101508 */
[----:B--2---:R-:W-:Y:S02]  /*5b880*/  PRMT R8, R57, 0x7632, R8 ;  /* 0x0000763239087816 */ /* 0x004fe40000000008 */
[----:B------:R1:W-:Y:S04]  /*5b890*/  @P5 STG.E.U16 desc[UR8][R4.64], R57 ;  /* 0x0000003904005986 */ /* 0x0003e8000c101508 */
[----:B-1----:R-:W2:Y:S01]  /*5b8a0*/  LDL.LU R57, [R1+0x2b0] ;  /* 0x0002b00001397983 */ /* 0x002ea20000300800 */
[----:B------:R-:W-:Y:S02]  /*5b8b0*/  ISETP.LT.AND P6, PT, R60, UR4, !P1 ;  /* 0x000000043c007c0c */ /* 0x000fe4000cfc1270 */
[----:B------:R-:W-:Y:S01]  /*5b8c0*/  ISETP.LT.AND P3, PT, R59, UR37, !P1 ;  /* 0x000000253b007c0c */ /* 0x000fe2000cf61270 */
[----:B------:R-:W-:Y:S01]  /*5b8d0*/  IMAD.WIDE R6, R9, 0x2, R44 ;  /* 0x0000000209067825 */ /* 0x000fe200078e022c */
[----:B------:R-:W-:Y:S01]  /*5b8e0*/  ISETP.GE.AND P2, PT, R11, UR26, PT ;  /* 0x0000001a0b007c0c */ /* 0x000fe2000bf46270 */
[----:B------:R-:W1:Y:S01]  /*5b8f0*/  LDCU UR4, c[0x0][0x398] ;  /* 0x00007300ff0477ac */ /* 0x000e620008000800 */
[----:B------:R-:W-:-:S02]  /*5b900*/  ISETP.LT.AND P1, PT, R58, UR76, !P1 ;  /* 0x0000004c3a007c0c */ /* 0x000fc4000cf21270 */
[----:B------:R-:W-:Y:S01]  /*5b910*/  ISETP.LT.AND P4, PT, R61, UR74, !P2 ;  /* 0x0000004a3d007c0c */ /* 0x000fe2000d781270 */
[----:B------:R-:W-:Y:S01]  /*5b920*/  VIADD R10, R9, UR49 ;  /* 0x00000031090a7c36 */ /* 0x000fe20008000000 */
[----:B------:R-:W0:Y:S03]  /*5b930*/  LDCU UR37, c[0x0][0x398] ;  /* 0x00007300ff2577ac */ /* 0x000e260008000800 */
[----:B------:R0:W-:Y:S01]  /*5b940*/  @P6 STG.E.U16 desc[UR8][R6.64], R8 ;  /* 0x0000000806006986 */ /* 0x0001e2000c101508 */
[----:B------:R-:W-:Y:S01]  /*5b950*/  VIADD R5, R15, 0x3a ;  /* 0x0000003a0f057836 */ /* 0x000fe20000000000 */
[----:B------:R-:W-:Y:S02]  /*5b960*/  ISETP.LT.AND P5, PT, R60, UR48, !P2 ;  /* 0x000000303c007c0c */ /* 0x000fe4000d7a1270 */
[----:B---3--:R-:W-:Y:S01]  /*5b970*/  PRMT R11, R55, 0x7632, R11 ;  /* 0x00007632370b7816 */ /* 0x008fe2000000000b */
[----:B0-----:R-:W-:Y:S01]  /*5b980*/  IMAD.WIDE R6, R9, 0x2, R46 ;  /* 0x0000000209067825 */ /* 0x001fe200078e022e */
[----:B------:R-:W-:Y:S01]  /*5b990*/  ISETP.LT.AND P6, PT, R59, UR34, !P2 ;  /* 0x000000223b007c0c */ /* 0x000fe2000d7c1270 */
[----:B------:R-:W0:Y:S03]  /*5b9a0*/  LDCU UR76, c[0x0][0x398] ;  /* 0x00007300ff4c77ac */ /* 0x000e260008000800 */
[----:B------:R3:W-:Y:S01]  /*5b9b0*/  @P3 STG.E.U16 desc[UR8][R6.64], R55 ;  /* 0x0000003706003986 */ /* 0x0007e2000c101508 */
[----:B------:R-:W-:Y:S01]  /*5b9c0*/  IMAD.WIDE R8, R9, 0x2, R48 ;  /* 0x0000000209087825 */ /* 0x000fe200078e0230 */
[----:B------:R-:W-:Y:S01]  /*5b9d0*/  ISETP.GE.AND P3, PT, R5, UR50, PT ;  /* 0x0000003205007c0c */ /* 0x000fe2000bf66270 */
[----:B------:R-:W0:Y:S02]  /*5b9e0*/  LDCU UR74, c[0x0][0x39c] ;  /* 0x00007380ff4a77ac */ /* 0x000e240008000800 */
[C---:B------:R-:W-:Y:S01]  /*5b9f0*/  VIADD R4, R10.reuse, UR45 ;  /* 0x0000002d0a047c36 */ /* 0x040fe20008000000 */
[----:B------:R-:W0:Y:S01]  /*5ba00*/  LDCU UR26, c[0x0][0x3b8] ;  /* 0x00007700ff1a77ac */ /* 0x000e220008000800 */
[----:B------:R-:W0:Y:S01]  /*5ba10*/  LDCU UR49, c[0x0][0x398] ;  /* 0x00007300ff3177ac */ /* 0x000e220008000800 */
[----:B---3--:R-:W3:Y:S01]  /*5ba20*/  LDL.LU R55, [R1+0x2c4] ;  /* 0x0002c40001377983 */ /* 0x008ee20000300800 */
[----:B------:R-:W-:Y:S01]  /*5ba30*/  IMAD.WIDE R6, R10, 0x2, R2 ;  /* 0x000000020a067825 */ /* 0x000fe200078e0202 */
[----:B------:R-:W-:Y:S01]  /*5ba40*/  ISETP.LT.AND P2, PT, R58, UR75, !P2 ;  /* 0x0000004b3a007c0c */ /* 0x000fe2000d741270 */
[----:B------:R-:W0:Y:S01]  /*5ba50*/  LDCU UR48, c[0x0][0x398] ;  /* 0x00007300ff3077ac */ /* 0x000e220008000800 */
[----:B------:R1:W-:Y:S01]  /*5ba60*/  @P1 STG.E.U16 desc[UR8][R8.64], R11 ;  /* 0x0000000b08001986 */ /* 0x0003e2000c101508 */
[----:B------:R-:W0:Y:S01]  /*5ba70*/  LDCU UR34, c[0x0][0x398] ;  /* 0x00007300ff2277ac */ /* 0x000e220008000800 */
[----:B------:R-:W0:Y:S01]  /*5ba80*/  LDCU UR75, c[0x0][0x398] ;  /* 0x00007300ff4b77ac */ /* 0x000e220008000800 */
[----:B------:R-:W0:Y:S01]  /*5ba90*/  LDCU UR45, c[0x0][0x398] ;  /* 0x00007300ff2d77ac */ /* 0x000e220008000800 */
[----:B-1----:R-:W-:Y:S01]  /*5baa0*/  IMAD.WIDE R8, R10, 0x2, R44 ;  /* 0x000000020a087825 */ /* 0x002fe200078e022c */
[----:B------:R-:W1:Y:S01]  /*5bab0*/  LDCU UR50, c[0x0][0x3b8] ;  /* 0x00007700ff3277ac */ /* 0x000e620008000800 */
[----:B----4-:R-:W-:Y:S01]  /*5bac0*/  PRMT R5, R56, 0x7632, R5 ;  /* 0x0000763238057816 */ /* 0x010fe20000000005 */
[----:B------:R4:W-:Y:S04]  /*5bad0*/  @P4 STG.E.U16 desc[UR8][R6.64], R56 ;  /* 0x0000003806004986 */ /* 0x0009e8000c101508 */
[----:B----4-:R-:W4:Y:S01]  /*5bae0*/  LDL.LU R56, [R1+0x374] ;  /* 0x0003740001387983 */ /* 0x010f220000300800 */
[----:B------:R-:W-:-:S03]  /*5baf0*/  IMAD.WIDE R6, R10, 0x2, R46 ;  /* 0x000000020a067825 */ /* 0x000fc600078e022e */
[----:B------:R2:W-:Y:S02]  /*5bb00*/  @P5 STG.E.U16 desc[UR8][R8.64], R5 ;  /* 0x0000000508005986 */ /* 0x0005e4000c101508 */
[----:B--2---:R-:W-:Y:S02]  /*5bb10*/  PRMT R9, R57, 0x7632, R9 ;  /* 0x0000763239097816 */ /* 0x004fe40000000009 */
[----:B------:R2:W-:Y:S04]  /*5bb20*/  @P6 STG.E.U16 desc[UR8][R6.64], R57 ;  /* 0x0000003906006986 */ /* 0x0005e8000c101508 */
[----:B--2---:R-:W2:Y:S01]  /*5bb30*/  LDL.LU R57, [R1+0x384] ;  /* 0x0003840001397983 */ /* 0x004ea20000300800 */
[----:B------:R-:W-:Y:S02]  /*5bb40*/  ISETP.LT.AND P1, PT, R61, UR71, !P3 ;  /* 0x000000473d007c0c */ /* 0x000fe4000df21270 */
[----:B------:R-:W-:Y:S01]  /*5bb50*/  ISETP.LT.AND P4, PT, R60, UR28, !P3 ;  /* 0x0000001c3c007c0c */ /* 0x000fe2000df81270 */
[----:B------:R-:W-:-:S02]  /*5bb60*/  VIADD R8, R15, 0x3b ;  /* 0x0000003b0f087836 */ /* 0x000fc40000000000 */
[----:B------:R-:W-:Y:S01]  /*5bb70*/  IMAD.WIDE R10, R10, 0x2, R48 ;  /* 0x000000020a0a7825 */ /* 0x000fe200078e0230 */
[----:B------:R-:W-:Y:S01]  /*5bb80*/  ISETP.LT.AND P5, PT, R59, UR16, !P3 ;  /* 0x000000103b007c0c */ /* 0x000fe2000dfa1270 */
[----:B------:R-:W0:Y:S02]  /*5bb90*/  LDCU UR71, c[0x0][0x39c] ;  /* 0x00007380ff4777ac */ /* 0x000e240008000800 */
[----:B------:R-:W-:Y:S01]  /*5bba0*/  IMAD.WIDE R6, R4, 0x2, R2 ;  /* 0x0000000204067825 */ /* 0x000fe200078e0202 */
[----:B------:R-:W-:Y:S01]  /*5bbb0*/  ISETP.GE.AND P6, PT, R8, UR35, PT ;  /* 0x0000002308007c0c */ /* 0x000fe2000bfc6270 */
[----:B------:R1:W-:Y:S01]  /*5bbc0*/  @P2 STG.E.U16 desc[UR8][R10.64], R9 ;  /* 0x000000090a002986 */ /* 0x0003e2000c101508 */
[----:B------:R-:W-:Y:S01]  /*5bbd0*/  ISETP.LT.AND P3, PT, R58, UR72, !P3 ;  /* 0x000000483a007c0c */ /* 0x000fe2000df61270 */
[C---:B------:R-:W-:Y:S01]  /*5bbe0*/  VIADD R5, R4.reuse, UR46 ;  /* 0x0000002e04057c36 */ /* 0x040fe20008000000 */
[----:B------:R-:W-:Y:S01]  /*5bbf0*/  ISETP.LT.AND P2, PT, R61, UR68, !P6 ;  /* 0x000000443d007c0c */ /* 0x000fe2000f741270 */
[----:B------:R-:W0:Y:S01]  /*5bc00*/  LDCU UR28, c[0x0][0x398] ;  /* 0x00007300ff1c77ac */ /* 0x000e220008000800 */
[----:B------:R-:W0:Y:S01]  /*5bc10*/  LDCU UR68, c[0x0][0x39c] ;  /* 0x00007380ff4477ac */ /* 0x000e220008000800 */
[C---:B-1----:R-:W-:Y:S01]  /*5bc20*/  IMAD.WIDE R8, R4.reuse, 0x2, R44 ;  /* 0x0000000204087825 */ /* 0x042fe200078e022c */
[----:B------:R-:W1:Y:S01]  /*5bc30*/  LDCU UR16, c[0x0][0x398] ;  /* 0x00007300ff1077ac */ /* 0x000e620008000800 */
[----:B------:R-:W0:Y:S01]  /*5bc40*/  LDCU UR72, c[0x0][0x398] ;  /* 0x00007300ff4877ac */ /* 0x000e220008000800 */
[----:B------:R-:W0:Y:S01]  /*5bc50*/  LDCU UR46, c[0x0][0x398] ;  /* 0x00007300ff2e77ac */ /* 0x000e220008000800 */
[----:B---3--:R-:W-:Y:S01]  /*5bc60*/  PRMT R10, R55, 0x7632, R10 ;  /* 0x00007632370a7816 */ /* 0x008fe2000000000a */
[----:B------:R3:W-:Y:S01]  /*5bc70*/  @P1 STG.E.U16 desc[UR8][R6.64], R55 ;  /* 0x0000003706001986 */ /* 0x0007e2000c101508 */
[----:B------:R-:W0:Y:S03]  /*5bc80*/  LDCU UR35, c[0x0][0x3b8] ;  /* 0x00007700ff2377ac */ /* 0x000e260008000800 */
[----:B------:R1:W-:Y:S04]  /*5bc90*/  @P4 STG.E.U16 desc[UR8][R8.64], R10 ;  /* 0x0000000a08004986 */ /* 0x0003e8000c101508 */
[----:B---3--:R-:W3:Y:S01]  /*5bca0*/  LDL.LU R55, [R1+0x2b4] ;  /* 0x0002b40001377983 */ /* 0x008ee20000300800 */
[----:B-1----:R-:W-:-:S04]  /*5bcb0*/  IMAD.WIDE R8, R4, 0x2, R46 ;  /* 0x0000000204087825 */ /* 0x002fc800078e022e */
[----:B------:R-:W-:Y:S01]  /*5bcc0*/  IMAD.WIDE R10, R4, 0x2, R48 ;  /* 0x00000002040a7825 */ /* 0x000fe200078e0230 */
[----:B----4-:R-:W-:Y:S01]  /*5bcd0*/  PRMT R4, R56, 0x7632, R4 ;  /* 0x0000763238047816 */ /* 0x010fe20000000004 */
        /* <DEDUP_REMOVED lines=9> */
[----:B------:R-:W-:Y:S01]  /*5bd70*/  VIADD R7, R15, 0x3c ;  /* 0x0000003c0f077836 */ /* 0x000fe20000000000 */
[----:B------:R-:W-:Y:S01]  /*5bd80*/  ISETP.LT.AND P6, PT, R58, UR69, !P6 ;  /* 0x000000453a007c0c */ /* 0x000fe2000f7c1270 */
[----:B------:R-:W-:Y:S01]  /*5bd90*/  IMAD.WIDE R10, R5, 0x2, R44 ;  /* 0x00000002050a7825 */ /* 0x000fe200078e022c */
[----:B------:R-:W1:Y:S02]  /*5bda0*/  LDCU UR73, c[0x0][0x398] ;  /* 0x00007300ff4977ac */ /* 0x000e640008000800 */
        /* <DEDUP_REMOVED lines=16> */
[----:B------:R-:W-:-:S02]  /*5beb0*/  VIADD R7, R6, UR43 ;  /* 0x0000002b06077c36 */ /* 0x000fc40008000000 */
[----:B------:R-:W-:Y:S01]  /*5bec0*/  ISETP.GE.AND P4, PT, R10, UR32, PT ;  /* 0x000000200a007c0c */ /* 0x000fe2000bf86270 */
[----:B------:R-:W0:Y:S01]  /*5bed0*/  LDCU UR70, c[0x0][0x398] ;  /* 0x00007300ff4677ac */ /* 0x000e220008000800 */
[----:B------:R1:W-:Y:S01]  /*5bee0*/  @P6 STG.E.U16 desc[UR8][R4.64], R11 ;  /* 0x0000000b04006986 */ /* 0x0003e2000c101508 */
[----:B------:R-:W-:Y:S01]  /*5bef0*/  ISETP.LT.AND P5, PT, R58, UR66, !P5 ;  /* 0x000000423a007c0c */ /* 0x000fe2000efa1270 */
[----:B------:R-:W0:Y:S01]  /*5bf00*/  LDCU UR25, c[0x0][0x398] ;  /* 0x00007300ff1977ac */ /* 0x000e220008000800 */
[----:B------:R-:W0:Y:S01]  /*5bf10*/  LDCU UR43, c[0x0][0x398] ;  /* 0x00007300ff2b77ac */ /* 0x000e220008000800 */
[----:B---3--:R-:W3:Y:S01]  /*5bf20*/  LDL.LU R55, [R1+0x388] ;  /* 0x0003880001377983 */ /* 0x008ee20000300800 */
[C---:B------:R-:W-:Y:S01]  /*5bf30*/  IMAD.WIDE R8, R6.reuse, 0x2, R44 ;  /* 0x0000000206087825 */ /* 0x040fe200078e022c */
[----:B------:R-:W0:Y:S03]  /*5bf40*/  LDCU UR32, c[0x0][0x3b8] ;  /* 0x00007700ff2077ac */ /* 0x000e260008000800 */
[----:B-1----:R-:W-:Y:S01]  /*5bf50*/  IMAD.WIDE R4, R6, 0x2, R2 ;  /* 0x0000000206047825 */ /* 0x002fe200078e0202 */
[----:B----4-:R-:W-:-:S04]  /*5bf60*/  PRMT R10, R56, 0x7632, R10 ;  /* 0x00007632380a7816 */ /* 0x010fc8000000000a */
[----:B------:R1:W-:Y:S01]  /*5bf70*/  @P3 STG.E.U16 desc[UR8][R4.64], R56 ;  /* 0x0000003804003986 */ /* 0x0003e2000c101508 */
[----:B------:R-:W-:Y:S01]  /*5bf80*/  ISETP.LT.AND P6, PT, R61, UR62, !P4 ;  /* 0x0000003e3d007c0c */ /* 0x000fe2000e7c1270 */
[----:B------:R-:W-:Y:S01]  /*5bf90*/  VIADD R11, R15, 0x3e ;  /* 0x0000003e0f0b7836 */ /* 0x000fe20000000000 */
[----:B------:R-:W4:Y:S01]  /*5bfa0*/  LDCU UR66, c[0x0][0x398] ;  /* 0x00007300ff4277ac */ /* 0x000f220008000800 */
[----:B------:R0:W-:Y:S04]  /*5bfb0*/  @P2 STG.E.U16 desc[UR8][R8.64], R10 ;  /* 0x0000000a08002986 */ /* 0x0001e8000c101508 */
        /* <DEDUP_REMOVED lines=16> */
[----:B------:R-:W-:-:S02]  /*5c0c0*/  ISETP.LT.AND P4, PT, R58, UR63, !P4 ;  /* 0x0000003f3a007c0c */ /* 0x000fc4000e781270 */
[----:B------:R-:W-:Y:S01]  /*5c0d0*/  ISETP.LT.AND P5, PT, R61, UR24, !P1 ;  /* 0x000000183d007c0c */ /* 0x000fe2000cfa1270 */
[----:B------:R-:W0:Y:S01]  /*5c0e0*/  LDCU UR63, c[0x0][0x398] ;  /* 0x00007300ff3f77ac */ /* 0x000e220008000800 */
[----:B------:R-:W0:Y:S01]  /*5c0f0*/  LDCU UR24, c[0x0][0x39c] ;  /* 0x00007380ff1877ac */ /* 0x000e220008000800 */
[----:B-1----:R-:W-:Y:S01]  /*5c100*/  IMAD.WIDE R8, R7, 0x2, R44 ;  /* 0x0000000207087825 */ /* 0x002fe200078e022c */
[----:B------:R-:W1:Y:S01]  /*5c110*/  LDCU UR44, c[0x0][0x3b8] ;  /* 0x00007700ff2c77ac */ /* 0x000e620008000800 */
        /* <DEDUP_REMOVED lines=9> */
[----:B------:R-:W-:Y:S01]  /*5c1b0*/  ISETP.GE.AND P2, PT, R9, UR41, PT ;  /* 0x0000002909007c0c */ /* 0x000fe2000bf46270 */
[----:B------:R-:W4:Y:S02]  /*5c1c0*/  LDCU UR41, c[0x0][0x3b8] ;  /* 0x00007700ff2977ac */ /* 0x000f240008000800 */
[----:B0-----:R-:W4:Y:S01]  /*5c1d0*/  LDL.LU R56, [R1+0x38c] ;  /* 0x00038c0001387983 */ /* 0x001f220000300800 */
[----:B------:R-:W-:-:S03]  /*5c1e0*/  IMAD.WIDE R4, R10, 0x2, R2 ;  /* 0x000000020a047825 */ /* 0x000fc600078e0202 */
[----:B------:R-:W-:Y:S01]  /*5c1f0*/  @P4 STG.E.U16 desc[UR8][R6.64], R11 ;  /* 0x0000000b06004986 */ /* 0x000fe2000c101508 */
[----:B--2---:R-:W-:-:S03]  /*5c200*/  PRMT R9, R57, 0x7632, R9 ;  /* 0x0000763239097816 */ /* 0x004fc60000000009 */
[----:B------:R0:W-:Y:S04]  /*5c210*/  @P5 STG.E.U16 desc[UR8][R4.64], R57 ;  /* 0x0000003904005986 */ /* 0x0001e8000c101508 */
[----:B0-----:R-:W2:Y:S01]  /*5c220*/  LDL.LU R57, [R1+0x2bc] ;  /* 0x0002bc0001397983 */ /* 0x001ea20000300800 */
[----:B------:R-:W-:Y:S02]  /*5c230*/  ISETP.LT.AND P6, PT, R60, UR77, !P1 ;  /* 0x0000004d3c007c0c */ /* 0x000fe4000cfc1270 */
[----:B------:R-:W-:Y:S01]  /*5c240*/  ISETP.LT.AND P3, PT, R59, UR64, !P1 ;  /* 0x000000403b007c0c */ /* 0x000fe2000cf61270 */
[----:B------:R-:W-:Y:S01]  /*5c250*/  IMAD.WIDE R6, R10, 0x2, R44 ;  /* 0x000000020a067825 */ /* 0x000fe200078e022c */
[----:B------:R-:W-:Y:S01]  /*5c260*/  ISETP.LT.AND P1, PT, R58, UR33, !P1 ;  /* 0x000000213a007c0c */ /* 0x000fe2000cf21270 */
[----:B------:R-:W0:Y:S02]  /*5c270*/  LDCU UR77, c[0x0][0x398] ;  /* 0x00007300ff4d77ac */ /* 0x000e240008000800 */
[C---:B------:R-:W-:Y:S01]  /*5c280*/  IMAD.WIDE R4, R10.reuse, 0x2, R46 ;  /* 0x000000020a047825 */ /* 0x040fe200078e022e */
[----:B------:R-:W-:Y:S01]  /*5c290*/  ISETP.LT.AND P4, PT, R61, UR27, !P2 ;  /* 0x0000001b3d007c0c */ /* 0x000fe2000d781270 */
[----:B------:R-:W0:Y:S01]  /*5c2a0*/  LDCU UR64, c[0x0][0x398] ;  /* 0x00007300ff4077ac */ /* 0x000e220008000800 */
[----:B------:R-:W-:-:S03]  /*5c2b0*/  IADD3 R8, PT, PT, R10, UR60, RZ ;  /* 0x0000003c0a087c10 */ /* 0x000fc6000fffe0ff */
[----:B------:R1:W-:Y:S01]  /*5c2c0*/  @P6 STG.E.U16 desc[UR8][R6.64], R9 ;  /* 0x0000000906006986 */ /* 0x0003e2000c101508 */
[----:B------:R-:W-:Y:S01]  /*5c2d0*/  ISETP.LT.AND P5, PT, R60, UR57, !P2 ;  /* 0x000000393c007c0c */ /* 0x000fe2000d7a1270 */
[----:B------:R-:W-:Y:S01]  /*5c2e0*/  VIADD R11, R15, 0x40 ;  /* 0x000000400f0b7836 */ /* 0x000fe20000000000 */
[----:B------:R-:W0:Y:S01]  /*5c2f0*/  LDCU UR33, c[0x0][0x398] ;  /* 0x00007300ff2177ac */ /* 0x000e220008000800 */
        /* <DEDUP_REMOVED lines=58> */
[C---:B------:R-:W-:Y:S01]  /*5c6a0*/  IMAD.WIDE R6, R10.reuse, 0x2, R2 ;  /* 0x000000020a067825 */ /* 0x040fe200078e0202 */
[----:B------:R-:W-:Y:S01]  /*5c6b0*/  ISETP.LT.AND P4, PT, R59, UR56, !P6 ;  /* 0x000000383b007c0c */ /* 0x000fe2000f781270 */
[----:B------:R-:W0:Y:S01]  /*5c6c0*/  LDCU UR51, c[0x0][0x398] ;  /* 0x00007300ff3377ac */ /* 0x000e220008000800 */
[----:B------:R-:W-:Y:S01]  /*5c6d0*/  @P3 STG.E.U16 desc[UR8][R8.64], R11 ;  /* 0x0000000b08003986 */ /* 0x000fe2000c101508 */
[----:B------:R-:W0:Y:S01]  /*5c6e0*/  LDCU UR56, c[0x0][0x398] ;  /* 0x00007300ff3877ac */ /* 0x000e220008000800 */
[----:B------:R-:W0:Y:S01]  /*5c6f0*/  LDCU UR52, c[0x0][0x398] ;  /* 0x00007300ff3477ac */ /* 0x000e220008000800 */
[----:B------:R-:W0:Y:S01]  /*5c700*/  LDCU UR53, c[0x0][0x3b8] ;  /* 0x00007700ff3577ac */ /* 0x000e220008000800 */
[----:B--2---:R-:W-:Y:S01]  /*5c710*/  PRMT R5, R57, 0x7632, R5 ;  /* 0x0000763239057816 */ /* 0x004fe20000000005 */
[----:B------:R2:W-:Y:S04]  /*5c720*/  @P2 STG.E.U16 desc[UR8][R6.64], R57 ;  /* 0x0000003906002986 */ /* 0x0005e8000c101508 */
        /* <DEDUP_REMOVED lines=11> */
[----:B-1----:R-:W-:Y:S01]  /*5c7e0*/  VIADD R8, R15, 0x43 ;  /* 0x000000430f087836 */ /* 0x002fe20000000000 */
[----:B---3--:R-:W-:Y:S01]  /*5c7f0*/  PRMT R9, R55, 0x7632, R9 ;  /* 0x0000763237097816 */ /* 0x008fe20000000009 */
[----:B------:R1:W-:Y:S03]  /*5c800*/  @P4 STG.E.U16 desc[UR8][R6.64], R55 ;  /* 0x0000003706004986 */ /* 0x0003e6000c101508 */
[----:B------:R-:W-:Y:S01]  /*5c810*/  ISETP.GE.AND P4, PT, R8, UR74, PT ;  /* 0x0000004a08007c0c */ /* 0x000fe2000bf86270 */
[----:B------:R-:W-:Y:S01]  /*5c820*/  VIADD R5, R4, UR26 ;  /* 0x0000001a04057c36 */ /* 0x000fe20008000000 */
[----:B------:R-:W-:Y:S01]  /*5c830*/  ISETP.LT.AND P5, PT, R58, UR49, !P5 ;  /* 0x000000313a007c0c */ /* 0x000fe2000efa1270 */
[----:B------:R-:W3:Y:S01]  /*5c840*/  LDCU UR37, c[0x0][0x398] ;  /* 0x00007300ff2577ac */ /* 0x000ee20008000800 */
[----:B------:R-:W0:Y:S01]  /*5c850*/  LDCU UR76, c[0x0][0x398] ;  /* 0x00007300ff4c77ac */ /* 0x000e220008000800 */
[----:B-1----:R-:W3:Y:S01]  /*5c860*/  LDL.LU R55, [R1+0x3c4] ;  /* 0x0003c40001377983 */ /* 0x002ee20000300800 */
[C---:B------:R-:W-:Y:S01]  /*5c870*/  IMAD.WIDE R6, R4.reuse, 0x2, R2 ;  /* 0x0000000204067825 */ /* 0x040fe200078e0202 */
[----:B------:R-:W1:Y:S02]  /*5c880*/  LDCU UR49, c[0x0][0x398] ;  /* 0x00007300ff3177ac */ /* 0x000e640008000800 */
[----:B------:R0:W-:Y:S01]  /*5c890*/  @P6 STG.E.U16 desc[UR8][R10.64], R9 ;  /* 0x000000090a006986 */ /* 0x0001e2000c101508 */
[----:B------:R-:W1:Y:S01]  /*5c8a0*/  LDCU UR26, c[0x0][0x398] ;  /* 0x00007300ff1a77ac */ /* 0x000e620008000800 */
        /* <DEDUP_REMOVED lines=136> */
[----:B---3--:R1:W-:Y:S01]  /*5d130*/  @P4 STG.E.U16 desc[UR8][R4.64], R55 ;  /* 0x0000003704004986 */ /* 0x0083e2000c101508 */
[----:B------:R-:W-:Y:S01]  /*5d140*/  PRMT R8, R55, 0x7632, R8 ;  /* 0x0000763237087816 */ /* 0x000fe20000000008 */
[C---:B------:R-:W-:Y:S01]  /*5d150*/  VIADD R10, R9.reuse, UR41 ;  /* 0x00000029090a7c36 */ /* 0x040fe20008000000 */
[----:B------:R-:W3:Y:S01]  /*5d160*/  LDCU UR44, c[0x0][0x398] ;  /* 0x00007300ff2c77ac */ /* 0x000ee20008000800 */
[----:B------:R-:W0:Y:S01]  /*5d170*/  LDCU UR64, c[0x0][0x398] ;  /* 0x00007300ff4077ac */ /* 0x000e220008000800 */
[----:B------:R-:W0:Y:S01]  /*5d180*/  LDCU UR24, c[0x0][0x3b8] ;  /* 0x00007700ff1877ac */ /* 0x000e220008000800 */
[----:B-1----:R-:W3:Y:S01]  /*5d190*/  LDL.LU R55, [R1+0x190] ;  /* 0x0001900001377983 */ /* 0x002ee20000300800 */
[----:B------:R-:W-:Y:S01]  /*5d1a0*/  IMAD.WIDE R4, R9, 0x2, R2 ;  /* 0x0000000209047825 */ /* 0x000fe200078e0202 */
[----:B------:R-:W-:Y:S01]  /*5d1b0*/  ISETP.GE.AND P4, PT, R11, UR27, PT ;  /* 0x0000001b0b007c0c */ /* 0x000fe2000bf86270 */
[----:B------:R-:W1:Y:S01]  /*5d1c0*/  LDCU UR33, c[0x0][0x398] ;  /* 0x00007300ff2177ac */ /* 0x000e620008000800 */
[----:B------:R0:W-:Y:S01]  /*5d1d0*/  @P6 STG.E.U16 desc[UR8][R6.64], R8 ;  /* 0x0000000806006986 */ /* 0x0001e2000c101508 */
[----:B------:R-:W-:Y:S01]  /*5d1e0*/  ISETP.LT.AND P5, PT, R58, UR60, !P5 ;  /* 0x0000003c3a007c0c */ /* 0x000fe2000efa1270 */
[----:B------:R-:W1:Y:S01]  /*5d1f0*/  LDCU UR41, c[0x0][0x398] ;  /* 0x00007300ff2977ac */ /* 0x000e620008000800 */
[----:B------:R-:W1:Y:S01]  /*5d200*/  LDCU UR27, c[0x0][0x3b8] ;  /* 0x00007700ff1b77ac */ /* 0x000e620008000800 */
[----:B0-----:R-:W-:Y:S01]  /*5d210*/  IMAD.WIDE R6, R9, 0x2, R44 ;  /* 0x0000000209067825 */ /* 0x001fe200078e022c */
[----:B--2---:R-:W-:Y:S01]  /*5d220*/  PRMT R8, R56, 0x7632, R8 ;  /* 0x0000763238087816 */ /* 0x004fe20000000008 */
[----:B------:R0:W-:Y:S01]  /*5d230*/  @P3 STG.E.U16 desc[UR8][R4.64], R56 ;  /* 0x0000003804003986 */ /* 0x0001e2000c101508 */
[----:B----4-:R-:W-:-:S03]  /*5d240*/  PRMT R11, R57, 0x7632, R11 ;  /* 0x00007632390b7816 */ /* 0x010fc6000000000b */
[----:B0-----:R-:W2:Y:S01]  /*5d250*/  LDL.LU R56, [R1+0x170] ;  /* 0x0001700001387983 */ /* 0x001ea20000300800 */
[----:B------:R-:W-:Y:S01]  /*5d260*/  ISETP.LT.AND P6, PT, R61, UR57, !P4 ;  /* 0x000000393d007c0c */ /* 0x000fe2000e7c1270 */
[----:B------:R-:W-:Y:S01]  /*5d270*/  VIADD R5, R15, 0x4a ;  /* 0x0000004a0f057836 */ /* 0x000fe20000000000 */
[----:B------:R-:W-:Y:S01]  /*5d280*/  ISETP.LT.AND P3, PT, R60, UR61, !P4 ;  /* 0x0000003d3c007c0c */ /* 0x000fe2000e761270 */
[----:B------:R0:W-:Y:S01]  /*5d290*/  @P2 STG.E.U16 desc[UR8][R6.64], R8 ;  /* 0x0000000806002986 */ /* 0x0001e2000c101508 */
[----:B------:R-:W-:Y:S01]  /*5d2a0*/  VIADD R4, R10, UR38 ;  /* 0x000000260a047c36 */ /* 0x000fe20008000000 */
[----:B------:R-:W4:Y:S01]  /*5d2b0*/  LDCU UR60, c[0x0][0x398] ;  /* 0x00007300ff3c77ac */ /* 0x000f220008000800 */
[----:B------:R-:W1:Y:S01]  /*5d2c0*/  LDCU UR57, c[0x0][0x39c] ;  /* 0x00007380ff3977ac */ /* 0x000e620008000800 */
[----:B------:R-:W1:Y:S01]  /*5d2d0*/  LDCU UR61, c[0x0][0x398] ;  /* 0x00007300ff3d77ac */ /* 0x000e620008000800 */
[----:B0-----:R-:W-:Y:S01]  /*5d2e0*/  IMAD.WIDE R6, R9, 0x2, R46 ;  /* 0x0000000209067825 */ /* 0x001fe200078e022e */
[----:B------:R-:W-:Y:S01]  /*5d2f0*/  ISETP.LT.AND P2, PT, R59, UR6, !P4 ;  /* 0x000000063b007c0c */ /* 0x000fe2000e741270 */
[----:B------:R-:W0:Y:S03]  /*5d300*/  LDCU UR6, c[0x0][0x398] ;  /* 0x00007300ff0677ac */ /* 0x000e260008000800 */
[----:B------:R1:W-:Y:S01]  /*5d310*/  @P1 STG.E.U16 desc[UR8][R6.64], R57 ;  /* 0x0000003906001986 */ /* 0x0003e2000c101508 */
[----:B------:R-:W0:Y:S03]  /*5d320*/  LDCU UR38, c[0x0][0x398] ;  /* 0x00007300ff2677ac */ /* 0x000e260008000800 */
[----:B-1----:R-:W4:Y:S01]  /*5d330*/  LDL.LU R57, [R1+0x3d4] ;  /* 0x0003d40001397983 */ /* 0x002f220000300800 */
[----:B------:R-:W-:-:S04]  /*5d340*/  IMAD.WIDE R8, R9, 0x2, R48 ;  /* 0x0000000209087825 */ /* 0x000fc800078e0230 */
[----:B------:R-:W-:Y:S01]  /*5d350*/  IMAD.WIDE R6, R10, 0x2, R2 ;  /* 0x000000020a067825 */ /* 0x000fe200078e0202 */
[----:B------:R-:W-:Y:S01]  /*5d360*/  ISETP.GE.AND P1, PT, R5, UR30, PT ;  /* 0x0000001e05007c0c */ /* 0x000fe2000bf26270 */
[----:B------:R1:W-:Y:S01]  /*5d370*/  @P5 STG.E.U16 desc[UR8][R8.64], R11 ;  /* 0x0000000b08005986 */ /* 0x0003e2000c101508 */
[----:B---3--:R-:W-:Y:S01]  /*5d380*/  PRMT R5, R55, 0x7632, R5 ;  /* 0x0000763237057816 */ /* 0x008fe20000000005 */
[----:B------:R-:W3:Y:S02]  /*5d390*/  LDCU UR30, c[0x0][0x3b8] ;  /* 0x00007700ff1e77ac */ /* 0x000ee40008000800 */
[----:B------:R0:W-:Y:S01]  /*5d3a0*/  @P6 STG.E.U16 desc[UR8][R6.64], R55 ;  /* 0x0000003706006986 */ /* 0x0001e2000c101508 */
[----:B------:R-:W-:Y:S01]  /*5d3b0*/  ISETP.LT.AND P4, PT, R58, UR58, !P4 ;  /* 0x0000003a3a007c0c */ /* 0x000fe2000e781270 */
[----:B------:R-:W2:Y:S01]  /*5d3c0*/  LDCU UR58, c[0x0][0x398] ;  /* 0x00007300ff3a77ac */ /* 0x000ea20008000800 */
[----:B------:R-:W-:Y:S01]  /*5d3d0*/  ISETP.LT.AND P5, PT, R61, UR54, !P1 ;  /* 0x000000363d007c0c */ /* 0x000fe2000cfa1270 */
[C---:B-1----:R-:W-:Y:S01]  /*5d3e0*/  IMAD.WIDE R8, R10.reuse, 0x2, R44 ;  /* 0x000000020a087825 */ /* 0x042fe200078e022c */
[----:B0-----:R-:W3:Y:S03]  /*5d3f0*/  LDL.LU R55, [R1+0x3e4] ;  /* 0x0003e40001377983 */ /* 0x001ee60000300800 */
[----:B------:R-:W-:Y:S01]  /*5d400*/  IMAD.WIDE R6, R10, 0x2, R46 ;  /* 0x000000020a067825 */ /* 0x000fe200078e022e */
[----:B------:R-:W-:Y:S01]  /*5d410*/  ISETP.LT.AND P6, PT, R60, UR59, !P1 ;  /* 0x0000003b3c007c0c */ /* 0x000fe2000cfc1270 */
[----:B------:R-:W0:Y:S01]  /*5d420*/  LDCU UR54, c[0x0][0x39c] ;  /* 0x00007380ff3677ac */ /* 0x000e220008000800 */
[----:B------:R2:W-:Y:S01]  /*5d430*/  @P3 STG.E.U16 desc[UR8][R8.64], R5 ;  /* 0x0000000508003986 */ /* 0x0005e2000c101508 */
[----:B------:R-:W-:Y:S01]  /*5d440*/  IMAD.WIDE R10, R10, 0x2, R48 ;  /* 0x000000020a0a7825 */ /* 0x000fe200078e0230 */
[----:B------:R-:W1:Y:S01]  /*5d450*/  LDCU UR59, c[0x0][0x398] ;  /* 0x00007300ff3b77ac */ /* 0x000e620008000800 */
[----:B--2---:R-:W-:Y:S01]  /*5d460*/  PRMT R9, R56, 0x7632, R9 ;  /* 0x0000763238097816 */ /* 0x004fe20000000009 */
[----:B------:R2:W-:Y:S04]  /*5d470*/  @P2 STG.E.U16 desc[UR8][R6.64], R56 ;  /* 0x0000003806002986 */ /* 0x0005e8000c101508 */
[----:B--2---:R-:W2:Y:S01]  /*5d480*/  LDL.LU R56, [R1+0x194] ;  /* 0x0001940001387983 */ /* 0x004ea20000300800 */
[----:B------:R-:W-:-:S03]  /*5d490*/  IMAD.WIDE R6, R4, 0x2, R2 ;  /* 0x0000000204067825 */ /* 0x000fc600078e0202 */
[----:B------:R4:W-:Y:S02]  /*5d4a0*/  @P4 STG.E.U16 desc[UR8][R10.64], R9 ;  /* 0x000000090a004986 */ /* 0x0009e4000c101508 */
[----:B----4-:R-:W-:Y:S02]  /*5d4b0*/  PRMT R10, R57, 0x7632, R10 ;  /* 0x00007632390a7816 */ /* 0x010fe4000000000a */
[----:B------:R4:W-:Y:S04]  /*5d4c0*/  @P5 STG.E.U16 desc[UR8][R6.64], R57 ;  /* 0x0000003906005986 */ /* 0x0009e8000c101508 */
[----:B----4-:R-:W4:Y:S01]  /*5d4d0*/  LDL.LU R57, [R1+0x174] ;  /* 0x0001740001397983 */ /* 0x010f220000300800 */
[----:B------:R-:W-:Y:S01]  /*5d4e0*/  VIADD R8, R15, 0x4b ;  /* 0x0000004b0f087836 */ /* 0x000fe20000000000 */
[----:B------:R-:W-:Y:S01]  /*5d4f0*/  ISETP.LT.AND P3, PT, R59, UR39, !P1 ;  /* 0x000000273b007c0c */ /* 0x000fe2000cf61270 */
[----:B------:R-:W-:-:S03]  /*5d500*/  VIADD R5, R4, UR22 ;  /* 0x0000001604057c36 */ /* 0x000fc60008000000 */
[----:B------:R-:W-:Y:S01]  /*5d510*/  ISETP.GE.AND P2, PT, R8, UR31, PT ;  /* 0x0000001f08007c0c */ /* 0x000fe2000bf46270 */
[----:B------:R-:W-:Y:S01]  /*5d520*/  IMAD.WIDE R8, R4, 0x2, R44 ;  /* 0x0000000204087825 */ /* 0x000fe200078e022c */
[----:B------:R-:W-:Y:S01]  /*5d530*/  ISETP.LT.AND P1, PT, R58, UR55, !P1 ;  /* 0x000000373a007c0c */ /* 0x000fe2000cf21270 */
[----:B------:R-:W0:Y:S03]  /*5d540*/  LDCU UR39, c[0x0][0x398] ;  /* 0x00007300ff2777ac */ /* 0x000e260008000800 */
[----:B------:R1:W-:Y:S01]  /*5d550*/  @P6 STG.E.U16 desc[UR8][R8.64], R10 ;  /* 0x0000000a08006986 */ /* 0x0003e2000c101508 */
[----:B------:R-:W-:Y:S01]  /*5d560*/  ISETP.LT.AND P4, PT, R61, UR51, !P2 ;  /* 0x000000333d007c0c */ /* 0x000fe2000d781270 */
[----:B------:R-:W-:Y:S01]  /*5d570*/  VIADD R7, R15, 0x4c ;  /* 0x0000004c0f077836 */ /* 0x000fe20000000000 */
[----:B------:R-:W-:Y:S01]  /*5d580*/  ISETP.LT.AND P5, PT, R60, UR56, !P2 ;  /* 0x000000383c007c0c */ /* 0x000fe2000d7a1270 */
[----:B------:R-:W0:Y:S01]  /*5d590*/  LDCU UR55, c[0x0][0x398] ;  /* 0x00007300ff3777ac */ /* 0x000e220008000800 */
[----:B------:R-:W-:Y:S01]  /*5d5a0*/  IADD3 R6, PT, PT, R5, UR53, RZ ;  /* 0x0000003505067c10 */ /* 0x000fe2000fffe0ff */
        /* <DEDUP_REMOVED lines=73> */
[----:B------:R-:W1:Y:S01]  /*5da40*/  LDCU UR50, c[0x0][0x398] ;  /* 0x00007300ff3277ac */ /* 0x000e620008000800 */
[----:B------:R-:W-:Y:S01]  /*5da50*/  ISETP.LT.AND P1, PT, R59, UR46, !P5 ;  /* 0x0000002e3b007c0c */ /* 0x000fe2000ef21270 */
[----:B------:R-:W1:Y:S01]  /*5da60*/  LDCU UR28, c[0x0][0x3b8] ;  /* 0x00007700ff1c77ac */ /* 0x000e620008000800 */
[----:B------:R-:W1:Y:S01]  /*5da70*/  LDCU UR16, c[0x0][0x39c] ;  /* 0x00007380ff1077ac */ /* 0x000e620008000800 */
[----:B---3--:R-:W-:Y:S01]  /*5da80*/  PRMT R11, R55, 0x7632, R11 ;  /* 0x00007632370b7816 */ /* 0x008fe2000000000b */
[----:B------:R3:W-:Y:S01]  /*5da90*/  @P4 STG.E.U16 desc[UR8][R4.64], R55 ;  /* 0x0000003704004986 */ /* 0x0007e2000c101508 */
[----:B0-----:R-:W-:Y:S01]  /*5daa0*/  VIADD R9, R15, 0x4f ;  /* 0x0000004f0f097836 */ /* 0x001fe20000000000 */
[----:B------:R-:W0:Y:S01]  /*5dab0*/  LDCU UR71, c[0x0][0x398] ;  /* 0x00007300ff4777ac */ /* 0x000e220008000800 */
[----:B------:R-:W-:Y:S01]  /*5dac0*/  IMAD.WIDE R6, R7, 0x2, R48 ;  /* 0x0000000207067825 */ /* 0x000fe200078e0230 */
[----:B------:R-:W0:Y:S03]  /*5dad0*/  LDCU UR72, c[0x0][0x398] ;  /* 0x00007300ff4877ac */ /* 0x000e260008000800 */
[C---:B------:R-:W-:Y:S01]  /*5dae0*/  VIADD R8, R10.reuse, UR68 ;  /* 0x000000440a087c36 */ /* 0x040fe20008000000 */
        /* <DEDUP_REMOVED lines=11> */
[----:B------:R-:W-:Y:S01]  /*5dba0*/  ISETP.LT.AND P6, PT, R61, UR29, !P4 ;  /* 0x0000001d3d007c0c */ /* 0x000fe2000e7c1270 */
[----:B------:R-:W-:Y:S01]  /*5dbb0*/  VIADD R11, R15, 0x50 ;  /* 0x000000500f0b7836 */ /* 0x000fe20000000000 */
[----:B------:R-:W2:Y:S01]  /*5dbc0*/  LDCU UR35, c[0x0][0x398] ;  /* 0x00007300ff2377ac */ /* 0x000ea20008000800 */
[----:B------:R0:W-:Y:S04]  /*5dbd0*/  @P2 STG.E.U16 desc[UR8][R6.64], R9 ;  /* 0x0000000906002986 */ /* 0x0001e8000c101508 */
[----:B-1----:R-:W2:Y:S01]  /*5dbe0*/  LDL.LU R56, [R1+0x17c] ;  /* 0x00017c0001387983 */ /* 0x002ea20000300800 */
[----:B------:R-:W-:Y:S01]  /*5dbf0*/  IMAD.WIDE R4, R10, 0x2, R46 ;  /* 0x000000020a047825 */ /* 0x000fe200078e022e */
[----:B------:R-:W-:Y:S01]  /*5dc00*/  ISETP.LT.AND P3, PT, R60, UR69, !P4 ;  /* 0x000000453c007c0c */ /* 0x000fe2000e761270 */
[----:B------:R-:W1:Y:S02]  /*5dc10*/  LDCU UR29, c[0x0][0x39c] ;  /* 0x00007380ff1d77ac */ /* 0x000e640008000800 */
[----:B0-----:R-:W-:Y:S01]  /*5dc20*/  IMAD.WIDE R6, R10, 0x2, R48 ;  /* 0x000000020a067825 */ /* 0x001fe200078e0230 */
[----:B------:R-:W-:Y:S01]  /*5dc30*/  ISETP.LT.AND P2, PT, R59, UR42, !P4 ;  /* 0x0000002a3b007c0c */ /* 0x000fe2000e741270 */
[----:B------:R-:W0:Y:S01]  /*5dc40*/  LDCU UR69, c[0x0][0x398] ;  /* 0x00007300ff4577ac */ /* 0x000e220008000800 */
[----:B----4-:R-:W-:Y:S01]  /*5dc50*/  PRMT R10, R57, 0x7632, R10 ;  /* 0x00007632390a7816 */ /* 0x010fe2000000000a */
[----:B------:R4:W-:Y:S01]  /*5dc60*/  @P1 STG.E.U16 desc[UR8][R4.64], R57 ;  /* 0x0000003904001986 */ /* 0x0009e2000c101508 */
[C---:B------:R-:W-:Y:S01]  /*5dc70*/  VIADD R9, R8.reuse, UR65 ;  /* 0x0000004108097c36 */ /* 0x040fe20008000000 */
[----:B------:R-:W0:Y:S02]  /*5dc80*/  LDCU UR42, c[0x0][0x398] ;  /* 0x00007300ff2a77ac */ /* 0x000e240008000800 */
[----:B----4-:R-:W4:Y:S01]  /*5dc90*/  LDL.LU R57, [R1+0x1a0] ;  /* 0x0001a00001397983 */ /* 0x010f220000300800 */
[----:B------:R-:W-:Y:S01]  /*5dca0*/  IMAD.WIDE R4, R8, 0x2, R2 ;  /* 0x0000000208047825 */ /* 0x000fe200078e0202 */
[----:B------:R-:W-:Y:S01]  /*5dcb0*/  ISETP.GE.AND P1, PT, R11, UR70, PT ;  /* 0x000000460b007c0c */ /* 0x000fe2000bf26270 */
[----:B------:R-:W0:Y:S01]  /*5dcc0*/  LDCU UR65, c[0x0][0x398] ;  /* 0x00007300ff4177ac */ /* 0x000e220008000800 */
[----:B------:R1:W-:Y:S01]  /*5dcd0*/  @P5 STG.E.U16 desc[UR8][R6.64], R10 ;  /* 0x0000000a06005986 */ /* 0x0003e2000c101508 */
[----:B------:R-:W-:-:S02]  /*5dce0*/  ISETP.LT.AND P4, PT, R58, UR47, !P4 ;  /* 0x0000002f3a007c0c */ /* 0x000fc4000e781270 */
[----:B------:R-:W-:Y:S01]  /*5dcf0*/  ISETP.LT.AND P5, PT, R61, UR25, !P1 ;  /* 0x000000193d007c0c */ /* 0x000fe2000cfa1270 */
[----:B------:R-:W-:Y:S01]  /*5dd00*/  VIADD R11, R15, 0x51 ;  /* 0x000000510f0b7836 */ /* 0x000fe20000000000 */
[----:B------:R-:W0:Y:S01]  /*5dd10*/  LDCU UR25, c[0x0][0x39c] ;  /* 0x00007380ff1977ac */ /* 0x000e220008000800 */
[----:B------:R-:W0:Y:S01]  /*5dd20*/  LDCU UR47, c[0x0][0x398] ;  /* 0x00007300ff2f77ac */ /* 0x000e220008000800 */
[C---:B-1----:R-:W-:Y:S01]  /*5dd30*/  IMAD.WIDE R6, R8.reuse, 0x2, R44 ;  /* 0x0000000208067825 */ /* 0x042fe200078e022c */
[----:B------:R-:W1:Y:S01]  /*5dd40*/  LDCU UR70, c[0x0][0x3b8] ;  /* 0x00007700ff4677ac */ /* 0x000e620008000800 */
        /* <DEDUP_REMOVED lines=18> */
[----:B------:R-:W0:Y:S01]  /*5de70*/  LDCU UR66, c[0x0][0x398] ;  /* 0x00007300ff4277ac */ /* 0x000e220008000800 */
        /* <DEDUP_REMOVED lines=8> */
[----:B-1----:R-:W-:Y:S01]  /*5df00*/  IMAD.WIDE R6, R9, 0x2, R46 ;  /* 0x0000000209067825 */ /* 0x002fe200078e022e */
[----:B------:R-:W-:Y:S01]  /*5df10*/  ISETP.LT.AND P6, PT, R59, UR40, !P2 ;  /* 0x000000283b007c0c */ /* 0x000fe2000d7c1270 */
[----:B------:R-:W1:Y:S03]  /*5df20*/  LDCU UR32, c[0x0][0x398] ;  /* 0x00007300ff2077ac */ /* 0x000e660008000800 */
        /* <DEDUP_REMOVED lines=50> */
[----:B--2---:R-:W-:Y:S01]  /*5e250*/  PRMT R4, R56, 0x7632, R4 ;  /* 0x0000763238047816 */ /* 0x004fe20000000004 */
[----:B------:R1:W-:Y:S04]  /*5e260*/  @P5 STG.E.U16 desc[UR8][R8.64], R56 ;  /* 0x0000003808005986 */ /* 0x0003e8000c101508 */
[----:B-1----:R-:W2:Y:S01]  /*5e270*/  LDL.LU R56, [R1+0x1a8] ;  /* 0x0001a80001387983 */ /* 0x002ea20000300800 */
[----:B------:R-:W-:-:S03]  /*5e280*/  IMAD.WIDE R8, R5, 0x2, R2 ;  /* 0x0000000205087825 */ /* 0x000fc600078e0202 */
[----:B------:R4:W-:Y:S02]  /*5e290*/  @P3 STG.E.U16 desc[UR8][R10.64], R4 ;  /* 0x000000040a003986 */ /* 0x0009e4000c101508 */
[----:B----4-:R-:W-:Y:S02]  /*5e2a0*/  PRMT R4, R57, 0x7632, R4 ;  /* 0x0000763239047816 */ /* 0x010fe40000000004 */
[----:B------:R1:W-:Y:S04]  /*5e2b0*/  @P2 STG.E.U16 desc[UR8][R8.64], R57 ;  /* 0x0000003908002986 */ /* 0x0003e8000c101508 */
[----:B-1----:R-:W4:Y:S01]  /*5e2c0*/  LDL.LU R57, [R1+0x1b8] ;  /* 0x0001b80001397983 */ /* 0x002f220000300800 */
        /* <DEDUP_REMOVED lines=18> */
[----:B------:R-:W1:Y:S01]  /*5e3f0*/  LDCU UR54, c[0x0][0x3b8] ;  /* 0x00007700ff3677ac */ /* 0x000e620008000800 */
[----:B---3--:R-:W-:Y:S01]  /*5e400*/  PRMT R11, R55, 0x7632, R11 ;  /* 0x00007632370b7816 */ /* 0x008fe2000000000b */
[----:B------:R3:W-:Y:S01]  /*5e410*/  @P4 STG.E.U16 desc[UR8][R8.64], R55 ;  /* 0x0000003708004986 */ /* 0x0007e2000c101508 */
[C---:B------:R-:W-:Y:S01]  /*5e420*/  VIADD R10, R15.reuse, 0x55 ;  /* 0x000000550f0a7836 */ /* 0x040fe20000000000 */
[----:B------:R-:W0:Y:S02]  /*5e430*/  LDCU UR39, c[0x0][0x398] ;  /* 0x00007300ff2777ac */ /* 0x000e240008000800 */
[----:B------:R1:W-:Y:S01]  /*5e440*/  @P6 STG.E.U16 desc[UR8][R4.64], R11 ;  /* 0x0000000b04006986 */ /* 0x0003e2000c101508 */
[----:B------:R-:W-:Y:S01]  /*5e450*/  VIADD R7, R6, UR31 ;  /* 0x0000001f06077c36 */ /* 0x000fe20008000000 */
[----:B------:R-:W0:Y:S02]  /*5e460*/  LDCU UR55, c[0x0][0x398] ;  /* 0x00007300ff3777ac */ /* 0x000e240008000800 */
        /* <DEDUP_REMOVED lines=9> */
[----:B--2---:R-:W-:Y:S01]  /*5e500*/  PRMT R10, R56, 0x7632, R10 ;  /* 0x00007632380a7816 */ /* 0x004fe2000000000a */
[----:B------:R2:W-:Y:S04]  /*5e510*/  @P3 STG.E.U16 desc[UR8][R4.64], R56 ;  /* 0x0000003804003986 */ /* 0x0005e8000c101508 */
[----:B------:R0:W-:Y:S04]  /*5e520*/  @P2 STG.E.U16 desc[UR8][R8.64], R10 ;  /* 0x0000000a08002986 */ /* 0x0001e8000c101508 */
[----:B--2---:R-:W2:Y:S01]  /*5e530*/  LDL.LU R56, [R1+0x188] ;  /* 0x0001880001387983 */ /* 0x004ea20000300800 */
[----:B------:R-:W-:-:S04]  /*5e540*/  IMAD.WIDE R4, R6, 0x2, R46 ;  /* 0x0000000206047825 */ /* 0x000fc800078e022e */
[----:B0-----:R-:W-:Y:S01]  /*5e550*/  IMAD.WIDE R8, R6, 0x2, R48 ;  /* 0x0000000206087825 */ /* 0x001fe200078e0230 */
[----:B----4-:R-:W-:Y:S01]  /*5e560*/  PRMT R6, R57, 0x7632, R6 ;  /* 0x0000763239067816 */ /* 0x010fe20000000006 */
[----:B------:R0:W-:Y:S04]  /*5e570*/  @P1 STG.E.U16 desc[UR8][R4.64], R57 ;  /* 0x0000003904001986 */ /* 0x0001e8000c101508 */
[----:B0-----:R-:W4:Y:S01]  /*5e580*/  LDL.LU R57, [R1+0x1ac] ;  /* 0x0001ac0001397983 */ /* 0x001f220000300800 */
        /* <DEDUP_REMOVED lines=24> */
[----:B--2---:R-:W-:Y:S01]  /*5e710*/  PRMT R11, R56, 0x7632, R11 ;  /* 0x00007632380b7816 */ /* 0x004fe2000000000b */
[----:B------:R0:W-:Y:S01]  /*5e720*/  @P2 STG.E.U16 desc[UR8][R4.64], R56 ;  /* 0x0000003804002986 */ /* 0x0001e2000c101508 */
[----:B------:R-:W-:Y:S02]  /*5e730*/  ISETP.GE.AND P2, PT, R9, UR34, PT ;  /* 0x0000002209007c0c */ /* 0x000fe4000bf46270 */
[----:B------:R-:W-:Y:S01]  /*5e740*/  ISETP.LT.AND P6, PT, R60, UR49, !P1 ;  /* 0x000000313c007c0c */ /* 0x000fe2000cfc1270 */
[----:B0-----:R-:W2:Y:S01]  /*5e750*/  LDL.LU R56, [R1+0x1dc] ;  /* 0x0001dc0001387983 */ /* 0x001ea20000300800 */
[C---:B------:R-:W-:Y:S01]  /*5e760*/  IMAD.WIDE R4, R10.reuse, 0x2, R2 ;  /* 0x000000020a047825 */ /* 0x040fe200078e0202 */
[----:B------:R-:W-:Y:S01]  /*5e770*/  ISETP.LT.AND P3, PT, R59, UR26, !P1 ;  /* 0x0000001a3b007c0c */ /* 0x000fe2000cf61270 */
[----:B------:R-:W0:Y:S01]  /*5e780*/  LDCU UR49, c[0x0][0x398] ;  /* 0x00007300ff3177ac */ /* 0x000e220008000800 */
[----:B------:R0:W-:Y:S01]  /*5e790*/  @P4 STG.E.U16 desc[UR8][R6.64], R11 ;  /* 0x0000000b06004986 */ /* 0x0001e2000c101508 */
[----:B------:R-:W-:Y:S01]  /*5e7a0*/  VIADD R8, R10, UR48 ;  /* 0x000000300a087c36 */ /* 0x000fe20008000000 */
[----:B----4-:R-:W-:-:S02]  /*5e7b0*/  PRMT R9, R57, 0x7632, R9 ;  /* 0x0000763239097816 */ /* 0x010fc40000000009 */
[----:B------:R4:W-:Y:S01]  /*5e7c0*/  @P5 STG.E.U16 desc[UR8][R4.64], R57 ;  /* 0x0000003904005986 */ /* 0x0009e2000c101508 */
[----:B0-----:R-:W-:Y:S01]  /*5e7d0*/  IMAD.WIDE R6, R10, 0x2, R44 ;  /* 0x000000020a067825 */ /* 0x001fe200078e022c */
[----:B------:R-:W-:Y:S01]  /*5e7e0*/  ISETP.LT.AND P1, PT, R58, UR74, !P1 ;  /* 0x0000004a3a007c0c */ /* 0x000fe2000cf21270 */
[----:B------:R-:W0:Y:S01]  /*5e7f0*/  LDCU UR26, c[0x0][0x398] ;  /* 0x00007300ff1a77ac */ /* 0x000e220008000800 */
[----:B------:R-:W-:Y:S01]  /*5e800*/  ISETP.LT.AND P4, PT, R61, UR75, !P2 ;  /* 0x0000004b3d007c0c */ /* 0x000fe2000d781270 */
[----:B------:R-:W-:Y:S01]  /*5e810*/  VIADD R11, R15, 0x58 ;  /* 0x000000580f0b7836 */ /* 0x000fe20000000000 */
[----:B------:R-:W0:Y:S01]  /*5e820*/  LDCU UR48, c[0x0][0x398] ;  /* 0x00007300ff3077ac */ /* 0x000e220008000800 */
[----:B------:R-:W0:Y:S01]  /*5e830*/  LDCU UR34, c[0x0][0x3b8] ;  /* 0x00007700ff2277ac */ /* 0x000e220008000800 */
[----:B----4-:R-:W4:Y:S01]  /*5e840*/  LDL.LU R57, [R1+0x18c] ;  /* 0x00018c0001397983 */ /* 0x010f220000300800 */
[----:B------:R-:W-:Y:S01]  /*5e850*/  IMAD.WIDE R4, R10, 0x2, R46 ;  /* 0x000000020a047825 */ /* 0x000fe200078e022e */
[----:B------:R-:W-:Y:S01]  /*5e860*/  ISETP.LT.AND P5, PT, R60, UR45, !P2 ;  /* 0x0000002d3c007c0c */ /* 0x000fe2000d7a1270 */
[----:B------:R-:W0:Y:S01]  /*5e870*/  LDCU UR74, c[0x0][0x398] ;  /* 0x00007300ff4a77ac */ /* 0x000e220008000800 */
[----:B------:R1:W-:Y:S01]  /*5e880*/  @P6 STG.E.U16 desc[UR8][R6.64], R9 ;  /* 0x0000000906006986 */ /* 0x0003e2000c101508 */
        /* <DEDUP_REMOVED lines=9> */
[----:B------:R0:W-:Y:S01]  /*5e920*/  @P1 STG.E.U16 desc[UR8][R6.64], R10 ;  /* 0x0000000a06001986 */ /* 0x0001e2000c101508 */
[C---:B------:R-:W-:Y:S01]  /*5e930*/  VIADD R9, R8.reuse, UR28 ;  /* 0x0000001c08097c36 */ /* 0x040fe20008000000 */
[----:B------:R-:W-:Y:S01]  /*5e940*/  ISETP.GE.AND P3, PT, R11, UR16, PT ;  /* 0x000000100b007c0c */ /* 0x000fe2000bf66270 */
[----:B0-----:R-:W-:Y:S01]  /*5e950*/  IMAD.WIDE R6, R8, 0x2, R44 ;  /* 0x0000000208067825 */ /* 0x001fe200078e022c */
[----:B--2---:R-:W-:Y:S01]  /*5e960*/  PRMT R10, R56, 0x7632, R10 ;  /* 0x00007632380a7816 */ /* 0x004fe2000000000a */
[----:B------:R0:W-:Y:S01]  /*5e970*/  @P4 STG.E.U16 desc[UR8][R4.64], R56 ;  /* 0x0000003804004986 */ /* 0x0001e2000c101508 */
[----:B------:R-:W-:Y:S01]  /*5e980*/  ISETP.LT.AND P2, PT, R58, UR71, !P2 ;  /* 0x000000473a007c0c */ /* 0x000fe2000d741270 */
[----:B------:R-:W-:Y:S01]  /*5e990*/  VIADD R11, R15, 0x59 ;  /* 0x000000590f0b7836 */ /* 0x000fe20000000000 */
[----:B------:R-:W2:Y:S01]  /*5e9a0*/  LDCU UR28, c[0x0][0x398] ;  /* 0x00007300ff1c77ac */ /* 0x000ea20008000800 */
[----:B------:R1:W-:Y:S01]  /*5e9b0*/  @P5 STG.E.U16 desc[UR8][R6.64], R10 ;  /* 0x0000000a06005986 */ /* 0x0003e2000c101508 */
[----:B------:R-:W2:Y:S03]  /*5e9c0*/  LDCU UR16, c[0x0][0x3b8] ;  /* 0x00007700ff1077ac */ /* 0x000ea60008000800 */
[----:B0-----:R-:W2:Y:S01]  /*5e9d0*/  LDL.LU R56, [R1+0x1f0] ;  /* 0x0001f00001387983 */ /* 0x001ea20000300800 */
[C---:B------:R-:W-:Y:S01]  /*5e9e0*/  IMAD.WIDE R4, R8.reuse, 0x2, R46 ;  /* 0x0000000208047825 */ /* 0x040fe200078e022e */
[----:B------:R-:W-:Y:S01]  /*5e9f0*/  ISETP.LT.AND P1, PT, R61, UR72, !P3 ;  /* 0x000000483d007c0c */ /* 0x000fe2000df21270 */
[----:B------:R-:W0:Y:S02]  /*5ea00*/  LDCU UR71, c[0x0][0x398] ;  /* 0x00007300ff4777ac */ /* 0x000e240008000800 */
[----:B-1----:R-:W-:Y:S01]  /*5ea10*/  IMAD.WIDE R6, R8, 0x2, R48 ;  /* 0x0000000208067825 */ /* 0x002fe200078e0230 */
[----:B------:R-:W-:Y:S01]  /*5ea20*/  ISETP.LT.AND P4, PT, R60, UR46, !P3 ;  /* 0x0000002e3c007c0c */ /* 0x000fe2000df81270 */
[----:B------:R-:W1:Y:S01]  /*5ea30*/  LDCU UR72, c[0x0][0x39c] ;  /* 0x00007380ff4877ac */ /* 0x000e620008000800 */
[----:B------:R-:W-:-:S02]  /*5ea40*/  ISETP.LT.AND P5, PT, R59, UR35, !P3 ;  /* 0x000000233b007c0c */ /* 0x000fc4000dfa1270 */
[----:B----4-:R-:W-:Y:S01]  /*5ea50*/  PRMT R8, R57, 0x7632, R8 ;  /* 0x0000763239087816 */ /* 0x010fe20000000008 */
[----:B------:R4:W-:Y:S01]  /*5ea60*/  @P6 STG.E.U16 desc[UR8][R4.64], R57 ;  /* 0x0000003904006986 */ /* 0x0009e2000c101508 */
[C---:B------:R-:W-:Y:S01]  /*5ea70*/  IADD3 R10, PT, PT, R9.reuse, UR73, RZ ;  /* 0x00000049090a7c10 */ /* 0x040fe2000fffe0ff */
[----:B------:R-:W0:Y:S01]  /*5ea80*/  LDCU UR46, c[0x0][0x398] ;  /* 0x00007300ff2e77ac */ /* 0x000e220008000800 */
[----:B------:R-:W0:Y:S01]  /*5ea90*/  LDCU UR35, c[0x0][0x398] ;  /* 0x00007300ff2377ac */ /* 0x000e220008000800 */
[----:B----4-:R-:W4:Y:S01]  /*5eaa0*/  LDL.LU R57, [R1+0x210] ;  /* 0x0002100001397983 */ /* 0x010f220000300800 */
        /* <DEDUP_REMOVED lines=17> */
[----:B--2---:R-:W-:Y:S01]  /*5ebc0*/  PRMT R11, R56, 0x7632, R11 ;  /* 0x00007632380b7816 */ /* 0x004fe2000000000b */
[----:B------:R0:W-:Y:S01]  /*5ebd0*/  @P5 STG.E.U16 desc[UR8][R6.64], R56 ;  /* 0x0000003806005986 */ /* 0x0001e2000c101508 */
[----:B------:R-:W-:Y:S01]  /*5ebe0*/  ISETP.GE.AND P5, PT, R5, UR25, PT ;  /* 0x0000001905007c0c */ /* 0x000fe2000bfa6270 */
[----:B------:R-:W-:Y:S01]  /*5ebf0*/  VIADD R4, R10, UR70 ;  /* 0x000000460a047c36 */ /* 0x000fe20008000000 */
[----:B------:R-:W-:Y:S01]  /*5ec00*/  ISETP.LT.AND P1, PT, R60, UR42, !P6 ;  /* 0x0000002a3c007c0c */ /* 0x000fe2000f721270 */
[----:B0-----:R-:W2:Y:S01]  /*5ec10*/  LDL.LU R56, [R1+0x1e4] ;  /* 0x0001e40001387983 */ /* 0x001ea20000300800 */
[C---:B------:R-:W-:Y:S01]  /*5ec20*/  IMAD.WIDE R6, R10.reuse, 0x2, R2 ;  /* 0x000000020a067825 */ /* 0x040fe200078e0202 */
[----:B------:R-:W-:Y:S01]  /*5ec30*/  ISETP.LT.AND P4, PT, R59, UR47, !P6 ;  /* 0x0000002f3b007c0c */ /* 0x000fe2000f781270 */
[----:B------:R-:W0:Y:S01]  /*5ec40*/  LDCU UR42, c[0x0][0x398] ;  /* 0x00007300ff2a77ac */ /* 0x000e220008000800 */
[----:B------:R-:W-:Y:S01]  /*5ec50*/  @P3 STG.E.U16 desc[UR8][R8.64], R11 ;  /* 0x0000000b08003986 */ /* 0x000fe2000c101508 */
[----:B------:R-:W0:Y:S01]  /*5ec60*/  LDCU UR47, c[0x0][0x398] ;  /* 0x00007300ff2f77ac */ /* 0x000e220008000800 */
[----:B------:R-:W0:Y:S01]  /*5ec70*/  LDCU UR70, c[0x0][0x398] ;  /* 0x00007300ff4677ac */ /* 0x000e220008000800 */
[----:B------:R-:W0:Y:S01]  /*5ec80*/  LDCU UR25, c[0x0][0x3b8] ;  /* 0x00007700ff1977ac */ /* 0x000e220008000800 */
[----:B----4-:R-:W-:Y:S01]  /*5ec90*/  PRMT R5, R57, 0x7632, R5 ;  /* 0x0000763239057816 */ /* 0x010fe20000000005 */
[----:B------:R4:W-:Y:S04]  /*5eca0*/  @P2 STG.E.U16 desc[UR8][R6.64], R57 ;  /* 0x0000003906002986 */ /* 0x0009e8000c101508 */
[----:B----4-:R-:W4:Y:S01]  /*5ecb0*/  LDL.LU R57, [R1+0x1f4] ;  /* 0x0001f40001397983 */ /* 0x010f220000300800 */
        /* <DEDUP_REMOVED lines=29> */
[----:B--2---:R-:W-:-:S04]  /*5ee90*/  IMAD.WIDE R8, R4, 0x2, R46 ;  /* 0x0000000204087825 */ /* 0x004fc800078e022e */
[----:B------:R-:W-:Y:S01]  /*5eea0*/  IMAD.WIDE R10, R4, 0x2, R48 ;  /* 0x00000002040a7825 */ /* 0x000fe200078e0230 */
        /* <DEDUP_REMOVED lines=127> */
[----:B---3--:R-:W-:Y:S01]  /*5f6a0*/  PRMT R8, R55, 0x7632, R8 ;  /* 0x0000763237087816 */ /* 0x008fe20000000008 */
[----:B------:R1:W-:Y:S01]  /*5f6b0*/  @P4 STG.E.U16 desc[UR8][R4.64], R55 ;  /* 0x0000003704004986 */ /* 0x0003e2000c101508 */
[----:B------:R-:W-:Y:S01]  /*5f6c0*/  ISETP.LT.AND P1, PT, R59, UR74, !P5 ;  /* 0x0000004a3b007c0c */ /* 0x000fe2000ef21270 */
[C---:B------:R-:W-:Y:S01]  /*5f6d0*/  VIADD R10, R9.reuse, UR34 ;  /* 0x00000022090a7c36 */ /* 0x040fe20008000000 */
[----:B------:R-:W3:Y:S01]  /*5f6e0*/  LDCU UR37, c[0x0][0x398] ;  /* 0x00007300ff2577ac */ /* 0x000ee20008000800 */
[----:B------:R-:W0:Y:S01]  /*5f6f0*/  LDCU UR26, c[0x0][0x398] ;  /* 0x00007300ff1a77ac */ /* 0x000e220008000800 */
[----:B------:R-:W0:Y:S01]  /*5f700*/  LDCU UR76, c[0x0][0x3b8] ;  /* 0x00007700ff4c77ac */ /* 0x000e220008000800 */
[----:B-1----:R-:W3:Y:S01]  /*5f710*/  LDL.LU R55, [R1+0x250] ;  /* 0x0002500001377983 */ /* 0x002ee20000300800 */
[----:B------:R-:W-:-:S03]  /*5f720*/  IMAD.WIDE R4, R9, 0x2, R2 ;  /* 0x0000000209047825 */ /* 0x000fc600078e0202 */
[----:B------:R1:W-:Y:S01]  /*5f730*/  @P6 STG.E.U16 desc[UR8][R6.64], R8 ;  /* 0x0000000806006986 */ /* 0x0003e2000c101508 */
[----:B------:R-:W-:Y:S01]  /*5f740*/  ISETP.GE.AND P4, PT, R11, UR75, PT ;  /* 0x0000004b0b007c0c */ /* 0x000fe2000bf86270 */
[----:B------:R-:W0:Y:S01]  /*5f750*/  LDCU UR74, c[0x0][0x398] ;  /* 0x00007300ff4a77ac */ /* 0x000e220008000800 */
        /* <DEDUP_REMOVED lines=11> */
[C---:B------:R-:W-:Y:S01]  /*5f810*/  VIADD R4, R10.reuse, UR16 ;  /* 0x000000100a047c36 */ /* 0x040fe20008000000 */
[----:B------:R-:W4:Y:S01]  /*5f820*/  LDCU UR45, c[0x0][0x39c] ;  /* 0x00007380ff2d77ac */ /* 0x000f220008000800 */
[----:B------:R-:W0:Y:S01]  /*5f830*/  LDCU UR48, c[0x0][0x398] ;  /* 0x00007300ff3077ac */ /* 0x000e220008000800 */
[----:B------:R-:W0:Y:S01]  /*5f840*/  LDCU UR50, c[0x0][0x398] ;  /* 0x00007300ff3277ac */ /* 0x000e220008000800 */
[----:B-1----:R-:W-:Y:S01]  /*5f850*/  IMAD.WIDE R6, R9, 0x2, R46 ;  /* 0x0000000209067825 */ /* 0x002fe200078e022e */
[----:B------:R-:W-:Y:S01]  /*5f860*/  ISETP.LT.AND P2, PT, R59, UR71, !P4 ;  /* 0x000000473b007c0c */ /* 0x000fe2000e741270 */
[----:B------:R-:W1:Y:S03]  /*5f870*/  LDCU UR75, c[0x0][0x3b8] ;  /* 0x00007700ff4b77ac */ /* 0x000e660008000800 */
[----:B------:R0:W-:Y:S01]  /*5f880*/  @P1 STG.E.U16 desc[UR8][R6.64], R57 ;  /* 0x0000003906001986 */ /* 0x0001e2000c101508 */
[----:B------:R-:W-:Y:S01]  /*5f890*/  IMAD.WIDE R8, R9, 0x2, R48 ;  /* 0x0000000209087825 */ /* 0x000fe200078e0230 */
[----:B------:R-:W1:Y:S01]  /*5f8a0*/  LDCU UR71, c[0x0][0x398] ;  /* 0x00007300ff4777ac */ /* 0x000e620008000800 */
[----:B------:R-:W1:Y:S01]  /*5f8b0*/  LDCU UR16, c[0x0][0x398] ;  /* 0x00007300ff1077ac */ /* 0x000e620008000800 */
[----:B0-----:R-:W4:Y:S01]  /*5f8c0*/  LDL.LU R57, [R1+0x224] ;  /* 0x0002240001397983 */ /* 0x001f220000300800 */
[----:B------:R-:W-:Y:S01]  /*5f8d0*/  IMAD.WIDE R6, R10, 0x2, R2 ;  /* 0x000000020a067825 */ /* 0x000fe200078e0202 */
[----:B------:R-:W-:Y:S01]  /*5f8e0*/  ISETP.GE.AND P1, PT, R5, UR72, PT ;  /* 0x0000004805007c0c */ /* 0x000fe2000bf26270 */
[----:B------:R-:W0:Y:S01]  /*5f8f0*/  LDCU UR72, c[0x0][0x3b8] ;  /* 0x00007700ff4877ac */ /* 0x000e220008000800 */
[----:B------:R1:W-:Y:S01]  /*5f900*/  @P5 STG.E.U16 desc[UR8][R8.64], R11 ;  /* 0x0000000b08005986 */ /* 0x0003e2000c101508 */
[----:B---3--:R-:W-:-:S03]  /*5f910*/  PRMT R5, R55, 0x7632, R5 ;  /* 0x0000763237057816 */ /* 0x008fc60000000005 */
[----:B------:R3:W-:Y:S01]  /*5f920*/  @P6 STG.E.U16 desc[UR8][R6.64], R55 ;  /* 0x0000003706006986 */ /* 0x0007e2000c101508 */
[----:B------:R-:W-:Y:S01]  /*5f930*/  ISETP.LT.AND P4, PT, R58, UR28, !P4 ;  /* 0x0000001c3a007c0c */ /* 0x000fe2000e781270 */
[----:B------:R-:W0:Y:S01]  /*5f940*/  LDCU UR28, c[0x0][0x398] ;  /* 0x00007300ff1c77ac */ /* 0x000e220008000800 */
[----:B------:R-:W-:Y:S01]  /*5f950*/  ISETP.LT.AND P5, PT, R61, UR46, !P1 ;  /* 0x0000002e3d007c0c */ /* 0x000fe2000cfa1270 */
[C---:B-1----:R-:W-:Y:S01]  /*5f960*/  IMAD.WIDE R8, R10.reuse, 0x2, R44 ;  /* 0x000000020a087825 */ /* 0x042fe200078e022c */
[----:B---3--:R-:W3:Y:S03]  /*5f970*/  LDL.LU R55, [R1+0x234] ;  /* 0x0002340001377983 */ /* 0x008ee60000300800 */
[----:B------:R-:W-:Y:S01]  /*5f980*/  IMAD.WIDE R6, R10, 0x2, R46 ;  /* 0x000000020a067825 */ /* 0x000fe200078e022e */
[----:B------:R-:W-:Y:S01]  /*5f990*/  ISETP.LT.AND P6, PT, R60, UR35, !P1 ;  /* 0x000000233c007c0c */ /* 0x000fe2000cfc1270 */
[----:B------:R-:W1:Y:S01]  /*5f9a0*/  LDCU UR46, c[0x0][0x39c] ;  /* 0x00007380ff2e77ac */ /* 0x000e620008000800 */
[----:B------:R2:W-:Y:S01]  /*5f9b0*/  @P3 STG.E.U16 desc[UR8][R8.64], R5 ;  /* 0x0000000508003986 */ /* 0x0005e2000c101508 */
[----:B------:R-:W-:Y:S01]  /*5f9c0*/  IMAD.WIDE R10, R10, 0x2, R48 ;  /* 0x000000020a0a7825 */ /* 0x000fe200078e0230 */
[----:B------:R-:W0:Y:S01]  /*5f9d0*/  LDCU UR35, c[0x0][0x398] ;  /* 0x00007300ff2377ac */ /* 0x000e220008000800 */
        /* <DEDUP_REMOVED lines=61> */
[----:B------:R-:W4:Y:S01]  /*5fdb0*/  LDL.LU R54, [R1+0x208] ;  /* 0x0002080001367983 */ /* 0x000f220000300800 */
[----:B------:R-:W1:Y:S01]  /*5fdc0*/  LDCU UR62, c[0x0][0x398] ;  /* 0x00007300ff3e77ac */ /* 0x000e620008000800 */
        /* <DEDUP_REMOVED lines=21> */
[----:B------:R-:W-:-:S02]  /*5ff20*/  ISETP.LT.AND P4, PT, R59, UR24, !P6 ;  /* 0x000000183b007c0c */ /* 0x000fc4000f781270 */
[----:B------:R-:W-:Y:S01]  /*5ff30*/  ISETP.GE.AND P5, PT, R11, UR33, PT ;  /* 0x000000210b007c0c */ /* 0x000fe2000bfa6270 */
[----:B------:R-:W-:Y:S01]  /*5ff40*/  IMAD.WIDE R8, R7, 0x2, R44 ;  /* 0x0000000207087825 */ /* 0x000fe200078e022c */
[----:B------:R-:W-:Y:S01]  /*5ff50*/  ISETP.LT.AND P6, PT, R58, UR77, !P6 ;  /* 0x0000004d3a007c0c */ /* 0x000fe2000f7c1270 */
[----:B------:R-:W0:Y:S01]  /*5ff60*/  LDCU UR44, c[0x0][0x398] ;  /* 0x00007300ff2c77ac */ /* 0x000e220008000800 */
[----:B------:R-:W-:Y:S01]  /*5ff70*/  ISETP.LT.AND P3, PT, R61, UR60, !P5 ;  /* 0x0000003c3d007c0c */ /* 0x000fe2000ef61270 */
[C---:B------:R-:W-:Y:S01]  /*5ff80*/  IMAD.WIDE R4, R7.reuse, 0x2, R46 ;  /* 0x0000000207047825 */ /* 0x040fe200078e022e */
[----:B------:R-:W-:Y:S01]  /*5ff90*/  IADD3 R10, PT, PT, R7, UR64, RZ ;  /* 0x00000040070a7c10 */ /* 0x000fe2000fffe0ff */
[----:B------:R-:W0:Y:S01]  /*5ffa0*/  LDCU UR60, c[0x0][0x39c] ;  /* 0x00007380ff3c77ac */ /* 0x000e220008000800 */
[----:B------:R-:W-:Y:S01]  /*5ffb0*/  PRMT R11, R54, 0x7632, R11 ;  /* 0x00007632360b7816 */ /* 0x000fe2000000000b */
[----:B------:R1:W-:Y:S01]  /*5ffc0*/  @P1 STG.E.U16 desc[UR8][R8.64], R6 ;  /* 0x0000000608001986 */ /* 0x0003e2000c101508 */
[----:B------:R-:W-:Y:S01]  /*5ffd0*/  ISETP.LT.AND P2, PT, R60, UR41, !P5 ;  /* 0x000000293c007c0c */ /* 0x000fe2000ef41270 */
[----:B------:R-:W0:Y:S02]  /*5ffe0*/  LDCU UR24, c[0x0][0x398] ;  /* 0x00007300ff1877ac */ /* 0x000e240008000800 */
[----:B------:R3:W-:Y:S01]  /*5fff0*/  @P4 STG.E.U16 desc[UR8][R4.64], R54 ;  /* 0x0000003604004986 */ /* 0x0007e2000c101508 */
[----:B------:R-:W-:Y:S01]  /*60000*/  ISETP.LT.AND P1, PT, R59, UR27, !P5 ;  /* 0x0000001b3b007c0c */ /* 0x000fe2000ef21270 */
[----:B------:R-:W0:Y:S01]  /*60010*/  LDCU UR77, c[0x0][0x398] ;  /* 0x00007300ff4d77ac */ /* 0x000e220008000800 */
[----:B------:R-:W0:Y:S01]  /*60020*/  LDCU UR64, c[0x0][0x398] ;  /* 0x00007300ff4077ac */ /* 0x000e220008000800 */
[----:B-1----:R-:W-:-:S02]  /*60030*/  VIADD R9, R15, 0x67 ;  /* 0x000000670f097836 */ /* 0x002fc40000000000 */
[----:B------:R-:W-:Y:S01]  /*60040*/  IMAD.WIDE R6, R7, 0x2, R48 ;  /* 0x0000000207067825 */ /* 0x000fe200078e0230 */
[----:B------:R-:W1:Y:S01]  /*60050*/  LDCU UR41, c[0x0][0x398] ;  /* 0x00007300ff2977ac */ /* 0x000e620008000800 */
[----:B---3--:R-:W3:Y:S02]  /*60060*/  LDL.LU R54, [R1+0x20c] ;  /* 0x00020c0001367983 */ /* 0x008ee40000300800 */
[C---:B------:R-:W-:Y:S01]  /*60070*/  IMAD.WIDE R4, R10.reuse, 0x2, R2 ;  /* 0x000000020a047825 */ /* 0x040fe200078e0202 */
[----:B------:R-:W-:Y:S01]  /*60080*/  ISETP.GE.AND P4, PT, R9, UR6, PT ;  /* 0x0000000609007c0c */ /* 0x000fe2000bf86270 */
[----:B------:R0:W-:Y:S01]  /*60090*/  @P6 STG.E.U16 desc[UR8][R6.64], R11 ;  /* 0x0000000b06006986 */ /* 0x0001e2000c101508 */
[----:B------:R-:W-:Y:S01]  /*600a0*/  PRMT R9, R55, 0x7632, R9 ;  /* 0x0000763237097816 */ /* 0x000fe20000000009 */
[----:B------:R-:W-:Y:S01]  /*600b0*/  VIADD R8, R10, UR61 ;  /* 0x0000003d0a087c36 */ /* 0x000fe20008000000 */
[----:B------:R-:W-:Y:S01]  /*600c0*/  ISETP.LT.AND P5, PT, R58, UR57, !P5 ;  /* 0x000000393a007c0c */ /* 0x000fe2000efa1270 */
[----:B------:R1:W-:Y:S01]  /*600d0*/  @P3 STG.E.U16 desc[UR8][R4.64], R55 ;  /* 0x0000003704003986 */ /* 0x0003e2000c101508 */
[----:B------:R-:W-:Y:S01]  /*600e0*/  ISETP.LT.AND P6, PT, R61, UR58, !P4 ;  /* 0x0000003a3d007c0c */ /* 0x000fe2000e7c1270 */
[----:B------:R-:W2:Y:S01]  /*600f0*/  LDCU UR27, c[0x0][0x398] ;  /* 0x00007300ff1b77ac */ /* 0x000ea20008000800 */
[----:B------:R-:W2:Y:S01]  /*60100*/  LDCU UR33, c[0x0][0x3b8] ;  /* 0x00007700ff2177ac */ /* 0x000ea20008000800 */
[C---:B0-----:R-:W-:Y:S01]  /*60110*/  IMAD.WIDE R6, R10.reuse, 0x2, R44 ;  /* 0x000000020a067825 */ /* 0x041fe200078e022c */
[----:B------:R-:W0:Y:S01]  /*60120*/  LDCU UR57, c[0x0][0x398] ;  /* 0x00007300ff3977ac */ /* 0x000e220008000800 */
[----:B-1----:R-:W3:Y:S02]  /*60130*/  LDL.LU R55, [R1+0x3f0] ;  /* 0x0003f00001377983 */ /* 0x002ee40000300800 */
[----:B------:R-:W-:Y:S01]  /*60140*/  IMAD.WIDE R4, R10, 0x2, R46 ;  /* 0x000000020a047825 */ /* 0x000fe200078e022e */
[----:B------:R-:W-:Y:S01]  /*60150*/  ISETP.LT.AND P3, PT, R60, UR38, !P4 ;  /* 0x000000263c007c0c */ /* 0x000fe2000e761270 */
[----:B------:R-:W1:Y:S01]  /*60160*/  LDCU UR61, c[0x0][0x398] ;  /* 0x00007300ff3d77ac */ /* 0x000e620008000800 */
[----:B------:R0:W-:Y:S01]  /*60170*/  @P2 STG.E.U16 desc[UR8][R6.64], R9 ;  /* 0x0000000906002986 */ /* 0x0001e2000c101508 */
[----:B------:R-:W1:Y:S01]  /*60180*/  LDCU UR58, c[0x0][0x39c] ;  /* 0x00007380ff3a77ac */ /* 0x000e620008000800 */
[----:B------:R-:W1:Y:S01]  /*60190*/  LDCU UR38, c[0x0][0x398] ;  /* 0x00007300ff2677ac */ /* 0x000e620008000800 */
[----:B------:R-:W1:Y:S01]  /*601a0*/  LDCU UR6, c[0x0][0x3b8] ;  /* 0x00007700ff0677ac */ /* 0x000e620008000800 */
        /* <DEDUP_REMOVED lines=9> */
[----:B------:R-:W-:Y:S01]  /*60240*/  VIADD R9, R15, 0x68 ;  /* 0x000000680f097836 */ /* 0x000fe20000000000 */
[----:B------:R-:W-:Y:S01]  /*60250*/  ISETP.LT.AND P2, PT, R59, UR30, !P4 ;  /* 0x0000001e3b007c0c */ /* 0x000fe2000e741270 */
[----:B------:R-:W-:Y:S01]  /*60260*/  IMAD.WIDE R6, R8, 0x2, R44 ;  /* 0x0000000208067825 */ /* 0x000fe200078e022c */
[----:B------:R-:W-:Y:S01]  /*60270*/  ISETP.LT.AND P4, PT, R58, UR54, !P4 ;  /* 0x000000363a007c0c */ /* 0x000fe2000e781270 */
[----:B------:R-:W0:Y:S01]  /*60280*/  LDCU UR30, c[0x0][0x398] ;  /* 0x00007300ff1e77ac */ /* 0x000e220008000800 */
[----:B------:R-:W-:Y:S01]  /*60290*/  ISETP.GE.AND P1, PT, R9, UR39, PT ;  /* 0x0000002709007c0c */ /* 0x000fe2000bf26270 */
[----:B------:R-:W-:Y:S01]  /*602a0*/  VIADD R9, R15, 0x69 ;  /* 0x000000690f097836 */ /* 0x000fe20000000000 */
[----:B------:R1:W-:Y:S01]  /*602b0*/  @P3 STG.E.U16 desc[UR8][R6.64], R10 ;  /* 0x0000000a06003986 */ /* 0x0003e2000c101508 */
[----:B------:R-:W-:Y:S01]  /*602c0*/  IMAD.WIDE R4, R8, 0x2, R48 ;  /* 0x0000000208047825 */ /* 0x000fe200078e0230 */
[----:B------:R-:W-:Y:S01]  /*602d0*/  ISETP.LT.AND P6, PT, R61, UR55, !P1 ;  /* 0x000000373d007c0c */ /* 0x000fe2000cfc1270 */
[----:B------:R-:W0:Y:S01]  /*602e0*/  LDCU UR54, c[0x0][0x398] ;  /* 0x00007300ff3677ac */ /* 0x000e220008000800 */
[----:B------:R-:W-:-:S02]  /*602f0*/  ISETP.LT.AND P3, PT, R60, UR22, !P1 ;  /* 0x000000163c007c0c */ /* 0x000fc4000cf61270 */
[----:B------:R-:W-:Y:S01]  /*60300*/  ISETP.GE.AND P5, PT, R9, UR36, PT ;  /* 0x0000002409007c0c */ /* 0x000fe2000bfa6270 */
[----:B------:R-:W-:Y:S01]  /*60310*/  VIADD R9, R15, 0x6a ;  /* 0x0000006a0f097836 */ /* 0x000fe20000000000 */
[----:B------:R-:W0:Y:S01]  /*60320*/  LDCU UR39, c[0x0][0x398] ;  /* 0x00007300ff2777ac */ /* 0x000e220008000800 */
[----:B-1----:R-:W-:Y:S01]  /*60330*/  IMAD.WIDE R6, R8, 0x2, R46 ;  /* 0x0000000208067825 */ /* 0x002fe200078e022e */
[----:B---3--:R-:W-:Y:S01]  /*60340*/  PRMT R10, R54, 0x7632, R10 ;  /* 0x00007632360a7816 */ /* 0x008fe2000000000a */
[----:B------:R-:W1:Y:S02]  /*60350*/  LDCU UR22, c[0x0][0x39c] ;  /* 0x00007380ff1677ac */ /* 0x000e640008000800 */
[----:B------:R-:W-:Y:S01]  /*60360*/  VIADD R8, R8, UR59 ;  /* 0x0000003b08087c36 */ /* 0x000fe20008000000 */
[----:B------:R3:W-:Y:S01]  /*60370*/  @P2 STG.E.U16 desc[UR8][R6.64], R54 ;  /* 0x0000003606002986 */ /* 0x0007e2000c101508 */
[----:B------:R-:W-:Y:S01]  /*60380*/  ISETP.GE.AND P2, PT, R9, UR49, PT ;  /* 0x0000003109007c0c */ /* 0x000fe2000bf46270 */
[----:B------:R-:W0:Y:S02]  /*60390*/  LDCU UR36, c[0x0][0x398] ;  /* 0x00007300ff2477ac */ /* 0x000e240008000800 */
[----:B------:R1:W-:Y:S01]  /*603a0*/  @P4 STG.E.U16 desc[UR8][R4.64], R10 ;  /* 0x0000000a04004986 */ /* 0x0003e2000c101508 */
[----:B------:R-:W-:Y:S01]  /*603b0*/  ISETP.LT.AND P4, PT, R59, UR31, !P1 ;  /* 0x0000001f3b007c0c */ /* 0x000fe2000cf81270 */
[----:B------:R-:W0:Y:S01]  /*603c0*/  LDCU UR49, c[0x0][0x398] ;  /* 0x00007300ff3177ac */ /* 0x000e220008000800 */
[----:B------:R-:W0:Y:S01]  /*603d0*/  LDCU UR55, c[0x0][0x3b8] ;  /* 0x00007700ff3777ac */ /* 0x000e220008000800 */
[C---:B---3--:R-:W-:Y:S01]  /*603e0*/  IMAD.WIDE R6, R8.reuse, 0x2, R44 ;  /* 0x0000000208067825 */ /* 0x048fe200078e022c */
[----:B------:R-:W-:Y:S01]  /*603f0*/  PRMT R9, R55, 0x7632, R9 ;  /* 0x0000763237097816 */ /* 0x000fe20000000009 */
[----:B------:R-:W3:Y:S02]  /*60400*/  LDCU UR31, c[0x0][0x398] ;  /* 0x00007300ff1f77ac */ /* 0x000ee40008000800 */
[----:B-1----:R-:W-:-:S05]  /*60410*/  IMAD.WIDE R4, R8, 0x2, R2 ;  /* 0x0000000208047825 */ /* 0x002fca00078e0202 */
[----:B------:R1:W-:Y:S01]  /*60420*/  @P6 STG.E.U16 desc[UR8][R4.64], R55 ;  /* 0x0000003704006986 */ /* 0x0003e2000c101508 */
[----:B------:R-:W-:Y:S01]  /*60430*/  ISETP.LT.AND P1, PT, R58, UR51, !P1 ;  /* 0x000000333a007c0c */ /* 0x000fe2000cf21270 */
[C---:B------:R-:W-:Y:S02]  /*60440*/  IMAD.WIDE R10, R8.reuse, 0x2, R48 ;  /* 0x00000002080a7825 */ /* 0x040fe400078e0230 */
[----:B-1----:R-:W3:Y:S02]  /*60450*/  LDL.LU R55, [R1+0x3f4] ;  /* 0x0003f40001377983 */ /* 0x002ee40000300800 */
[C---:B------:R-:W-:Y:S02]  /*60460*/  VIADD R4, R8.reuse, UR56 ;  /* 0x0000003808047c36 */ /* 0x040fe40008000000 */
[----:B------:R-:W-:Y:S01]  /*60470*/  VIADD R5, R15, 0x6b ;  /* 0x0000006b0f057836 */ /* 0x000fe20000000000 */
[----:B------:R1:W-:Y:S01]  /*60480*/  @P3 STG.E.U16 desc[UR8][R6.64], R9 ;  /* 0x0000000906003986 */ /* 0x0003e2000c101508 */
[----:B------:R-:W-:Y:S01]  /*60490*/  ISETP.LT.AND P3, PT, R61, UR52, !P5 ;  /* 0x000000343d007c0c */ /* 0x000fe2000ef61270 */
[----:B------:R-:W0:Y:S01]  /*604a0*/  LDCU UR51, c[0x0][0x398] ;  /* 0x00007300ff3377ac */ /* 0x000e220008000800 */
[----:B-1----:R-:W-:Y:S01]  /*604b0*/  IMAD.WIDE R6, R8, 0x2, R46 ;  /* 0x0000000208067825 */ /* 0x002fe200078e022e */
[----:B--2---:R-:W-:-:S04]  /*604c0*/  PRMT R9, R56, 0x7632, R9 ;  /* 0x0000763238097816 */ /* 0x004fc80000000009 */
[----:B------:R1:W-:Y:S01]  /*604d0*/  @P4 STG.E.U16 desc[UR8][R6.64], R56 ;  /* 0x0000003806004986 */ /* 0x0003e2000c101508 */
[----:B------:R-:W-:Y:S01]  /*604e0*/  ISETP.GE.AND P4, PT, R5, UR45, PT ;  /* 0x0000002d05007c0c */ /* 0x000fe2000bf86270 */
[----:B------:R-:W2:Y:S02]  /*604f0*/  LDCU UR45, c[0x0][0x3b8] ;  /* 0x00007700ff2d77ac */ /* 0x000ea40008000800 */
[----:B-1----:R-:W2:Y:S01]  /*60500*/  LDL.LU R56, [R1+0x264] ;  /* 0x0002640001387983 */ /* 0x002ea20000300800 */
[----:B------:R-:W-:-:S03]  /*60510*/  IMAD.WIDE R6, R4, 0x2, R2 ;  /* 0x0000000204067825 */ /* 0x000fc600078e0202 */
[----:B------:R-:W-:Y:S01]  /*60520*/  @P1 STG.E.U16 desc[UR8][R10.64], R9 ;  /* 0x000000090a001986 */ /* 0x000fe2000c101508 */
[----:B----4-:R-:W-:-:S03]  /*60530*/  PRMT R5, R57, 0x7632, R5 ;  /* 0x0000763239057816 */ /* 0x010fc60000000005 */
[----:B------:R1:W-:Y:S04]  /*60540*/  @P3 STG.E.U16 desc[UR8][R6.64], R57 ;  /* 0x0000003906003986 */ /* 0x0003e8000c101508 */
[----:B-1----:R-:W4:Y:S01]  /*60550*/  LDL.LU R57, [R1+0x244] ;  /* 0x0002440001397983 */ /* 0x002f220000300800 */
[----:B------:R-:W-:Y:S02]  /*60560*/  ISETP.LT.AND P6, PT, R60, UR53, !P5 ;  /* 0x000000353c007c0c */ /* 0x000fe4000efc1270 */
[----:B------:R-:W-:Y:S01]  /*60570*/  ISETP.LT.AND P1, PT, R59, UR4, !P5 ;  /* 0x000000043b007c0c */ /* 0x000fe2000ef21270 */
[----:B------:R-:W-:Y:S01]  /*60580*/  IMAD.WIDE R8, R4, 0x2, R44 ;  /* 0x0000000204087825 */ /* 0x000fe200078e022c */
[----:B------:R-:W-:Y:S01]  /*60590*/  ISETP.LT.AND P5, PT, R58, UR37, !P5 ;  /* 0x000000253a007c0c */ /* 0x000fe2000efa1270 */
[----:B------:R-:W1:Y:S01]  /*605a0*/  LDCU UR4, c[0x0][0x39c] ;  /* 0x00007380ff0477ac */ /* 0x000e620008000800 */
[----:B------:R-:W-:Y:S01]  /*605b0*/  ISETP.LT.AND P3, PT, R61, UR26, !P2 ;  /* 0x0000001a3d007c0c */ /* 0x000fe2000d761270 */
[----:B------:R-:W-:Y:S01]  /*605c0*/  IMAD.WIDE R6, R4, 0x2, R46 ;  /* 0x0000000204067825 */ /* 0x000fe200078e022e */
[----:B------:R-:W-:Y:S01]  /*605d0*/  PRMT R10, R40, 0x7632, R10 ;  /* 0x00007632280a7816 */ /* 0x000fe2000000000a */
[----:B------:R-:W0:Y:S04]  /*605e0*/  LDCU UR37, c[0x0][0x398] ;  /* 0x00007300ff2577ac */ /* 0x000e280008000800 */
[----:B------:R1:W-:Y:S01]  /*605f0*/  @P6 STG.E.U16 desc[UR8][R8.64], R5 ;  /* 0x0000000508006986 */ /* 0x0003e2000c101508 */
[----:B------:R-:W-:Y:S01]  /*60600*/  ISETP.LT.AND P6, PT, R60, UR74, !P2 ;  /* 0x0000004a3c007c0c */ /* 0x000fe2000d7c1270 */
[----:B------:R-:W0:Y:S02]  /*60610*/  LDCU UR26, c[0x0][0x398] ;  /* 0x00007300ff1a77ac */ /* 0x000e240008000800 */
[----:B------:R0:W-:Y:S01]  /*60620*/  @P1 STG.E.U16 desc[UR8][R6.64], R40 ;  /* 0x0000002806001986 */ /* 0x0001e2000c101508 */
[----:B-1----:R-:W-:-:S04]  /*60630*/  IMAD.WIDE R8, R4, 0x2, R48 ;  /* 0x0000000204087825 */ /* 0x002fc800078e0230 */
[----:B------:R-:W-:Y:S01]  /*60640*/  VIADD R4, R4, UR76 ;  /* 0x0000004c04047c36 */ /* 0x000fe20008000000 */
[----:B------:R1:W-:Y:S01]  /*60650*/  @P5 STG.E.U16 desc[UR8][R8.64], R10 ;  /* 0x0000000a08005986 */ /* 0x0003e2000c101508 */
[----:B------:R-:W-:Y:S01]  /*60660*/  ISETP.LT.AND P5, PT, R59, UR48, !P2 ;  /* 0x000000303b007c0c */ /* 0x000fe2000d7a1270 */
[----:B------:R-:W-:Y:S02]  /*60670*/  VIADD R5, R15, 0x6c ;  /* 0x0000006c0f057836 */ /* 0x000fe40000000000 */
[----:B0-----:R-:W-:Y:S01]  /*60680*/  IMAD.WIDE R6, R4, 0x2, R2 ;  /* 0x0000000204067825 */ /* 0x001fe200078e0202 */
[----:B------:R-:W-:Y:S01]  /*60690*/  ISETP.LT.AND P2, PT, R58, UR34, !P2 ;  /* 0x000000223a007c0c */ /* 0x000fe2000d741270 */
[----:B------:R-:W0:Y:S01]  /*606a0*/  LDCU UR34, c[0x0][0x398] ;  /* 0x00007300ff2277ac */ /* 0x000e220008000800 */
[----:B------:R-:W-:Y:S01]  /*606b0*/  ISETP.GE.AND P1, PT, R5, UR46, PT ;  /* 0x0000002e05007c0c */ /* 0x000fe2000bf26270 */
[----:B------:R-:W0:Y:S01]  /*606c0*/  LDCU UR48, c[0x0][0x39c] ;  /* 0x00007380ff3077ac */ /* 0x000e220008000800 */
[C---:B-1----:R-:W-:Y:S01]  /*606d0*/  IMAD.WIDE R8, R4.reuse, 0x2, R44 ;  /* 0x0000000204087825 */ /* 0x042fe200078e022c */
[----:B---3--:R-:W-:Y:S01]  /*606e0*/  PRMT R11, R55, 0x7632, R11 ;  /* 0x00007632370b7816 */ /* 0x008fe2000000000b */
[----:B------:R1:W-:Y:S01]  /*606f0*/  @P3 STG.E.U16 desc[UR8][R6.64], R55 ;  /* 0x0000003706003986 */ /* 0x0003e2000c101508 */
[----:B------:R-:W-:Y:S01]  /*60700*/  ISETP.LT.AND P3, PT, R61, UR50, !P4 ;  /* 0x000000323d007c0c */ /* 0x000fe2000e761270 */
[----:B------:R-:W-:Y:S01]  /*60710*/  VIADD R5, R15, 0x6d ;  /* 0x0000006d0f057836 */ /* 0x000fe20000000000 */
[----:B------:R-:W3:Y:S01]  /*60720*/  LDCU UR46, c[0x0][0x398] ;  /* 0x00007300ff2e77ac */ /* 0x000ee20008000800 */
[----:B------:R0:W-:Y:S01]  /*60730*/  @P6 STG.E.U16 desc[UR8][R8.64], R11 ;  /* 0x0000000b08006986 */ /* 0x0001e2000c101508 */
[C---:B------:R-:W-:Y:S01]  /*60740*/  VIADD R10, R4.reuse, UR75 ;  /* 0x0000004b040a7c36 */ /* 0x040fe20008000000 */
[----:B------:R-:W2:Y:S02]  /*60750*/  LDCU UR50, c[0x0][0x398] ;  /* 0x00007300ff3277ac */ /* 0x000ea40008000800 */
[----:B-1----:R-:W3:Y:S01]  /*60760*/  LDL.LU R55, [R1+0x3f8] ;  /* 0x0003f80001377983 */ /* 0x002ee20000300800 */
[----:B------:R-:W-:-:S04]  /*60770*/  IMAD.WIDE R6, R4, 0x2, R46 ;  /* 0x0000000204067825 */ /* 0x000fc800078e022e */
[----:B0-----:R-:W-:Y:S01]  /*60780*/  IMAD.WIDE R8, R4, 0x2, R48 ;  /* 0x0000000204087825 */ /* 0x001fe200078e0230 */
[----:B--2---:R-:W-:Y:S01]  /*60790*/  PRMT R40, R56, 0x7632, R40 ;  /* 0x0000763238287816 */ /* 0x004fe20000000028 */
[----:B------:R0:W-:Y:S01]  /*607a0*/  @P5 STG.E.U16 desc[UR8][R6.64], R56 ;  /* 0x0000003806005986 */ /* 0x0001e2000c101508 */
[----:B------:R-:W-:Y:S01]  /*607b0*/  ISETP.GE.AND P5, PT, R5, UR42, PT ;  /* 0x0000002a05007c0c */ /* 0x000fe2000bfa6270 */
[----:B------:R-:W-:Y:S01]  /*607c0*/  IMAD.WIDE R4, R10, 0x2, R2 ;  /* 0x000000020a047825 */ /* 0x000fe200078e0202 */
[----:B------:R-:W-:Y:S01]  /*607d0*/  ISETP.LT.AND P6, PT, R60, UR71, !P4 ;  /* 0x000000473c007c0c */ /* 0x000fe2000e7c1270 */
[----:B0-----:R-:W2:Y:S02]  /*607e0*/  LDL.LU R56, [R1+0x268] ;  /* 0x0002680001387983 */ /* 0x001ea40000300800 */
[----:B------:R-:W-:Y:S01]  /*607f0*/  IMAD.WIDE R6, R10, 0x2, R44 ;  /* 0x000000020a067825 */ /* 0x000fe200078e022c */
[----:B------:R-:W-:Y:S01]  /*60800*/  PRMT R11, R41, 0x7632, R11 ;  /* 0x00007632290b7816 */ /* 0x000fe2000000000b */
[----:B------:R-:W0:Y:S01]  /*60810*/  LDCU UR42, c[0x0][0x3b8] ;  /* 0x00007700ff2a77ac */ /* 0x000e220008000800 */
[----:B------:R4:W-:Y:S02]  /*60820*/  @P2 STG.E.U16 desc[UR8][R8.64], R40 ;  /* 0x0000002808002986 */ /* 0x0009e4000c101508 */
[----:B----4-:R-:W-:-:S02]  /*60830*/  PRMT R9, R57, 0x7632, R9 ;  /* 0x0000763239097816 */ /* 0x010fc40000000009 */
[----:B------:R1:W-:Y:S04]  /*60840*/  @P3 STG.E.U16 desc[UR8][R4.64], R57 ;  /* 0x0000003904003986 */ /* 0x0003e8000c101508 */
[----:B-1----:R-:W4:Y:S01]  /*60850*/  LDL.LU R57, [R1+0x248] ;  /* 0x0002480001397983 */ /* 0x002f220000300800 */
[----:B------:R-:W-:Y:S01]  /*60860*/  ISETP.LT.AND P2, PT, R59, UR28, !P4 ;  /* 0x0000001c3b007c0c */ /* 0x000fe2000e741270 */
[----:B------:R-:W-:Y:S01]  /*60870*/  IMAD.WIDE R4, R10, 0x2, R46 ;  /* 0x000000020a047825 */ /* 0x000fe200078e022e */
[----:B------:R-:W-:Y:S01]  /*60880*/  ISETP.LT.AND P4, PT, R58, UR16, !P4 ;  /* 0x000000103a007c0c */ /* 0x000fe2000e781270 */
[----:B------:R1:W-:Y:S01]  /*60890*/  @P6 STG.E.U16 desc[UR8][R6.64], R9 ;  /* 0x0000000906006986 */ /* 0x0003e2000c101508 */
[----:B------:R-:W-:Y:S01]  /*608a0*/  ISETP.LT.AND P3, PT, R61, UR35, !P1 ;  /* 0x000000233d007c0c */ /* 0x000fe2000cf61270 */
[C---:B------:R-:W-:Y:S01]  /*608b0*/  VIADD R8, R15.reuse, 0x6e ;  /* 0x0000006e0f087836 */ /* 0x040fe20000000000 */
[----:B------:R-:W-:Y:S01]  /*608c0*/  ISETP.LT.AND P6, PT, R60, UR68, !P1 ;  /* 0x000000443c007c0c */ /* 0x000fe2000cfc1270 */
[----:B------:R-:W-:Y:S01]  /*608d0*/  VIADD R40, R15, 0x71 ;  /* 0x000000710f287836 */ /* 0x000fe20000000000 */
[----:B------:R-:W0:Y:S01]  /*608e0*/  LDCU UR28, c[0x0][0x39c] ;  /* 0x00007380ff1c77ac */ /* 0x000e220008000800 */
[----:B------:R-:W0:Y:S01]  /*608f0*/  LDCU UR16, c[0x0][0x398] ;  /* 0x00007300ff1077ac */ /* 0x000e220008000800 */
[----:B-1----:R-:W-:-:S03]  /*60900*/  IMAD.WIDE R6, R10, 0x2, R48 ;  /* 0x000000020a067825 */ /* 0x002fc600078e0230 */
[----:B------:R1:W-:Y:S01]  /*60910*/  @P2 STG.E.U16 desc[UR8][R4.64], R41 ;  /* 0x0000002904002986 */ /* 0x0003e2000c101508 */
[----:B------:R-:W0:Y:S01]  /*60920*/  LDCU UR35, c[0x0][0x398] ;  /* 0x00007300ff2377ac */ /* 0x000e220008000800 */
[----:B------:R-:W-:Y:S02]  /*60930*/  VIADD R10, R10, UR72 ;  /* 0x000000480a0a7c36 */ /* 0x000fe40008000000 */
[----:B------:R0:W-:Y:S01]  /*60940*/  @P4 STG.E.U16 desc[UR8][R6.64], R11 ;  /* 0x0000000b06004986 */ /* 0x0001e2000c101508 */
[----:B------:R-:W-:Y:S02]  /*60950*/  ISETP.LT.AND P4, PT, R59, UR73, !P1 ;  /* 0x000000493b007c0c */ /* 0x000fe4000cf81270 */
[----:B------:R-:W-:Y:S01]  /*60960*/  ISETP.LT.AND P1, PT, R58, UR29, !P1 ;  /* 0x0000001d3a007c0c */ /* 0x000fe2000cf21270 */
[----:B------:R-:W2:Y:S01]  /*60970*/  LDCU UR29, c[0x0][0x398] ;  /* 0x00007300ff1d77ac */ /* 0x000ea20008000800 */
[----:B-1----:R-:W-:-:S04]  /*60980*/  IMAD.WIDE R4, R10, 0x2, R2 ;  /* 0x000000020a047825 */ /* 0x002fc800078e0202 */
[C---:B0-----:R-:W-:Y:S01]  /*60990*/  IMAD.WIDE R6, R10.reuse, 0x2, R44 ;  /* 0x000000020a067825 */ /* 0x041fe200078e022c */
[----:B---3--:R-:W-:Y:S01]  /*609a0*/  PRMT R9, R55, 0x7632, R9 ;  /* 0x0000763237097816 */ /* 0x008fe20000000009 */
[----:B------:R0:W-:Y:S01]  /*609b0*/  @P3 STG.E.U16 desc[UR8][R4.64], R55 ;  /* 0x0000003704003986 */ /* 0x0001e2000c101508 */
[----:B------:R-:W-:Y:S01]  /*609c0*/  ISETP.LT.AND P3, PT, R61, UR47, !P5 ;  /* 0x0000002f3d007c0c */ /* 0x000fe2000ef61270 */
[----:B------:R-:W1:Y:S02]  /*609d0*/  LDCU UR47, c[0x0][0x398] ;  /* 0x00007300ff2f77ac */ /* 0x000e640008000800 */
[----:B------:R3:W-:Y:S04]  /*609e0*/  @P6 STG.E.U16 desc[UR8][R6.64], R9 ;  /* 0x0000000906006986 */ /* 0x0007e8000c101508 */
[----:B0-----:R-:W4:Y:S01]  /*609f0*/  LDL.LU R55, [R1+0x3fc] ;  /* 0x0003fc0001377983 */ /* 0x001f220000300800 */
[----:B------:R-:W-:-:S04]  /*60a00*/  IMAD.WIDE R4, R10, 0x2, R48 ;  /* 0x000000020a047825 */ /* 0x000fc800078e0230 */
[----:B---3--:R-:W-:-:S04]  /*60a10*/  IMAD.WIDE R6, R10, 0x2, R46 ;  /* 0x000000020a067825 */ /* 0x008fc800078e022e */
[----:B------:R-:W-:Y:S01]  /*60a20*/  VIADD R10, R10, UR69 ;  /* 0x000000450a0a7c36 */ /* 0x000fe20008000000 */
[----:B--2---:R-:W-:Y:S01]  /*60a30*/  PRMT R11, R56, 0x7632, R11 ;  /* 0x00007632380b7816 */ /* 0x004fe2000000000b */
[----:B------:R0:W-:Y:S04]  /*60a40*/  @P4 STG.E.U16 desc[UR8][R6.64], R56 ;  /* 0x0000003806004986 */ /* 0x0001e8000c101508 */
[----:B------:R2:W-:Y:S04]  /*60a50*/  @P1 STG.E.U16 desc[UR8][R4.64], R11 ;  /* 0x0000000b04001986 */ /* 0x0005e8000c101508 */
[----:B0-----:R-:W3:Y:S01]  /*60a60*/  LDL.LU R56, [R1+0x26c] ;  /* 0x00026c0001387983 */ /* 0x001ee20000300800 */
[----:B--2---:R-:W-:Y:S01]  /*60a70*/  IMAD.WIDE R4, R10, 0x2, R2 ;  /* 0x000000020a047825 */ /* 0x004fe200078e0202 */
[----:B----4-:R-:W-:-:S04]  /*60a80*/  PRMT R9, R57, 0x7632, R9 ;  /* 0x0000763239097816 */ /* 0x010fc80000000009 */
[----:B------:R0:W-:Y:S04]  /*60a90*/  @P3 STG.E.U16 desc[UR8][R4.64], R57 ;  /* 0x0000003904003986 */ /* 0x0001e8000c101508 */
[----:B0-----:R-:W2:Y:S01]  /*60aa0*/  LDL.LU R57, [R1+0x24c] ;  /* 0x00024c0001397983 */ /* 0x001ea20000300800 */
[----:B------:R-:W-:Y:S02]  /*60ab0*/  ISETP.LT.AND P6, PT, R60, UR65, !P5 ;  /* 0x000000413c007c0c */ /* 0x000fe4000efc1270 */
[----:B------:R-:W-:Y:S02]  /*60ac0*/  ISETP.LT.AND P1, PT, R59, UR70, !P5 ;  /* 0x000000463b007c0c */ /* 0x000fe4000ef21270 */
[----:B------:R-:W-:Y:S01]  /*60ad0*/  ISETP.LT.AND P5, PT, R58, UR25, !P5 ;  /* 0x000000193a007c0c */ /* 0x000fe2000efa1270 */
[----:B------:R-:W-:Y:S01]  /*60ae0*/  IMAD.WIDE R6, R10, 0x2, R44 ;  /* 0x000000020a067825 */ /* 0x000fe200078e022c */
[----:B------:R-:W-:Y:S01]  /*60af0*/  ISETP.GE.AND P2, PT, R8, UR43, PT ;  /* 0x0000002b08007c0c */ /* 0x000fe2000bf46270 */
[----:B------:R-:W0:Y:S02]  /*60b00*/  LDCU UR43, c[0x0][0x398] ;  /* 0x00007300ff2b77ac */ /* 0x000e240008000800 */
[----:B------:R-:W-:Y:S01]  /*60b10*/  VIADD R8, R15, 0x6f ;  /* 0x0000006f0f087836 */ /* 0x000fe20000000000 */
[----:B------:R-:W-:Y:S01]  /*60b20*/  ISETP.LT.AND P3, PT, R61, UR32, !P2 ;  /* 0x000000203d007c0c */ /* 0x000fe2000d761270 */
[----:B------:R-:W-:Y:S01]  /*60b30*/  IMAD.WIDE R4, R10, 0x2, R46 ;  /* 0x000000020a047825 */ /* 0x000fe200078e022e */
[----:B------:R-:W-:Y:S01]  /*60b40*/  PRMT R11, R42, 0x7632, R11 ;  /* 0x000076322a0b7816 */ /* 0x000fe2000000000b */
[----:B------:R4:W-:Y:S01]  /*60b50*/  @P6 STG.E.U16 desc[UR8][R6.64], R9 ;  /* 0x0000000906006986 */ /* 0x0009e2000c101508 */
[----:B------:R-:W-:Y:S01]  /*60b60*/  ISETP.GE.AND P4, PT, R8, UR40, PT ;  /* 0x0000002808007c0c */ /* 0x000fe2000bf86270 */
[----:B------:R-:W-:Y:S01]  /*60b70*/  VIADD R8, R15, 0x70 ;  /* 0x000000700f087836 */ /* 0x000fe20000000000 */
[----:B------:R-:W-:Y:S01]  /*60b80*/  ISETP.LT.AND P6, PT, R60, UR62, !P2 ;  /* 0x0000003e3c007c0c */ /* 0x000fe2000d7c1270 */
[C---:B------:R-:W-:Y:S01]  /*60b90*/  VIADD R41, R10.reuse, UR66 ;  /* 0x000000420a297c36 */ /* 0x040fe20008000000 */
[----:B------:R-:W-:Y:S01]  /*60ba0*/  @P1 STG.E.U16 desc[UR8][R4.64], R42 ;  /* 0x0000002a04001986 */ /* 0x000fe2000c101508 */
[----:B------:R-:W0:Y:S01]  /*60bb0*/  LDCU UR25, c[0x0][0x398] ;  /* 0x00007300ff1977ac */ /* 0x000e220008000800 */
[----:B------:R-:W0:Y:S01]  /*60bc0*/  LDCU UR32, c[0x0][0x398] ;  /* 0x00007300ff2077ac */ /* 0x000e220008000800 */
[----:B----4-:R-:W-:Y:S01]  /*60bd0*/  IMAD.WIDE R6, R10, 0x2, R48 ;  /* 0x000000020a067825 */ /* 0x010fe200078e0230 */
[----:B------:R-:W-:Y:S01]  /*60be0*/  ISETP.GE.AND P1, PT, R8, UR60, PT ;  /* 0x0000003c08007c0c */ /* 0x000fe2000bf26270 */
[----:B------:R-:W4:Y:S03]  /*60bf0*/  LDCU UR40, c[0x0][0x3b8] ;  /* 0x00007700ff2877ac */ /* 0x000f260008000800 */
[----:B------:R0:W-:Y:S01]  /*60c00*/  @P5 STG.E.U16 desc[UR8][R6.64], R11 ;  /* 0x0000000b06005986 */ /* 0x0001e2000c101508 */
[----:B------:R-:W-:Y:S01]  /*60c10*/  ISETP.LT.AND P5, PT, R59, UR67, !P2 ;  /* 0x000000433b007c0c */ /* 0x000fe2000d7a1270 */
[C---:B------:R-:W-:Y:S01]  /*60c20*/  IMAD.WIDE R8, R41.reuse, 0x2, R2 ;  /* 0x0000000229087825 */ /* 0x040fe200078e0202 */
[----:B------:R-:W-:Y:S01]  /*60c30*/  ISETP.LT.AND P2, PT, R58, UR20, !P2 ;  /* 0x000000143a007c0c */ /* 0x000fe2000d741270 */
[----:B------:R-:W1:Y:S02]  /*60c40*/  LDCU UR20, c[0x0][0x398] ;  /* 0x00007300ff1477ac */ /* 0x000e640008000800 */
[----:B0-----:R-:W-:Y:S01]  /*60c50*/  IMAD.WIDE R10, R41, 0x2, R44 ;  /* 0x00000002290a7825 */ /* 0x001fe200078e022c */
[----:B------:R-:W-:Y:S01]  /*60c60*/  PRMT R5, R55, 0x7632, R5 ;  /* 0x0000763237057816 */ /* 0x000fe20000000005 */
[----:B------:R-:W-:Y:S01]  /*60c70*/  @P3 STG.E.U16 desc[UR8][R8.64], R55 ;  /* 0x0000003708003986 */ /* 0x000fe2000c101508 */
[----:B------:R-:W-:Y:S01]  /*60c80*/  ISETP.LT.AND P3, PT, R61, UR44, !P4 ;  /* 0x0000002c3d007c0c */ /* 0x000fe2000e761270 */
[C---:B------:R-:W-:Y:S01]  /*60c90*/  IMAD.WIDE R6, R41.reuse, 0x2, R46 ;  /* 0x0000000229067825 */ /* 0x040fe200078e022e */
[----:B------:R-:W0:Y:S01]  /*60ca0*/  LDCU UR44, c[0x0][0x398] ;  /* 0x00007300ff2c77ac */ /* 0x000e220008000800 */
[----:B------:R1:W-:Y:S01]  /*60cb0*/  @P6 STG.E.U16 desc[UR8][R10.64], R5 ;  /* 0x000000050a006986 */ /* 0x0003e2000c101508 */
[----:B------:R-:W-:Y:S01]  /*60cc0*/  ISETP.LT.AND P6, PT, R60, UR24, !P4 ;  /* 0x000000183c007c0c */ /* 0x000fe2000e7c1270 */
[----:B------:R-:W0:Y:S01]  /*60cd0*/  LDCU UR24, c[0x0][0x3b8] ;  /* 0x00007700ff1877ac */ /* 0x000e220008000800 */
[----:B-1----:R-:W-:-:S04]  /*60ce0*/  IMAD.WIDE R4, R41, 0x2, R48 ;  /* 0x0000000229047825 */ /* 0x002fc800078e0230 */
[----:B------:R-:W-:-:S04]  /*60cf0*/  VIADD R41, R41, UR63 ;  /* 0x0000003f29297c36 */ /* 0x000fc80008000000 */
[----:B------:R-:W-:Y:S01]  /*60d00*/  IMAD.WIDE R10, R41, 0x2, R44 ;  /* 0x00000002290a7825 */ /* 0x000fe200078e022c */
[----:B---3--:R-:W-:Y:S01]  /*60d10*/  PRMT R9, R56, 0x7632, R9 ;  /* 0x0000763238097816 */ /* 0x008fe20000000009 */
[----:B------:R-:W-:Y:S04]  /*60d20*/  @P5 STG.E.U16 desc[UR8][R6.64], R56 ;  /* 0x0000003806005986 */ /* 0x000fe8000c101508 */
[----:B------:R1:W-:Y:S01]  /*60d30*/  @P2 STG.E.U16 desc[UR8][R4.64], R9 ;  /* 0x0000000904002986 */ /* 0x0003e2000c101508 */
[----:B------:R-:W-:Y:S02]  /*60d40*/  ISETP.LT.AND P2, PT, R59, UR77, !P4 ;  /* 0x0000004d3b007c0c */ /* 0x000fe4000e741270 */
[----:B------:R-:W-:Y:S01]  /*60d50*/  ISETP.LT.AND P4, PT, R58, UR64, !P4 ;  /* 0x000000403a007c0c */ /* 0x000fe2000e781270 */
[----:B-1----:R-:W-:-:S04]  /*60d60*/  IMAD.WIDE R8, R41, 0x2, R2 ;  /* 0x0000000229087825 */ /* 0x002fc800078e0202 */
[----:B------:R-:W-:Y:S01]  /*60d70*/  IMAD.WIDE R6, R41, 0x2, R48 ;  /* 0x0000000229067825 */ /* 0x000fe200078e0230 */
[----:B--2---:R-:W-:Y:S01]  /*60d80*/  PRMT R5, R57, 0x7632, R5 ;  /* 0x0000763239057816 */ /* 0x004fe20000000005 */
[----:B------:R1:W-:Y:S01]  /*60d90*/  @P3 STG.E.U16 desc[UR8][R8.64], R57 ;  /* 0x0000003908003986 */ /* 0x0003e2000c101508 */
[----:B------:R-:W-:-:S03]  /*60da0*/  ISETP.LT.AND P3, PT, R61, UR41, !P1 ;  /* 0x000000293d007c0c */ /* 0x000fc6000cf61270 */
[----:B------:R2:W-:Y:S01]  /*60db0*/  @P6 STG.E.U16 desc[UR8][R10.64], R5 ;  /* 0x000000050a006986 */ /* 0x0005e2000c101508 */
[----:B------:R-:W-:Y:S01]  /*60dc0*/  ISETP.LT.AND P6, PT, R60, UR27, !P1 ;  /* 0x0000001b3c007c0c */ /* 0x000fe2000cfc1270 */
[----:B------:R-:W3:Y:S01]  /*60dd0*/  LDCU UR27, c[0x0][0x398] ;  /* 0x00007300ff1b77ac */ /* 0x000ee20008000800 */
[----:B-1----:R-:W-:Y:S01]  /*60de0*/  PRMT R9, R43, 0x7632, R9 ;  /* 0x000076322b097816 */ /* 0x002fe20000000009 */
[----:B--2---:R-:W-:-:S04]  /*60df0*/  IMAD.WIDE R4, R41, 0x2, R46 ;  /* 0x0000000229047825 */ /* 0x004fc800078e022e */
[----:B------:R-:W-:Y:S01]  /*60e00*/  VIADD R41, R41, UR33 ;  /* 0x0000002129297c36 */ /* 0x000fe20008000000 */
[----:B------:R1:W-:Y:S01]  /*60e10*/  @P2 STG.E.U16 desc[UR8][R4.64], R43 ;  /* 0x0000002b04002986 */ /* 0x0003e2000c101508 */
[----:B------:R-:W-:Y:S01]  /*60e20*/  ISETP.GE.AND P5, PT, R40, UR58, PT ;  /* 0x0000003a28007c0c */ /* 0x000fe2000bfa6270 */
[----:B------:R-:W2:Y:S02]  /*60e30*/  LDCU UR33, c[0x0][0x398] ;  /* 0x00007300ff2177ac */ /* 0x000ea40008000800 */
[----:B------:R0:W-:Y:S01]  /*60e40*/  @P4 STG.E.U16 desc[UR8][R6.64], R9 ;  /* 0x0000000906004986 */ /* 0x0001e2000c101508 */
[----:B------:R-:W-:Y:S01]  /*60e50*/  ISETP.LT.AND P4, PT, R59, UR57, !P1 ;  /* 0x000000393b007c0c */ /* 0x000fe2000cf81270 */
[C---:B------:R-:W-:Y:S01]  /*60e60*/  IMAD.WIDE R10, R41.reuse, 0x2, R44 ;  /* 0x00000002290a7825 */ /* 0x040fe200078e022c */
[----:B------:R-:W-:Y:S02]  /*60e70*/  ISETP.LT.AND P1, PT, R58, UR61, !P1 ;  /* 0x0000003d3a007c0c */ /* 0x000fe4000cf21270 */
[----:B-1----:R-:W-:Y:S01]  /*60e80*/  PRMT R5, R36, 0x7632, R5 ;  /* 0x0000763224057816 */ /* 0x002fe20000000005 */
[----:B0-----:R-:W-:-:S05]  /*60e90*/  IMAD.WIDE R8, R41, 0x2, R2 ;  /* 0x0000000229087825 */ /* 0x001fca00078e0202 */
[----:B------:R0:W-:Y:S01]  /*60ea0*/  @P3 STG.E.U16 desc[UR8][R8.64], R36 ;  /* 0x0000002408003986 */ /* 0x0001e2000c101508 */
[----:B------:R-:W-:Y:S01]  /*60eb0*/  ISETP.LT.AND P3, PT, R61, UR38, !P5 ;  /* 0x000000263d007c0c */ /* 0x000fe2000ef61270 */
[----:B------:R-:W-:Y:S01]  /*60ec0*/  IMAD.WIDE R6, R41, 0x2, R48 ;  /* 0x0000000229067825 */ /* 0x000fe200078e0230 */
[----:B------:R-:W1:Y:S01]  /*60ed0*/  LDCU UR38, c[0x0][0x398] ;  /* 0x00007300ff2677ac */ /* 0x000e620008000800 */
[----:B------:R2:W-:Y:S01]  /*60ee0*/  @P6 STG.E.U16 desc[UR8][R10.64], R5 ;  /* 0x000000050a006986 */ /* 0x0005e2000c101508 */
[----:B------:R-:W-:Y:S01]  /*60ef0*/  ISETP.LT.AND P6, PT, R60, UR30, !P5 ;  /* 0x0000001e3c007c0c */ /* 0x000fe2000efc1270 */
[----:B------:R-:W-:Y:S01]  /*60f00*/  VIADD R40, R15, 0x72 ;  /* 0x000000720f287836 */ /* 0x000fe20000000000 */
[----:B------:R-:W1:Y:S01]  /*60f10*/  LDCU UR30, c[0x0][0x398] ;  /* 0x00007300ff1e77ac */ /* 0x000e620008000800 */
[----:B0-----:R-:W-:Y:S01]  /*60f20*/  PRMT R9, R28, 0x7632, R9 ;  /* 0x000076321c097816 */ /* 0x001fe20000000009 */
[----:B--2---:R-:W-:-:S04]  /*60f30*/  IMAD.WIDE R4, R41, 0x2, R46 ;  /* 0x0000000229047825 */ /* 0x004fc800078e022e */
[----:B------:R-:W-:Y:S01]  /*60f40*/  VIADD R41, R41, UR6 ;  /* 0x0000000629297c36 */ /* 0x000fe20008000000 */
[----:B------:R0:W-:Y:S01]  /*60f50*/  @P4 STG.E.U16 desc[UR8][R4.64], R28 ;  /* 0x0000001c04004986 */ /* 0x0001e2000c101508 */
[----:B------:R-:W-:Y:S01]  /*60f60*/  ISETP.GE.AND P2, PT, R40, UR22, PT ;  /* 0x0000001628007c0c */ /* 0x000fe2000bf46270 */
[----:B------:R-:W2:Y:S02]  /*60f70*/  LDCU UR6, c[0x0][0x3b8] ;  /* 0x00007700ff0677ac */ /* 0x000ea40008000800 */
[----:B------:R1:W-:Y:S01]  /*60f80*/  @P1 STG.E.U16 desc[UR8][R6.64], R9 ;  /* 0x0000000906001986 */ /* 0x0003e2000c101508 */
[----:B------:R-:W-:Y:S01]  /*60f90*/  ISETP.LT.AND P1, PT, R59, UR54, !P5 ;  /* 0x000000363b007c0c */ /* 0x000fe2000ef21270 */
[----:B------:R-:W-:Y:S01]  /*60fa0*/  IMAD.WIDE R10, R41, 0x2, R44 ;  /* 0x00000002290a7825 */ /* 0x000fe200078e022c */
[----:B------:R-:W-:Y:S01]  /*60fb0*/  ISETP.LT.AND P5, PT, R58, UR39, !P5 ;  /* 0x000000273a007c0c */ /* 0x000fe2000efa1270 */
[----:B------:R-:W2:Y:S01]  /*60fc0*/  LDCU UR22, c[0x0][0x3b8] ;  /* 0x00007700ff1677ac */ /* 0x000ea20008000800 */
[----:B0-----:R-:W-:Y:S01]  /*60fd0*/  PRMT R5, R32, 0x7632, R5 ;  /* 0x0000763220057816 */ /* 0x001fe20000000005 */
[C---:B------:R-:W-:Y:S01]  /*60fe0*/  VIADD R40, R15.reuse, 0x73 ;  /* 0x000000730f287836 */ /* 0x040fe20000000000 */
[----:B------:R-:W-:Y:S01]  /*60ff0*/  IADD3 R28, PT, PT, R15, 0x74, RZ ;  /* 0x000000740f1c7810 */ /* 0x000fe20007ffe0ff */
[----:B------:R-:W0:Y:S01]  /*61000*/  LDCU UR39, c[0x0][0x398] ;  /* 0x00007300ff2777ac */ /* 0x000e220008000800 */
[----:B-1----:R-:W-:-:S05]  /*61010*/  IMAD.WIDE R8, R41, 0x2, R2 ;  /* 0x0000000229087825 */ /* 0x002fca00078e0202 */
[----:B------:R1:W-:Y:S01]  /*61020*/  @P3 STG.E.U16 desc[UR8][R8.64], R32 ;  /* 0x0000002008003986 */ /* 0x0003e2000c101508 */
[----:B------:R-:W-:Y:S01]  /*61030*/  ISETP.LT.AND P3, PT, R61, UR36, !P2 ;  /* 0x000000243d007c0c */ /* 0x000fe2000d761270 */
[C---:B------:R-:W-:Y:S01]  /*61040*/  IMAD.WIDE R6, R41.reuse, 0x2, R48 ;  /* 0x0000000229067825 */ /* 0x040fe200078e0230 */
[----:B------:R-:W-:Y:S01]  /*61050*/  ISETP.GE.AND P4, PT, R40, UR4, PT ;  /* 0x0000000428007c0c */ /* 0x000fe2000bf86270 */
[----:B------:R0:W-:Y:S01]  /*61060*/  @P6 STG.E.U16 desc[UR8][R10.64], R5 ;  /* 0x000000050a006986 */ /* 0x0001e2000c101508 */
[----:B------:R-:W-:Y:S01]  /*61070*/  ISETP.LT.AND P6, PT, R60, UR49, !P2 ;  /* 0x000000313c007c0c */ /* 0x000fe2000d7c1270 */
[----:B------:R-:W2:Y:S01]  /*61080*/  LDCU UR4, c[0x0][0x3b8] ;  /* 0x00007700ff0477ac */ /* 0x000ea20008000800 */
[----:B------:R-:W2:Y:S01]  /*61090*/  LDCU UR36, c[0x0][0x398] ;  /* 0x00007300ff2477ac */ /* 0x000ea20008000800 */
[----:B-1----:R-:W-:Y:S01]  /*610a0*/  PRMT R9, R24, 0x7632, R9 ;  /* 0x0000763218097816 */ /* 0x002fe20000000009 */
[----:B0-----:R-:W-:-:S04]  /*610b0*/  IMAD.WIDE R4, R41, 0x2, R46 ;  /* 0x0000000229047825 */ /* 0x001fc800078e022e */
[----:B------:R-:W-:Y:S01]  /*610c0*/  VIADD R41, R41, UR55 ;  /* 0x0000003729297c36 */ /* 0x000fe20008000000 */
[----:B------:R0:W-:Y:S04]  /*610d0*/  @P1 STG.E.U16 desc[UR8][R4.64], R24 ;  /* 0x0000001804001986 */ /* 0x0001e8000c101508 */
[----:B------:R1:W-:Y:S01]  /*610e0*/  @P5 STG.E.U16 desc[UR8][R6.64], R9 ;  /* 0x0000000906005986 */ /* 0x0003e2000c101508 */
[----:B------:R-:W-:Y:S01]  /*610f0*/  ISETP.LT.AND P5, PT, R59, UR31, !P2 ;  /* 0x0000001f3b007c0c */ /* 0x000fe2000d7a1270 */
[----:B------:R-:W-:Y:S01]  /*61100*/  IMAD.WIDE R10, R41, 0x2, R44 ;  /* 0x00000002290a7825 */ /* 0x000fe200078e022c */
[----:B------:R-:W-:Y:S01]  /*61110*/  ISETP.LT.AND P2, PT, R58, UR51, !P2 ;  /* 0x000000333a007c0c */ /* 0x000fe2000d741270 */
[----:B------:R-:W2:Y:S01]  /*61120*/  LDCU UR31, c[0x0][0x398] ;  /* 0x00007300ff1f77ac */ /* 0x000ea20008000800 */
[----:B0-----:R-:W-:Y:S01]  /*61130*/  PRMT R5, R37, 0x7632, R5 ;  /* 0x0000763225057816 */ /* 0x001fe20000000005 */
[----:B-1----:R-:W-:-:S05]  /*61140*/  IMAD.WIDE R8, R41, 0x2, R2 ;  /* 0x0000000229087825 */ /* 0x002fca00078e0202 */
[----:B------:R0:W-:Y:S01]  /*61150*/  @P3 STG.E.U16 desc[UR8][R8.64], R37 ;  /* 0x0000002508003986 */ /* 0x0001e2000c101508 */
[----:B------:R-:W-:Y:S01]  /*61160*/  ISETP.LT.AND P3, PT, R61, UR37, !P4 ;  /* 0x000000253d007c0c */ /* 0x000fe2000e761270 */
[----:B------:R-:W-:Y:S02]  /*61170*/  IMAD.WIDE R6, R41, 0x2, R48 ;  /* 0x0000000229067825 */ /* 0x000fe400078e0230 */
[----:B------:R1:W-:Y:S01]  /*61180*/  @P6 STG.E.U16 desc[UR8][R10.64], R5 ;  /* 0x000000050a006986 */ /* 0x0003e2000c101508 */
[----:B------:R-:W-:Y:S01]  /*61190*/  ISETP.LT.AND P6, PT, R60, UR26, !P4 ;  /* 0x0000001a3c007c0c */ /* 0x000fe2000e7c1270 */
[----:B------:R-:W-:Y:S01]  /*611a0*/  VIADD R24, R15, 0x75 ;  /* 0x000000750f187836 */ /* 0x000fe20000000000 */
[----:B------:R-:W-:Y:S01]  /*611b0*/  ISETP.GE.AND P1, PT, R28, UR28, PT ;  /* 0x0000001c1c007c0c */ /* 0x000fe2000bf26270 */
[----:B------:R-:W2:Y:S01]  /*611c0*/  LDCU UR28, c[0x0][0x398] ;  /* 0x00007300ff1c77ac */ /* 0x000ea20008000800 */
[----:B0-----:R-:W-:Y:S01]  /*611d0*/  PRMT R9, R29, 0x7632, R9 ;  /* 0x000076321d097816 */ /* 0x001fe20000000009 */
[----:B------:R-:W0:Y:S01]  /*611e0*/  LDCU UR26, c[0x0][0x398] ;  /* 0x00007300ff1a77ac */ /* 0x000e220008000800 */
[----:B-1----:R-:W-:-:S04]  /*611f0*/  IMAD.WIDE R4, R41, 0x2, R46 ;  /* 0x0000000229047825 */ /* 0x002fc800078e022e */
[----:B------:R-:W-:Y:S01]  /*61200*/  VIADD R41, R41, UR45 ;  /* 0x0000002d29297c36 */ /* 0x000fe20008000000 */
[----:B------:R1:W-:Y:S04]  /*61210*/  @P5 STG.E.U16 desc[UR8][R4.64], R29 ;  /* 0x0000001d04005986 */ /* 0x0003e8000c101508 */
[----:B------:R0:W-:Y:S01]  /*61220*/  @P2 STG.E.U16 desc[UR8][R6.64], R9 ;  /* 0x0000000906002986 */ /* 0x0001e2000c101508 */
[----:B------:R-:W-:Y:S01]  /*61230*/  ISETP.LT.AND P2, PT, R59, UR46, !P4 ;  /* 0x0000002e3b007c0c */ /* 0x000fe2000e741270 */
[----:B------:R-:W-:Y:S01]  /*61240*/  IMAD.WIDE R10, R41, 0x2, R44 ;  /* 0x00000002290a7825 */ /* 0x000fe200078e022c */
[----:B------:R-:W-:Y:S01]  /*61250*/  ISETP.LT.AND P4, PT, R58, UR34, !P4 ;  /* 0x000000223a007c0c */ /* 0x000fe2000e781270 */
[----:B------:R-:W2:Y:S01]  /*61260*/  LDCU UR34, c[0x0][0x398] ;  /* 0x00007300ff2277ac */ /* 0x000ea20008000800 */
[----:B-1----:R-:W-:Y:S01]  /*61270*/  PRMT R5, R33, 0x7632, R5 ;  /* 0x0000763221057816 */ /* 0x002fe20000000005 */
[----:B0-----:R-:W-:-:S05]  /*61280*/  IMAD.WIDE R8, R41, 0x2, R2 ;  /* 0x0000000229087825 */ /* 0x001fca00078e0202 */
[----:B------:R0:W-:Y:S01]  /*61290*/  @P3 STG.E.U16 desc[UR8][R8.64], R33 ;  /* 0x0000002108003986 */ /* 0x0001e2000c101508 */
[----:B------:R-:W-:Y:S01]  /*612a0*/  ISETP.LT.AND P3, PT, R61, UR16, !P1 ;  /* 0x000000103d007c0c */ /* 0x000fe2000cf61270 */
[----:B------:R-:W-:Y:S01]  /*612b0*/  IMAD.WIDE R6, R41, 0x2, R48 ;  /* 0x0000000229067825 */ /* 0x000fe200078e0230 */
[----:B------:R-:W-:Y:S01]  /*612c0*/  ISETP.GE.AND P5, PT, R24, UR48, PT ;  /* 0x0000003018007c0c */ /* 0x000fe2000bfa6270 */
[----:B------:R1:W-:Y:S01]  /*612d0*/  @P6 STG.E.U16 desc[UR8][R10.64], R5 ;  /* 0x000000050a006986 */ /* 0x0003e2000c101508 */
[----:B------:R-:W-:Y:S01]  /*612e0*/  ISETP.LT.AND P6, PT, R60, UR43, !P1 ;  /* 0x0000002b3c007c0c */ /* 0x000fe2000cfc1270 */
[----:B------:R-:W2:Y:S01]  /*612f0*/  LDCU UR16, c[0x0][0x3b8] ;  /* 0x00007700ff1077ac */ /* 0x000ea20008000800 */
[----:B0-----:R-:W-:Y:S01]  /*61300*/  PRMT R9, R25, 0x7632, R9 ;  /* 0x0000763219097816 */ /* 0x001fe20000000009 */
[----:B-1----:R-:W-:-:S04]  /*61310*/  IMAD.WIDE R4, R41, 0x2, R46 ;  /* 0x0000000229047825 */ /* 0x002fc800078e022e */
[----:B------:R-:W-:Y:S01]  /*61320*/  VIADD R41, R41, UR42 ;  /* 0x0000002a29297c36 */ /* 0x000fe20008000000 */
[----:B------:R0:W-:Y:S04]  /*61330*/  @P2 STG.E.U16 desc[UR8][R4.64], R25 ;  /* 0x0000001904002986 */ /* 0x0001e8000c101508 */
[----:B------:R1:W-:Y:S01]  /*61340*/  @P4 STG.E.U16 desc[UR8][R6.64], R9 ;  /* 0x0000000906004986 */ /* 0x0003e2000c101508 */
[----:B------:R-:W-:Y:S01]  /*61350*/  ISETP.LT.AND P4, PT, R59, UR35, !P1 ;  /* 0x000000233b007c0c */ /* 0x000fe2000cf81270 */
[C---:B------:R-:W-:Y:S01]  /*61360*/  IMAD.WIDE R10, R41.reuse, 0x2, R44 ;  /* 0x00000002290a7825 */ /* 0x040fe200078e022c */
[----:B------:R-:W-:Y:S01]  /*61370*/  ISETP.LT.AND P1, PT, R58, UR29, !P1 ;  /* 0x0000001d3a007c0c */ /* 0x000fe2000cf21270 */
[----:B------:R-:W2:Y:S01]  /*61380*/  LDCU UR29, c[0x0][0x398] ;  /* 0x00007300ff1d77ac */ /* 0x000ea20008000800 */
[----:B0-----:R-:W-:Y:S01]  /*61390*/  PRMT R5, R38, 0x7632, R5 ;  /* 0x0000763226057816 */ /* 0x001fe20000000005 */
[----:B-1----:R-:W-:-:S05]  /*613a0*/  IMAD.WIDE R8, R41, 0x2, R2 ;  /* 0x0000000229087825 */ /* 0x002fca00078e0202 */
[----:B------:R0:W-:Y:S01]  /*613b0*/  @P3 STG.E.U16 desc[UR8][R8.64], R38 ;  /* 0x0000002608003986 */ /* 0x0001e2000c101508 */
[----:B------:R-:W-:Y:S01]  /*613c0*/  ISETP.LT.AND P3, PT, R61, UR25, !P5 ;  /* 0x000000193d007c0c */ /* 0x000fe2000ef61270 */
[----:B------:R-:W-:-:S04]  /*613d0*/  IMAD.WIDE R6, R41, 0x2, R48 ;  /* 0x0000000229067825 */ /* 0x000fc800078e0230 */
[----:B------:R-:W-:Y:S01]  /*613e0*/  VIADD R24, R15, 0x76 ;  /* 0x000000760f187836 */ /* 0x000fe20000000000 */
[----:B------:R1:W-:Y:S01]  /*613f0*/  @P6 STG.E.U16 desc[UR8][R10.64], R5 ;  /* 0x000000050a006986 */ /* 0x0003e2000c101508 */
[----:B------:R-:W-:Y:S01]  /*61400*/  ISETP.LT.AND P6, PT, R60, UR32, !P5 ;  /* 0x000000203c007c0c */ /* 0x000fe2000efc1270 */
[----:B------:R-:W2:Y:S01]  /*61410*/  LDCU UR25, c[0x0][0x398] ;  /* 0x00007300ff1977ac */ /* 0x000ea20008000800 */
[----:B0-----:R-:W-:Y:S01]  /*61420*/  PRMT R9, R30, 0x7632, R9 ;  /* 0x000076321e097816 */ /* 0x001fe20000000009 */
[----:B-1----:R-:W-:-:S04]  /*61430*/  IMAD.WIDE R4, R41, 0x2, R46 ;  /* 0x0000000229047825 */ /* 0x002fc800078e022e */
[----:B----4-:R-:W-:Y:S01]  /*61440*/  VIADD R41, R41, UR40 ;  /* 0x0000002829297c36 */ /* 0x010fe20008000000 */
[----:B------:R0:W-:Y:S04]  /*61450*/  @P4 STG.E.U16 desc[UR8][R4.64], R30 ;  /* 0x0000001e04004986 */ /* 0x0001e8000c101508 */
[----:B------:R1:W-:Y:S01]  /*61460*/  @P1 STG.E.U16 desc[UR8][R6.64], R9 ;  /* 0x0000000906001986 */ /* 0x0003e2000c101508 */
[----:B------:R-:W-:Y:S01]  /*61470*/  ISETP.LT.AND P1, PT, R59, UR47, !P5 ;  /* 0x0000002f3b007c0c */ /* 0x000fe2000ef21270 */
[----:B------:R-:W-:Y:S01]  /*61480*/  IMAD.WIDE R10, R41, 0x2, R44 ;  /* 0x00000002290a7825 */ /* 0x000fe200078e022c */
[----:B------:R-:W-:Y:S01]  /*61490*/  ISETP.LT.AND P5, PT, R58, UR20, !P5 ;  /* 0x000000143a007c0c */ /* 0x000fe2000efa1270 */
[----:B------:R-:W4:Y:S01]  /*614a0*/  LDCU UR20, c[0x0][0x398] ;  /* 0x00007300ff1477ac */ /* 0x000f220008000800 */
[----:B------:R-:W-:-:S02]  /*614b0*/  ISETP.GE.AND P2, PT, R24, UR23, PT ;  /* 0x0000001718007c0c */ /* 0x000fc4000bf46270 */
[----:B0-----:R-:W-:Y:S01]  /*614c0*/  PRMT R5, R34, 0x7632, R5 ;  /* 0x0000763222057816 */ /* 0x001fe20000000005 */
[----:B-1----:R-:W-:Y:S01]  /*614d0*/  IMAD.WIDE R8, R41, 0x2, R2 ;  /* 0x0000000229087825 */ /* 0x002fe200078e0202 */
[----:B------:R-:W-:Y:S01]  /*614e0*/  PRMT R25, R35, 0x7632, R25 ;  /* 0x0000763223197816 */ /* 0x000fe20000000019 */
[----:B------:R-:W0:Y:S03]  /*614f0*/  LDCU UR23, c[0x0][0x398] ;  /* 0x00007300ff1777ac */ /* 0x000e260008000800 */
[----:B------:R1:W-:Y:S01]  /*61500*/  @P3 STG.E.U16 desc[UR8][R8.64], R34 ;  /* 0x0000002208003986 */ /* 0x0003e2000c101508 */
[----:B------:R-:W-:Y:S01]  /*61510*/  ISETP.LT.AND P3, PT, R61, UR44, !P2 ;  /* 0x0000002c3d007c0c */ /* 0x000fe2000d761270 */
[----:B------:R-:W-:Y:S02]  /*61520*/  IMAD.WIDE R6, R41, 0x2, R48 ;  /* 0x0000000229067825 */ /* 0x000fe400078e0230 */
[----:B------:R0:W-:Y:S01]  /*61530*/  @P6 STG.E.U16 desc[UR8][R10.64], R5 ;  /* 0x000000050a006986 */ /* 0x0001e2000c101508 */
[----:B------:R-:W-:Y:S01]  /*61540*/  ISETP.LT.AND P6, PT, R60, UR50, !P2 ;  /* 0x000000323c007c0c */ /* 0x000fe2000d7c1270 */
[----:B------:R-:W-:Y:S01]  /*61550*/  VIADD R24, R15, 0x77 ;  /* 0x000000770f187836 */ /* 0x000fe20000000000 */
[----:B-1----:R-:W-:Y:S01]  /*61560*/  PRMT R9, R26, 0x7632, R9 ;  /* 0x000076321a097816 */ /* 0x002fe20000000009 */
[----:B0-----:R-:W-:-:S04]  /*61570*/  IMAD.WIDE R4, R41, 0x2, R46 ;  /* 0x0000000229047825 */ /* 0x001fc800078e022e */
[----:B------:R-:W-:Y:S01]  /*61580*/  VIADD R41, R41, UR24 ;  /* 0x0000001829297c36 */ /* 0x000fe20008000000 */
[----:B------:R0:W-:Y:S01]  /*61590*/  @P1 STG.E.U16 desc[UR8][R4.64], R26 ;  /* 0x0000001a04001986 */ /* 0x0001e2000c101508 */
[----:B------:R-:W-:Y:S01]  /*615a0*/  ISETP.GE.AND P4, PT, R24, UR21, PT ;  /* 0x0000001518007c0c */ /* 0x000fe2000bf86270 */
[----:B------:R-:W1:Y:S02]  /*615b0*/  LDCU UR24, c[0x0][0x398] ;  /* 0x00007300ff1877ac */ /* 0x000e640008000800 */
[----:B------:R2:W-:Y:S01]  /*615c0*/  @P5 STG.E.U16 desc[UR8][R6.64], R9 ;  /* 0x0000000906005986 */ /* 0x0005e2000c101508 */
[----:B---3--:R-:W-:Y:S01]  /*615d0*/  ISETP.LT.AND P5, PT, R59, UR27, !P2 ;  /* 0x0000001b3b007c0c */ /* 0x008fe2000d7a1270 */
[----:B------:R-:W-:Y:S01]  /*615e0*/  IMAD.WIDE R10, R41, 0x2, R44 ;  /* 0x00000002290a7825 */ /* 0x000fe200078e022c */
[----:B------:R-:W-:Y:S01]  /*615f0*/  ISETP.LT.AND P2, PT, R58, UR33, !P2 ;  /* 0x000000213a007c0c */ /* 0x000fe2000d741270 */
[----:B------:R-:W3:Y:S01]  /*61600*/  LDCU UR21, c[0x0][0x398] ;  /* 0x00007300ff1577ac */ /* 0x000ee20008000800 */
[----:B0-----:R-:W-:Y:S01]  /*61610*/  PRMT R5, R39, 0x7632, R5 ;  /* 0x0000763227057816 */ /* 0x001fe20000000005 */
[----:B------:R-:W-:Y:S01]  /*61620*/  VIADD R24, R15, 0x78 ;  /* 0x000000780f187836 */ /* 0x000fe20000000000 */
[----:B------:R-:W0:Y:S01]  /*61630*/  LDCU UR27, c[0x0][0x398] ;  /* 0x00007300ff1b77ac */ /* 0x000e220008000800 */
[----:B--2---:R-:W-:-:S05]  /*61640*/  IMAD.WIDE R8, R41, 0x2, R2 ;  /* 0x0000000229087825 */ /* 0x004fca00078e0202 */
[----:B------:R2:W-:Y:S01]  /*61650*/  @P3 STG.E.U16 desc[UR8][R8.64], R39 ;  /* 0x0000002708003986 */ /* 0x0005e2000c101508 */
[----:B------:R-:W-:Y:S01]  /*61660*/  ISETP.LT.AND P3, PT, R61, UR30, !P4 ;  /* 0x0000001e3d007c0c */ /* 0x000fe2000e761270 */
[----:B------:R-:W-:Y:S02]  /*61670*/  IMAD.WIDE R6, R41, 0x2, R48 ;  /* 0x0000000229067825 */ /* 0x000fe400078e0230 */
[----:B------:R0:W-:Y:S01]  /*61680*/  @P6 STG.E.U16 desc[UR8][R10.64], R5 ;  /* 0x000000050a006986 */ /* 0x0001e2000c101508 */
[----:B------:R-:W-:Y:S02]  /*61690*/  ISETP.LT.AND P6, PT, R60, UR38, !P4 ;  /* 0x000000263c007c0c */ /* 0x000fe4000e7c1270 */
[----:B--2---:R-:W-:Y:S01]  /*616a0*/  PRMT R9, R31, 0x7632, R9 ;  /* 0x000076321f097816 */ /* 0x004fe20000000009 */
[----:B0-----:R-:W-:-:S04]  /*616b0*/  IMAD.WIDE R4, R41, 0x2, R46 ;  /* 0x0000000229047825 */ /* 0x001fc800078e022e */
[----:B------:R-:W-:Y:S01]  /*616c0*/  VIADD R41, R41, UR22 ;  /* 0x0000001629297c36 */ /* 0x000fe20008000000 */
[----:B------:R-:W-:Y:S01]  /*616d0*/  @P5 STG.E.U16 desc[UR8][R4.64], R31 ;  /* 0x0000001f04005986 */ /* 0x000fe2000c101508 */
[----:B------:R-:W-:Y:S01]  /*616e0*/  ISETP.GE.AND P1, PT, R24, UR19, PT ;  /* 0x0000001318007c0c */ /* 0x000fe2000bf26270 */
[----:B------:R-:W-:Y:S01]  /*616f0*/  VIADD R26, R15, 0x7a ;  /* 0x0000007a0f1a7836 */ /* 0x000fe20000000000 */
[----:B------:R-:W0:Y:S01]  /*61700*/  LDCU UR19, c[0x0][0x398] ;  /* 0x00007300ff1377ac */ /* 0x000e220008000800 */
[----:B------:R2:W-:Y:S01]  /*61710*/  @P2 STG.E.U16 desc[UR8][R6.64], R9 ;  /* 0x0000000906002986 */ /* 0x0005e2000c101508 */
[----:B------:R-:W-:Y:S01]  /*61720*/  ISETP.LT.AND P2, PT, R59, UR39, !P4 ;  /* 0x000000273b007c0c */ /* 0x000fe2000e741270 */
[----:B------:R-:W0:Y:S02]  /*61730*/  LDCU UR22, c[0x0][0x398] ;  /* 0x00007300ff1677ac */ /* 0x000e240008000800 */
[----:B------:R0:W1:Y:S01]  /*61740*/  LDS.128 R4, [R0] ;  /* 0x0000000000047984 */ /* 0x0000620000000c00 */
[----:B------:R-:W-:Y:S01]  /*61750*/  ISETP.LT.AND P4, PT, R58, UR28, !P4 ;  /* 0x0000001c3a007c0c */ /* 0x000fe2000e781270 */
[----:B------:R-:W-:Y:S01]  /*61760*/  VIADD R24, R15, 0x79 ;  /* 0x000000790f187836 */ /* 0x000fe20000000000 */
[----:B------:R-:W1:Y:S01]  /*61770*/  LDCU UR28, c[0x0][0x398] ;  /* 0x00007300ff1c77ac */ /* 0x000e620008000800 */
[----:B------:R-:W-:-:S04]  /*61780*/  IMAD.WIDE R10, R41, 0x2, R44 ;  /* 0x00000002290a7825 */ /* 0x000fc800078e022c */
[----:B--2---:R-:W-:Y:S01]  /*61790*/  IMAD.WIDE R8, R41, 0x2, R2 ;  /* 0x0000000229087825 */ /* 0x004fe200078e0202 */
[----:B------:R-:W-:Y:S01]  /*617a0*/  ISETP.GE.AND P5, PT, R24, UR17, PT ;  /* 0x0000001118007c0c */ /* 0x000fe2000bfa6270 */
[----:B------:R-:W2:Y:S03]  /*617b0*/  LDCU UR17, c[0x0][0x3b8] ;  /* 0x00007700ff1177ac */ /* 0x000ea60008000800 */
[----:B------:R3:W-:Y:S01]  /*617c0*/  @P3 STG.E.U16 desc[UR8][R8.64], R35 ;  /* 0x0000002308003986 */ /* 0x0007e2000c101508 */
[----:B------:R-:W-:Y:S01]  /*617d0*/  ISETP.LT.AND P3, PT, R61, UR31, !P1 ;  /* 0x0000001f3d007c0c */ /* 0x000fe2000cf61270 */
[----:B------:R-:W-:Y:S02]  /*617e0*/  IMAD.WIDE R28, R41, 0x2, R48 ;  /* 0x00000002291c7825 */ /* 0x000fe400078e0230 */
[----:B------:R2:W-:Y:S01]  /*617f0*/  @P6 STG.E.U16 desc[UR8][R10.64], R25 ;  /* 0x000000190a006986 */ /* 0x0005e2000c101508 */
[----:B------:R-:W-:Y:S01]  /*61800*/  ISETP.LT.AND P6, PT, R60, UR26, !P1 ;  /* 0x0000001a3c007c0c */ /* 0x000fe2000cfc1270 */
[----:B0-----:R-:W-:Y:S01]  /*61810*/  VIADD R0, R15, 0x7b ;  /* 0x0000007b0f007836 */ /* 0x001fe20000000000 */
[----:B------:R-:W0:Y:S01]  /*61820*/  LDCU UR26, c[0x0][0x398] ;  /* 0x00007300ff1a77ac */ /* 0x000e220008000800 */
[----:B---3--:R-:W-:Y:S01]  /*61830*/  PRMT R9, R27, 0x7632, R9 ;  /* 0x000076321b097816 */ /* 0x008fe20000000009 */
[----:B--2---:R-:W-:-:S04]  /*61840*/  IMAD.WIDE R24, R41, 0x2, R46 ;  /* 0x0000000229187825 */ /* 0x004fc800078e022e */
[----:B------:R-:W-:Y:S01]  /*61850*/  VIADD R41, R41, UR4 ;  /* 0x0000000429297c36 */ /* 0x000fe20008000000 */
[----:B------:R2:W-:Y:S01]  /*61860*/  @P2 STG.E.U16 desc[UR8][R24.64], R27 ;  /* 0x0000001b18002986 */ /* 0x0005e2000c101508 */
[----:B------:R-:W3:Y:S03]  /*61870*/  LDCU UR4, c[0x0][0x3b8] ;  /* 0x00007700ff0477ac */ /* 0x000ee60008000800 */
[----:B------:R0:W-:Y:S01]  /*61880*/  @P4 STG.E.U16 desc[UR8][R28.64], R9 ;  /* 0x000000091c004986 */ /* 0x0001e2000c101508 */
[----:B------:R-:W-:Y:S01]  /*61890*/  ISETP.LT.AND P4, PT, R59, UR36, !P1 ;  /* 0x000000243b007c0c */ /* 0x000fe2000cf81270 */
[C---:B------:R-:W-:Y:S01]  /*618a0*/  IMAD.WIDE R10, R41.reuse, 0x2, R44 ;  /* 0x00000002290a7825 */ /* 0x040fe200078e022c */
[----:B------:R-:W-:Y:S02]  /*618b0*/  ISETP.LT.AND P1, PT, R58, UR34, !P1 ;  /* 0x000000223a007c0c */ /* 0x000fe4000cf21270 */
[----:B--2---:R-:W-:Y:S01]  /*618c0*/  PRMT R25, R12, 0x7632, R25 ;  /* 0x000076320c197816 */ /* 0x004fe20000000019 */
[C---:B0-----:R-:W-:Y:S01]  /*618d0*/  IMAD.WIDE R8, R41.reuse, 0x2, R2 ;  /* 0x0000000229087825 */ /* 0x041fe200078e0202 */
[----:B------:R-:W-:Y:S01]  /*618e0*/  ISETP.GE.AND P2, PT, R26, UR15, PT ;  /* 0x0000000f1a007c0c */ /* 0x000fe2000bf46270 */
[----:B------:R-:W0:Y:S03]  /*618f0*/  LDCU UR15, c[0x0][0x398] ;  /* 0x00007300ff0f77ac */ /* 0x000e260008000800 */
[----:B------:R2:W-:Y:S01]  /*61900*/  @P3 STG.E.U16 desc[UR8][R8.64], R12 ;  /* 0x0000000c08003986 */ /* 0x0005e2000c101508 */
[----:B------:R-:W-:-:S03]  /*61910*/  IMAD.WIDE R26, R41, 0x2, R48 ;  /* 0x00000002291a7825 */ /* 0x000fc600078e0230 */
[----:B------:R0:W-:Y:S01]  /*61920*/  @P6 STG.E.U16 desc[UR8][R10.64], R25 ;  /* 0x000000190a006986 */ /* 0x0001e2000c101508 */
[----:B------:R-:W-:Y:S02]  /*61930*/  ISETP.LT.AND P3, PT, R61, UR23, !P5 ;  /* 0x000000173d007c0c */ /* 0x000fe4000ef61270 */
[----:B------:R-:W-:Y:S02]  /*61940*/  ISETP.LT.AND P6, PT, R60, UR29, !P5 ;  /* 0x0000001d3c007c0c */ /* 0x000fe4000efc1270 */
[----:B--2---:R-:W-:Y:S01]  /*61950*/  PRMT R9, R16, 0x7632, R9 ;  /* 0x0000763210097816 */ /* 0x004fe20000000009 */
[----:B0-----:R-:W-:-:S04]  /*61960*/  IMAD.WIDE R24, R41, 0x2, R46 ;  /* 0x0000000229187825 */ /* 0x001fc800078e022e */
[----:B------:R-:W-:Y:S01]  /*61970*/  VIADD R41, R41, UR6 ;  /* 0x0000000629297c36 */ /* 0x000fe20008000000 */
[----:B------:R-:W-:Y:S01]  /*61980*/  @P4 STG.E.U16 desc[UR8][R24.64], R16 ;  /* 0x0000001018004986 */ /* 0x000fe2000c101508 */
[----:B------:R-:W-:Y:S01]  /*61990*/  PRMT R12, R20, 0x7632, R12 ;  /* 0x00007632140c7816 */ /* 0x000fe2000000000c */
[----:B------:R-:W0:Y:S02]  /*619a0*/  LDCU UR6, c[0x0][0x3b8] ;  /* 0x00007700ff0677ac */ /* 0x000e240008000800 */
[----:B------:R2:W-:Y:S01]  /*619b0*/  @P1 STG.E.U16 desc[UR8][R26.64], R9 ;  /* 0x000000091a001986 */ /* 0x0005e2000c101508 */
[----:B------:R-:W-:Y:S01]  /*619c0*/  ISETP.LT.AND P1, PT, R59, UR21, !P5 ;  /* 0x000000153b007c0c */ /* 0x000fe2000ef21270 */
[C---:B------:R-:W-:Y:S01]  /*619d0*/  IMAD.WIDE R10, R41.reuse, 0x2, R44 ;  /* 0x00000002290a7825 */ /* 0x040fe200078e022c */
[----:B------:R-:W-:Y:S01]  /*619e0*/  ISETP.LT.AND P5, PT, R58, UR25, !P5 ;  /* 0x000000193a007c0c */ /* 0x000fe2000efa1270 */
[----:B------:R-:W0:Y:S02]  /*619f0*/  LDCU UR21, c[0x0][0x398] ;  /* 0x00007300ff1577ac */ /* 0x000e240008000800 */
[----:B--2---:R-:W-:-:S04]  /*61a00*/  IMAD.WIDE R8, R41, 0x2, R2 ;  /* 0x0000000229087825 */ /* 0x004fc800078e0202 */
[C---:B------:R-:W-:Y:S01]  /*61a10*/  IMAD.WIDE R24, R41.reuse, 0x2, R46 ;  /* 0x0000000229187825 */ /* 0x040fe200078e022e */
[----:B------:R2:W-:Y:S03]  /*61a20*/  @P3 STG.E.U16 desc[UR8][R8.64], R20 ;  /* 0x0000001408003986 */ /* 0x0005e6000c101508 */
[----:B------:R-:W-:Y:S01]  /*61a30*/  IMAD.WIDE R26, R41, 0x2, R48 ;  /* 0x00000002291a7825 */ /* 0x000fe200078e0230 */
[----:B------:R0:W-:Y:S01]  /*61a40*/  @P6 STG.E.U16 desc[UR8][R10.64], R12 ;  /* 0x0000000c0a006986 */ /* 0x0001e2000c101508 */
[----:B------:R-:W-:Y:S02]  /*61a50*/  ISETP.LT.AND P3, PT, R61, UR19, !P2 ;  /* 0x000000133d007c0c */ /* 0x000fe4000d761270 */
[----:B----4-:R-:W-:Y:S01]  /*61a60*/  ISETP.LT.AND P6, PT, R60, UR20, !P2 ;  /* 0x000000143c007c0c */ /* 0x010fe2000d7c1270 */
[----:B-1----:R1:W-:Y:S01]  /*61a70*/  @P1 STG.E.U16 desc[UR8][R24.64], R4 ;  /* 0x0000000418001986 */ /* 0x0023e2000c101508 */
[----:B--2---:R-:W-:Y:S01]  /*61a80*/  PRMT R9, R4, 0x7632, R9 ;  /* 0x0000763204097816 */ /* 0x004fe20000000009 */
[----:B------:R-:W-:Y:S01]  /*61a90*/  VIADD R41, R41, UR16 ;  /* 0x0000001029297c36 */ /* 0x000fe20008000000 */
[----:B------:R-:W-:-:S03]  /*61aa0*/  ISETP.GE.AND P4, PT, R0, UR13, PT ;  /* 0x0000000d00007c0c */ /* 0x000fc6000bf86270 */
[----:B------:R2:W-:Y:S01]  /*61ab0*/  @P5 STG.E.U16 desc[UR8][R26.64], R9 ;  /* 0x000000091a005986 */ /* 0x0005e2000c101508 */
[----:B------:R-:W-:Y:S01]  /*61ac0*/  ISETP.LT.AND P5, PT, R59, UR24, !P2 ;  /* 0x000000183b007c0c */ /* 0x000fe2000d7a1270 */
[----:B------:R-:W-:Y:S01]  /*61ad0*/  VIADD R0, R15, 0x7c ;  /* 0x0000007c0f007836 */ /* 0x000fe20000000000 */
[----:B0-----:R-:W-:Y:S01]  /*61ae0*/  PRMT R12, R13, 0x7632, R12 ;  /* 0x000076320d0c7816 */ /* 0x001fe2000000000c */
[C---:B------:R-:W-:Y:S01]  /*61af0*/  IMAD.WIDE R10, R41.reuse, 0x2, R44 ;  /* 0x00000002290a7825 */ /* 0x040fe200078e022c */
[----:B------:R-:W0:Y:S02]  /*61b00*/  LDCU UR13, c[0x0][0x398] ;  /* 0x00007300ff0d77ac */ /* 0x000e240008000800 */
[----:B------:R-:W-:Y:S01]  /*61b10*/  ISETP.GE.AND P1, PT, R0, UR11, PT ;  /* 0x0000000b00007c0c */ /* 0x000fe2000bf26270 */
[----:B-1----:R-:W-:Y:S01]  /*61b20*/  IMAD.WIDE R24, R41, 0x2, R46 ;  /* 0x0000000229187825 */ /* 0x002fe200078e022e */
[----:B------:R-:W-:Y:S01]  /*61b30*/  PRMT R4, R17, 0x7632, R4 ;  /* 0x0000763211047816 */ /* 0x000fe20000000004 */
[----:B------:R-:W1:Y:S02]  /*61b40*/  LDCU UR11, c[0x0][0x398] ;  /* 0x00007300ff0b77ac */ /* 0x000e640008000800 */
[----:B--2---:R-:W-:Y:S01]  /*61b50*/  IMAD.WIDE R8, R41, 0x2, R2 ;  /* 0x0000000229087825 */ /* 0x004fe200078e0202 */
[----:B------:R-:W2:Y:S03]  /*61b60*/  LDCU UR16, c[0x0][0x398] ;  /* 0x00007300ff1077ac */ /* 0x000ea60008000800 */
[C---:B------:R-:W-:Y:S01]  /*61b70*/  VIADD R0, R15.reuse, 0x7d ;  /* 0x0000007d0f007836 */ /* 0x040fe20000000000 */
[----:B------:R4:W-:Y:S04]  /*61b80*/  @P3 STG.E.U16 desc[UR8][R8.64], R13 ;  /* 0x0000000d08003986 */ /* 0x0009e8000c101508 */
[----:B------:R0:W-:Y:S04]  /*61b90*/  @P6 STG.E.U16 desc[UR8][R10.64], R12 ;  /* 0x0000000c0a006986 */ /* 0x0001e8000c101508 */
[----:B------:R0:W-:Y:S01]  /*61ba0*/  @P5 STG.E.U16 desc[UR8][R24.64], R17 ;  /* 0x0000001118005986 */ /* 0x0001e2000c101508 */
[----:B------:R-:W-:Y:S01]  /*61bb0*/  ISETP.GE.AND P5, PT, R0, UR7, PT ;  /* 0x0000000700007c0c */ /* 0x000fe2000bfa6270 */
[----:B------:R-:W-:Y:S01]  /*61bc0*/  VIADD R0, R15, 0x7e ;  /* 0x0000007e0f007836 */ /* 0x000fe20000000000 */
[----:B------:R-:W-:Y:S01]  /*61bd0*/  ISETP.LT.AND P2, PT, R58, UR22, !P2 ;  /* 0x000000163a007c0c */ /* 0x000fe2000d741270 */
[----:B------:R-:W2:Y:S01]  /*61be0*/  LDL.LU R15, [R1+0x1dd4] ;  /* 0x001dd400010f7983 */ /* 0x000ea20000300800 */
[----:B------:R-:W-:Y:S01]  /*61bf0*/  ISETP.LT.AND P3, PT, R61, UR27, !P4 ;  /* 0x0000001b3d007c0c */ /* 0x000fe2000e761270 */
[C---:B------:R-:W-:Y:S01]  /*61c00*/  IMAD.WIDE R26, R41.reuse, 0x2, R48 ;  /* 0x00000002291a7825 */ /* 0x040fe200078e0230 */
[----:B------:R-:W-:Y:S01]  /*61c10*/  ISETP.LT.AND P6, PT, R60, UR15, !P4 ;  /* 0x0000000f3c007c0c */ /* 0x000fe2000e7c1270 */
[----:B------:R-:W1:Y:S02]  /*61c20*/  LDCU UR7, c[0x0][0x398] ;  /* 0x00007300ff0777ac */ /* 0x000e640008000800 */
[----:B------:R-:W-:Y:S01]  /*61c30*/  VIADD R41, R41, UR17 ;  /* 0x0000001129297c36 */ /* 0x000fe20008000000 */
[----:B----4-:R-:W-:Y:S01]  /*61c40*/  PRMT R13, R21, 0x7632, R13 ;  /* 0x00007632150d7816 */ /* 0x010fe2000000000d */
[----:B------:R-:W4:Y:S02]  /*61c50*/  LDCU UR15, c[0x0][0x398] ;  /* 0x00007300ff0f77ac */ /* 0x000f240008000800 */
[----:B------:R-:W-:-:S02]  /*61c60*/  IMAD.WIDE R8, R41, 0x2, R2 ;  /* 0x0000000229087825 */ /* 0x000fc400078e0202 */
[----:B------:R-:W-:Y:S01]  /*61c70*/  @P2 STG.E.U16 desc[UR8][R26.64], R4 ;  /* 0x000000041a002986 */ /* 0x000fe2000c101508 */
[----:B------:R-:W-:Y:S01]  /*61c80*/  ISETP.LT.AND P2, PT, R59, UR26, !P4 ;  /* 0x0000001a3b007c0c */ /* 0x000fe2000e741270 */
[C---:B0-----:R-:W-:Y:S01]  /*61c90*/  IMAD.WIDE R10, R41.reuse, 0x2, R44 ;  /* 0x00000002290a7825 */ /* 0x041fe200078e022c */
[----:B------:R-:W-:Y:S01]  /*61ca0*/  ISETP.LT.AND P4, PT, R58, UR28, !P4 ;  /* 0x0000001c3a007c0c */ /* 0x000fe2000e781270 */
[----:B------:R0:W-:Y:S01]  /*61cb0*/  @P3 STG.E.U16 desc[UR8][R8.64], R21 ;  /* 0x0000001508003986 */ /* 0x0001e2000c101508 */
[----:B------:R-:W1:Y:S01]  /*61cc0*/  LDCU UR17, c[0x0][0x398] ;  /* 0x00007300ff1177ac */ /* 0x000e620008000800 */
[----:B------:R-:W-:Y:S02]  /*61cd0*/  IMAD.WIDE R16, R41, 0x2, R48 ;  /* 0x0000000229107825 */ /* 0x000fe400078e0230 */
[----:B------:R3:W-:Y:S01]  /*61ce0*/  @P6 STG.E.U16 desc[UR8][R10.64], R13 ;  /* 0x0000000d0a006986 */ /* 0x0007e2000c101508 */
[----:B------:R-:W-:Y:S01]  /*61cf0*/  ISETP.LT.AND P6, PT, R61, UR13, !P1 ;  /* 0x0000000d3d007c0c */ /* 0x000fe2000cfc1270 */
[----:B------:R-:W1:Y:S01]  /*61d00*/  LDCU UR13, c[0x0][0x398] ;  /* 0x00007300ff0d77ac */ /* 0x000e620008000800 */
[----:B0-----:R-:W-:Y:S01]  /*61d10*/  PRMT R9, R5, 0x7632, R9 ;  /* 0x0000763205097816 */ /* 0x001fe20000000009 */
[----:B---3--:R-:W-:-:S04]  /*61d20*/  IMAD.WIDE R12, R41, 0x2, R46 ;  /* 0x00000002290c7825 */ /* 0x008fc800078e022e */
[----:B------:R-:W-:Y:S01]  /*61d30*/  VIADD R41, R41, UR4 ;  /* 0x0000000429297c36 */ /* 0x000fe20008000000 */
[----:B------:R-:W-:Y:S01]  /*61d40*/  @P2 STG.E.U16 desc[UR8][R12.64], R5 ;  /* 0x000000050c002986 */ /* 0x000fe2000c101508 */
[----:B------:R-:W-:Y:S01]  /*61d50*/  ISETP.LT.AND P2, PT, R60, UR21, !P1 ;  /* 0x000000153c007c0c */ /* 0x000fe2000cf41270 */
[----:B------:R-:W0:Y:S02]  /*61d60*/  LDCU UR4, c[0x0][0x3b8] ;  /* 0x00007700ff0477ac */ /* 0x000e240008000800 */
[----:B------:R3:W-:Y:S01]  /*61d70*/  @P4 STG.E.U16 desc[UR8][R16.64], R9 ;  /* 0x0000000910004986 */ /* 0x0007e2000c101508 */
[----:B-1----:R-:W-:Y:S02]  /*61d80*/  ISETP.LT.AND P4, PT, R59, UR11, !P1 ;  /* 0x0000000b3b007c0c */ /* 0x002fe4000cf81270 */
[----:B------:R-:W-:Y:S01]  /*61d90*/  ISETP.GE.AND P3, PT, R0, UR5, PT ;  /* 0x0000000500007c0c */ /* 0x000fe2000bf66270 */
[----:B------:R-:W1:Y:S01]  /*61da0*/  LDCU UR5, c[0x0][0x398] ;  /* 0x00007300ff0577ac */ /* 0x000e620008000800 */
[----:B--2---:R-:W-:Y:S01]  /*61db0*/  ISETP.LT.AND P1, PT, R58, UR16, !P1 ;  /* 0x000000103a007c0c */ /* 0x004fe2000cf21270 */
[C---:B---3--:R-:W-:Y:S01]  /*61dc0*/  IMAD.WIDE R8, R41.reuse, 0x2, R2 ;  /* 0x0000000229087825 */ /* 0x048fe200078e0202 */
[----:B------:R-:W-:Y:S01]  /*61dd0*/  PRMT R0, R14, 0x7632, R0 ;  /* 0x000076320e007816 */ /* 0x000fe20000000000 */
[----:B------:R-:W2:Y:S02]  /*61de0*/  LDCU UR11, c[0x0][0x398] ;  /* 0x00007300ff0b77ac */ /* 0x000ea40008000800 */
[----:B------:R-:W-:Y:S01]  /*61df0*/  IMAD.WIDE R4, R41, 0x2, R44 ;  /* 0x0000000229047825 */ /* 0x000fe200078e022c */
[----:B------:R3:W-:Y:S01]  /*61e00*/  @P6 STG.E.U16 desc[UR8][R8.64], R14 ;  /* 0x0000000e08006986 */ /* 0x0007e2000c101508 */
[----:B------:R-:W-:Y:S01]  /*61e10*/  ISETP.LT.AND P6, PT, R61, UR7, !P5 ;  /* 0x000000073d007c0c */ /* 0x000fe2000efc1270 */
[----:B------:R-:W0:Y:S01]  /*61e20*/  LDCU UR7, c[0x0][0x398] ;  /* 0x00007300ff0777ac */ /* 0x000e220008000800 */
[C---:B------:R-:W-:Y:S01]  /*61e30*/  IMAD.WIDE R10, R41.reuse, 0x2, R46 ;  /* 0x00000002290a7825 */ /* 0x040fe200078e022e */
[----:B------:R0:W-:Y:S03]  /*61e40*/  @P2 STG.E.U16 desc[UR8][R4.64], R0 ;  /* 0x0000000004002986 */ /* 0x0001e6000c101508 */
[----:B------:R-:W-:Y:S01]  /*61e50*/  IMAD.WIDE R12, R41, 0x2, R48 ;  /* 0x00000002290c7825 */ /* 0x000fe200078e0230 */
[----:B------:R-:W-:Y:S01]  /*61e60*/  @P4 STG.E.U16 desc[UR8][R10.64], R18 ;  /* 0x000000120a004986 */ /* 0x000fe2000c101508 */
[----:B---3--:R-:W-:-:S02]  /*61e70*/  PRMT R9, R18, 0x7632, R9 ;  /* 0x0000763212097816 */ /* 0x008fc40000000009 */
[----:B------:R-:W-:Y:S01]  /*61e80*/  VIADD R41, R41, UR6 ;  /* 0x0000000629297c36 */ /* 0x000fe20008000000 */
[----:B----4-:R-:W-:Y:S01]  /*61e90*/  ISETP.LT.AND P4, PT, R60, UR15, !P5 ;  /* 0x0000000f3c007c0c */ /* 0x010fe2000ef81270 */
[----:B------:R-:W3:Y:S01]  /*61ea0*/  LDCU UR6, c[0x0][0x398] ;  /* 0x00007300ff0677ac */ /* 0x000ee20008000800 */
[----:B------:R4:W-:Y:S01]  /*61eb0*/  @P1 STG.E.U16 desc[UR8][R12.64], R9 ;  /* 0x000000090c001986 */ /* 0x0009e2000c101508 */
[----:B-1----:R-:W-:Y:S01]  /*61ec0*/  ISETP.LT.AND P1, PT, R61, UR5, !P3 ;  /* 0x000000053d007c0c */ /* 0x002fe2000df21270 */
[----:B------:R-:W1:Y:S01]  /*61ed0*/  LDCU UR5, c[0x0][0x3b8] ;  /* 0x00007700ff0577ac */ /* 0x000e620008000800 */
[----:B0-----:R-:W-:Y:S01]  /*61ee0*/  PRMT R0, R22, 0x7632, R0 ;  /* 0x0000763216007816 */ /* 0x001fe20000000000 */
[----:B----4-:R-:W-:-:S05]  /*61ef0*/  IMAD.WIDE R8, R41, 0x2, R2 ;  /* 0x0000000229087825 */ /* 0x010fca00078e0202 */
[----:B------:R-:W-:Y:S01]  /*61f00*/  @P6 STG.E.U16 desc[UR8][R8.64], R22 ;  /* 0x0000001608006986 */ /* 0x000fe2000c101508 */
[----:B------:R-:W-:Y:S02]  /*61f10*/  ISETP.LT.AND P6, PT, R59, UR17, !P5 ;  /* 0x000000113b007c0c */ /* 0x000fe4000efc1270 */
[----:B------:R-:W-:Y:S01]  /*61f20*/  ISETP.LT.AND P5, PT, R58, UR13, !P5 ;  /* 0x0000000d3a007c0c */ /* 0x000fe2000efa1270 */
[----:B------:R-:W-:-:S04]  /*61f30*/  IMAD.WIDE R4, R41, 0x2, R44 ;  /* 0x0000000229047825 */ /* 0x000fc800078e022c */
[C---:B------:R-:W-:Y:S01]  /*61f40*/  IMAD.WIDE R10, R41.reuse, 0x2, R46 ;  /* 0x00000002290a7825 */ /* 0x040fe200078e022e */
[----:B------:R0:W-:Y:S03]  /*61f50*/  @P4 STG.E.U16 desc[UR8][R4.64], R0 ;  /* 0x0000000004004986 */ /* 0x0001e6000c101508 */
[C---:B------:R-:W-:Y:S02]  /*61f60*/  VIADD R17, R41.reuse, UR4 ;  /* 0x0000000429117c36 */ /* 0x040fe40008000000 */
[----:B------:R-:W-:Y:S01]  /*61f70*/  IMAD.WIDE R12, R41, 0x2, R48 ;  /* 0x00000002290c7825 */ /* 0x000fe200078e0230 */
[----:B------:R4:W-:Y:S01]  /*61f80*/  @P6 STG.E.U16 desc[UR8][R10.64], R6 ;  /* 0x000000060a006986 */ /* 0x0009e2000c101508 */
[----:B------:R-:W-:Y:S02]  /*61f90*/  ISETP.LT.AND P6, PT, R60, UR7, !P3 ;  /* 0x000000073c007c0c */ /* 0x000fe4000dfc1270 */
[----:B0-----:R-:W-:Y:S01]  /*61fa0*/  PRMT R5, R6, 0x7632, R5 ;  /* 0x0000763206057816 */ /* 0x001fe20000000005 */
[----:B------:R-:W-:Y:S01]  /*61fb0*/  IMAD.WIDE R8, R17, 0x2, R2 ;  /* 0x0000000211087825 */ /* 0x000fe200078e0202 */
[----:B------:R-:W-:-:S03]  /*61fc0*/  ISETP.LT.AND P2, PT, R61, UR12, !P0 ;  /* 0x0000000c3d007c0c */ /* 0x000fc6000c741270 */
[----:B------:R0:W-:Y:S01]  /*61fd0*/  @P5 STG.E.U16 desc[UR8][R12.64], R5 ;  /* 0x000000050c005986 */ /* 0x0001e2000c101508 */
[----:B---3--:R-:W-:Y:S02]  /*61fe0*/  ISETP.LT.AND P5, PT, R59, UR6, !P3 ;  /* 0x000000063b007c0c */ /* 0x008fe4000dfa1270 */
[----:B--2---:R-:W-:Y:S02]  /*61ff0*/  ISETP.LT.AND P3, PT, R58, UR11, !P3 ;  /* 0x0000000b3a007c0c */ /* 0x004fe4000df61270 */
[----:B------:R-:W-:Y:S01]  /*62000*/  ISETP.LT.AND P4, PT, R60, UR18, !P0 ;  /* 0x000000123c007c0c */ /* 0x000fe2000c781270 */
[C---:B-1----:R-:W-:Y:S02]  /*62010*/  VIADD R21, R17.reuse, UR5 ;  /* 0x0000000511157c36 */ /* 0x042fe40008000000 */
[----:B----4-:R-:W-:-:S04]  /*62020*/  IMAD.WIDE R10, R17, 0x2, R46 ;  /* 0x00000002110a7825 */ /* 0x010fc800078e022e */
[----:B0-----:R-:W-:Y:S01]  /*62030*/  IMAD.WIDE R4, R17, 0x2, R44 ;  /* 0x0000000211047825 */ /* 0x001fe200078e022c */
[----:B------:R-:W-:-:S03]  /*62040*/  PRMT R22, R23, 0x7632, R22 ;  /* 0x0000763217167816 */ /* 0x000fc60000000016 */
[----:B------:R-:W-:-:S04]  /*62050*/  IMAD.WIDE R16, R17, 0x2, R48 ;  /* 0x0000000211107825 */ /* 0x000fc800078e0230 */
[----:B------:R-:W-:-:S04]  /*62060*/  IMAD.WIDE R2, R21, 0x2, R2 ;  /* 0x0000000215027825 */ /* 0x000fc800078e0202 */
[----:B------:R-:W-:-:S04]  /*62070*/  IMAD.WIDE R44, R21, 0x2, R44 ;  /* 0x00000002152c7825 */ /* 0x000fc800078e022c */
[----:B------:R-:W-:-:S04]  /*62080*/  IMAD.WIDE R46, R21, 0x2, R46 ;  /* 0x00000002152e7825 */ /* 0x000fc800078e022e */
[----:B------:R-:W-:Y:S01]  /*62090*/  IMAD.WIDE R48, R21, 0x2, R48 ;  /* 0x0000000215307825 */ /* 0x000fe200078e0230 */
[----:B------:R0:W-:Y:S01]  /*620a0*/  @P1 STG.E.U16 desc[UR8][R8.64], R15 ;  /* 0x0000000f08001986 */ /* 0x0001e2000c101508 */
[----:B------:R-:W-:Y:S02]  /*620b0*/  ISETP.LT.AND P1, PT, R59, UR14, !P0 ;  /* 0x0000000e3b007c0c */ /* 0x000fe4000c721270 */
[----:B------:R-:W-:Y:S02]  /*620c0*/  ISETP.LT.AND P0, PT, R58, UR10, !P0 ;  /* 0x0000000a3a007c0c */ /* 0x000fe4000c701270 */
[----:B------:R-:W-:Y:S02]  /*620d0*/  PRMT R0, R15, 0x7632, R0 ;  /* 0x000076320f007816 */ /* 0x000fe40000000000 */
[----:B0-----:R-:W-:-:S03]  /*620e0*/  PRMT R8, R19, 0x7632, R8 ;  /* 0x0000763213087816 */ /* 0x001fc60000000008 */
[----:B------:R0:W-:Y:S04]  /*620f0*/  @P6 STG.E.U16 desc[UR8][R4.64], R0 ;  /* 0x0000000004006986 */ /* 0x0001e8000c101508 */
[----:B------:R0:W-:Y:S04]  /*62100*/  @P5 STG.E.U16 desc[UR8][R10.64], R19 ;  /* 0x000000130a005986 */ /* 0x0001e8000c101508 */
[----:B------:R0:W-:Y:S04]  /*62110*/  @P3 STG.E.U16 desc[UR8][R16.64], R8 ;  /* 0x0000000810003986 */ /* 0x0001e8000c101508 */
[----:B------:R0:W-:Y:S04]  /*62120*/  @P2 STG.E.U16 desc[UR8][R2.64], R23 ;  /* 0x0000001702002986 */ /* 0x0001e8000c101508 */
[----:B------:R0:W-:Y:S04]  /*62130*/  @P4 STG.E.U16 desc[UR8][R44.64], R22 ;  /* 0x000000162c004986 */ /* 0x0001e8000c101508 */
[----:B------:R0:W-:Y:S01]  /*62140*/  @P1 STG.E.U16 desc[UR8][R46.64], R7 ;  /* 0x000000072e001986 */ /* 0x0001e2000c101508 */
[----:B------:R-:W-:Y:S05]  /*62150*/  @!P0 EXIT ;  /* 0x000000000000894d */ /* 0x000fea0003800000 */
[----:B------:R-:W-:-:S05]  /*62160*/  PRMT R24, R7, 0x7632, R24 ;  /* 0x0000763207187816 */ /* 0x000fca0000000018 */
[----:B------:R-:W-:Y:S01]  /*62170*/  STG.E.U16 desc[UR8][R48.64], R24 ;  /* 0x0000001830007986 */ /* 0x000fe2000c101508 */
[----:B------:R-:W-:Y:S05]  /*62180*/  EXIT ;  /* 0x000000000000794d */ /* 0x000fea0003800000 */
.L_x_2:
[----:B------:R-:W-:-:S00]  /*62190*/  BRA `(.L_x_2) ;  /* 0xfffffffc00fc7947 */ /* 0x000fc0000383ffff */
[----:B------:R-:W-:-:S00]  /*621a0*/  NOP ;  /* 0x0000000000007918 */ /* 0x000fc00000000000 */
        /* <DEDUP_REMOVED lines=13> */
.L_x_3:


//--------------------- .nv.shared.matmul_kernel  --------------------------
	.section	.nv.shared.matmul_kernel,"aw",@nobits
	.sectionflags	@""
	.align	16
	.zero		1024


//--------------------- .nv.shared.reserved.0     --------------------------
	.section	.nv.shared.reserved.0,"aw",@nobits
	.weak		__nv_reservedSMEM_offset_0_alias
	.size		__nv_reservedSMEM_offset_0_alias, 0, 64
	.other		__nv_reservedSMEM_offset_0_alias,@"STO_CUDA_RESERVED_SHARED STV_DEFAULT"
__nv_reservedSMEM_offset_0_alias:
	.zero		0
	.zero		64


//--------------------- .nv.constant0.matmul_kernel --------------------------
	.section	.nv.constant0.matmul_kernel,"a",@progbits
	.sectionflags	@""
	.align	4
.nv.constant0.matmul_kernel:
	.zero		976


//--------------------- SYMBOLS --------------------------

	.type		.nv.reservedSmem.offset0,@object
	.size		.nv.reservedSmem.offset0,0x4
	.type		.nv.reservedSmem.cap,@object
	.size		.nv.reservedSmem.cap,0x4
